def matmul_kernel(
    a_ptr,
    b_ptr,
    c_ptr,
    M,
    N,
    K,
    stride_am,
    stride_ak,
    stride_bk,
    stride_bn,
    stride_cm,
    stride_cn,
    BLOCK_M: tl.constexpr,
    BLOCK_N: tl.constexpr,
    BLOCK_K: tl.constexpr,
    GROUP_M: tl.constexpr,
):
    pid = tl.program_id(axis=0)
    num_pid_m = tl.cdiv(M, BLOCK_M)
    num_pid_n = tl.cdiv(N, BLOCK_N)
    num_pid_in_group = GROUP_M * num_pid_n
    group_id = pid // num_pid_in_group
    first_pid_m = group_id * GROUP_M
    group_size_m = min(num_pid_m - first_pid_m, GROUP_M)
    pid_m = first_pid_m + ((pid % num_pid_in_group) % group_size_m)
    pid_n = (pid % num_pid_in_group) // group_size_m

    offs_am = (pid_m * BLOCK_M + tl.arange(0, BLOCK_M)) % M
    offs_bn = (pid_n * BLOCK_N + tl.arange(0, BLOCK_N)) % N
    offs_k = tl.arange(0, BLOCK_K)
    a_ptrs = a_ptr + offs_am[:, None] * stride_am + offs_k[None, :] * stride_ak
    b_ptrs = b_ptr + offs_k[:, None] * stride_bk + offs_bn[None, :] * stride_bn

    acc = tl.zeros((BLOCK_M, BLOCK_N), dtype=tl.float32)
    for kk in range(0, tl.cdiv(K, BLOCK_K)):
        a = tl.load(a_ptrs, mask=offs_k[None, :] < K - kk * BLOCK_K, other=0.0)
        b = tl.load(b_ptrs, mask=offs_k[:, None] < K - kk * BLOCK_K, other=0.0)
        acc = tl.dot(a, b, acc)
        a_ptrs += BLOCK_K * stride_ak
        b_ptrs += BLOCK_K * stride_bk

    c = acc.to(c_ptr.dtype.element_ty)
    offs_cm = pid_m * BLOCK_M + tl.arange(0, BLOCK_M)
    offs_cn = pid_n * BLOCK_N + tl.arange(0, BLOCK_N)
    c_ptrs = c_ptr + offs_cm[:, None] * stride_cm + offs_cn[None, :] * stride_cn
    mask = (offs_cm[:, None] < M) & (offs_cn[None, :] < N)
    tl.store(c_ptrs, c, mask=mask)

# config = {"BLOCK_K": 64, "BLOCK_M": 128, "BLOCK_N": 256, "GROUP_M": 8, "arch": "sm_100", "dtype": "fp8e5m2", "num_ctas": 1, "num_stages": 3, "num_warps": 2}
# arch = sm_100


// ===== COMPILED SASS (sm_100a) =====

	.target	sm_100a

	.elftype	@"ET_EXEC"


//--------------------- .note.nv.tkinfo           --------------------------
	.section	.note.nv.tkinfo,"",@"SHT_NOTE"
	.sectionflags	@"SHF_NOTE_NV_TKINFO"
	.tkinfo
        /*0018*/ 	.word	0x00000081
        /*0030*/ 	.string	""
        /*0030*/ 	.string	"ptxas-blackwell"
        /*0030*/ 	.string	"Cuda compilation tools, release 12.9, V12.9.86"
        /*0030*/ 	.string	"Build cuda_12.9.r12.9/compiler.36037853_0"
        /*0030*/ 	.string	"-v  -suppress-debug-info  -lineinfo  -arch sm_100a "



//--------------------- .note.nv.cuver            --------------------------
	.section	.note.nv.cuver,"",@"SHT_NOTE"
	.sectionflags	@"SHF_NOTE_NV_CUVER"
        /*0018*/ 	.short	0x0001
        /*001a*/ 	.short	0x0064
        /*001c*/ 	.short	0x0001
        /*001e*/ 	.short	0x0000
        /*0020*/ 	.short	0x0001
        /*0022*/ 	.short	0x0000


//--------------------- .nv.info                  --------------------------
	.section	.nv.info,"",@"SHT_CUDA_INFO"
	.align	4


	//----- nvinfo : EIATTR_REGCOUNT
	.align		4
        /*0000*/ 	.byte	0x04, 0x2f
        /*0002*/ 	.short	(.L_1 - .L_0)
	.align		4
.L_0:
        /*0004*/ 	.word	index@(matmul_kernel)
        /*0008*/ 	.word	0x00000020


	//----- nvinfo : EIATTR_FRAME_SIZE
	.align		4
.L_1:
        /*000c*/ 	.byte	0x04, 0x11
        /*000e*/ 	.short	(.L_3 - .L_2)
	.align		4
.L_2:
        /*0010*/ 	.word	index@(matmul_kernel)
        /*0014*/ 	.word	0x000041b0


	//----- nvinfo : EIATTR_MIN_STACK_SIZE
	.align		4
.L_3:
        /*0018*/ 	.byte	0x04, 0x12
        /*001a*/ 	.short	(.L_5 - .L_4)
	.align		4
.L_4:
        /*001c*/ 	.word	index@(matmul_kernel)
        /*0020*/ 	.word	0x000041b0
.L_5:


//--------------------- .nv.info.matmul_kernel    --------------------------
	.section	.nv.info.matmul_kernel,"",@"SHT_CUDA_INFO"
	.sectionflags	@""
	.align	4


	//----- nvinfo : EIATTR_CUDA_API_VERSION
	.align		4
        /*0000*/ 	.byte	0x04, 0x37
        /*0002*/ 	.short	(.L_7 - .L_6)
.L_6:
        /*0004*/ 	.word	0x00000081


	//----- nvinfo : EIATTR_KPARAM_INFO
	.align		4
.L_7:
        /*0008*/ 	.byte	0x04, 0x17
        /*000a*/ 	.short	(.L_9 - .L_8)
.L_8:
        /*000c*/ 	.word	0x00000000
        /*0010*/ 	.short	0x000d
        /*0012*/ 	.short	0x0048
        /*0014*/ 	.byte	0x00, 0xf4, 0x21, 0x00


	//----- nvinfo : EIATTR_KPARAM_INFO
	.align		4
.L_9:
        /*0018*/ 	.byte	0x04, 0x17
        /*001a*/ 	.short	(.L_11 - .L_10)
.L_10:
        /*001c*/ 	.word	0x00000000
        /*0020*/ 	.short	0x000c
        /*0022*/ 	.short	0x0040
        /*0024*/ 	.byte	0x00, 0xf4, 0x21, 0x00


	//----- nvinfo : EIATTR_KPARAM_INFO
	.align		4
.L_11:
        /*0028*/ 	.byte	0x04, 0x17
        /*002a*/ 	.short	(.L_13 - .L_12)
.L_12:
        /*002c*/ 	.word	0x00000000
        /*0030*/ 	.short	0x000b
        /*0032*/ 	.short	0x0038
        /*0034*/ 	.byte	0x00, 0xf0, 0x11, 0x00


	//----- nvinfo : EIATTR_KPARAM_INFO
	.align		4
.L_13:
        /*0038*/ 	.byte	0x04, 0x17
        /*003a*/ 	.short	(.L_15 - .L_14)
.L_14:
        /*003c*/ 	.word	0x00000000
        /*0040*/ 	.short	0x000a
        /*0042*/ 	.short	0x0034
        /*0044*/ 	.byte	0x00, 0xf0, 0x11, 0x00


	//----- nvinfo : EIATTR_KPARAM_INFO
	.align		4
.L_15:
        /*0048*/ 	.byte	0x04, 0x17
        /*004a*/ 	.short	(.L_17 - .L_16)
.L_16:
        /*004c*/ 	.word	0x00000000
        /*0050*/ 	.short	0x0009
        /*0052*/ 	.short	0x0030
        /*0054*/ 	.byte	0x00, 0xf0, 0x11, 0x00


	//----- nvinfo : EIATTR_KPARAM_INFO
	.align		4
.L_17:
        /*0058*/ 	.byte	0x04, 0x17
        /*005a*/ 	.short	(.L_19 - .L_18)
.L_18:
        /*005c*/ 	.word	0x00000000
        /*0060*/ 	.short	0x0008
        /*0062*/ 	.short	0x002c
        /*0064*/ 	.byte	0x00, 0xf0, 0x11, 0x00


	//----- nvinfo : EIATTR_KPARAM_INFO
	.align		4
.L_19:
        /*0068*/ 	.byte	0x04, 0x17
        /*006a*/ 	.short	(.L_21 - .L_20)
.L_20:
        /*006c*/ 	.word	0x00000000
        /*0070*/ 	.short	0x0007
        /*0072*/ 	.short	0x0028
        /*0074*/ 	.byte	0x00, 0xf0, 0x11, 0x00


	//----- nvinfo : EIATTR_KPARAM_INFO
	.align		4
.L_21:
        /*0078*/ 	.byte	0x04, 0x17
        /*007a*/ 	.short	(.L_23 - .L_22)
.L_22:
        /*007c*/ 	.word	0x00000000
        /*0080*/ 	.short	0x0006
        /*0082*/ 	.short	0x0024
        /*0084*/ 	.byte	0x00, 0xf0, 0x11, 0x00


	//----- nvinfo : EIATTR_KPARAM_INFO
	.align		4
.L_23:
        /*0088*/ 	.byte	0x04, 0x17
        /*008a*/ 	.short	(.L_25 - .L_24)
.L_24:
        /*008c*/ 	.word	0x00000000
        /*0090*/ 	.short	0x0005
        /*0092*/ 	.short	0x0020
        /*0094*/ 	.byte	0x00, 0xf0, 0x11, 0x00


	//----- nvinfo : EIATTR_KPARAM_INFO
	.align		4
.L_25:
        /*0098*/ 	.byte	0x04, 0x17
        /*009a*/ 	.short	(.L_27 - .L_26)
.L_26:
        /*009c*/ 	.word	0x00000000
        /*00a0*/ 	.short	0x0004
        /*00a2*/ 	.short	0x001c
        /*00a4*/ 	.byte	0x00, 0xf0, 0x11, 0x00


	//----- nvinfo : EIATTR_KPARAM_INFO
	.align		4
.L_27:
        /*00a8*/ 	.byte	0x04, 0x17
        /*00aa*/ 	.short	(.L_29 - .L_28)
.L_28:
        /*00ac*/ 	.word	0x00000000
        /*00b0*/ 	.short	0x0003
        /*00b2*/ 	.short	0x0018
        /*00b4*/ 	.byte	0x00, 0xf0, 0x11, 0x00


	//----- nvinfo : EIATTR_KPARAM_INFO
	.align		4
.L_29:
        /*00b8*/ 	.byte	0x04, 0x17
        /*00ba*/ 	.short	(.L_31 - .L_30)
.L_30:
        /*00bc*/ 	.word	0x00000000
        /*00c0*/ 	.short	0x0002
        /*00c2*/ 	.short	0x0010
        /*00c4*/ 	.byte	0x00, 0xf4, 0x21, 0x00


	//----- nvinfo : EIATTR_KPARAM_INFO
	.align		4
.L_31:
        /*00c8*/ 	.byte	0x04, 0x17
        /*00ca*/ 	.short	(.L_33 - .L_32)
.L_32:
        /*00cc*/ 	.word	0x00000000
        /*00d0*/ 	.short	0x0001
        /*00d2*/ 	.short	0x0008
        /*00d4*/ 	.byte	0x00, 0xf4, 0x21, 0x00


	//----- nvinfo : EIATTR_KPARAM_INFO
	.align		4
.L_33:
        /*00d8*/ 	.byte	0x04, 0x17
        /*00da*/ 	.short	(.L_35 - .L_34)
.L_34:
        /*00dc*/ 	.word	0x00000000
        /*00e0*/ 	.short	0x0000
        /*00e2*/ 	.short	0x0000
        /*00e4*/ 	.byte	0x00, 0xf4, 0x21, 0x00


	//----- nvinfo : EIATTR_SPARSE_MMA_MASK
	.align		4
.L_35:
        /*00e8*/ 	.byte	0x03, 0x50
        /*00ea*/ 	.short	0x0000


	//----- nvinfo : EIATTR_MAXREG_COUNT
	.align		4
        /*00ec*/ 	.byte	0x03, 0x1b
        /*00ee*/ 	.short	0x00ff


	//----- nvinfo : EIATTR_NUM_BARRIERS
	.align		4
        /*00f0*/ 	.byte	0x02, 0x4c
        /*00f2*/ 	.byte	0x01
	.zero		1


	//----- nvinfo : EIATTR_ANNOTATIONS
	.align		4
        /*00f4*/ 	.byte	0x04, 0x55
        /*00f6*/ 	.short	(.L_37 - .L_36)


	//   ....[0]....
.L_36:
        /*00f8*/ 	.word	0x00000001
        /*00fc*/ 	.byte	0x10, 0x05, 0x00, 0x00, 0x01, 0x00, 0x00, 0x00, 0x60, 0x05, 0x00, 0x00, 0x01, 0x00, 0x00, 0x00
        /* <DEDUP_REMOVED lines=1010> */
        /*402c*/ 	.byte	0x80, 0x53, 0x01, 0x00, 0x01, 0x00, 0x00, 0x00, 0x90, 0x53, 0x01, 0x00


	//----- nvinfo : EIATTR_VRC_CTA_INIT_COUNT
	.align		4
.L_37:
        /*4038*/ 	.byte	0x02, 0x4a
	.zero		1
	.zero		1


	//----- nvinfo : EIATTR_EXIT_INSTR_OFFSETS
	.align		4
        /*403c*/ 	.byte	0x04, 0x1c
        /*403e*/ 	.short	(.L_39 - .L_38)


	//   ....[0]....
.L_38:
        /*4040*/ 	.word	0x0008c100


	//   ....[1]....
        /*4044*/ 	.word	0x0008c130


	//----- nvinfo : EIATTR_REQNTID
	.align		4
.L_39:
        /*4048*/ 	.byte	0x04, 0x10
        /*404a*/ 	.short	(.L_41 - .L_40)
.L_40:
        /*404c*/ 	.word	0x00000040
        /*4050*/ 	.word	0x00000001
        /*4054*/ 	.word	0x00000001


	//----- nvinfo : EIATTR_CBANK_PARAM_SIZE
	.align		4
.L_41:
        /*4058*/ 	.byte	0x03, 0x19
        /*405a*/ 	.short	0x0050


	//----- nvinfo : EIATTR_PARAM_CBANK
	.align		4
        /*405c*/ 	.byte	0x04, 0x0a
        /*405e*/ 	.short	(.L_43 - .L_42)
	.align		4
.L_42:
        /*4060*/ 	.word	index@(.nv.constant0.matmul_kernel)
        /*4064*/ 	.short	0x0380
        /*4066*/ 	.short	0x0050


	//----- nvinfo : EIATTR_SW_WAR
	.align		4
.L_43:
        /*4068*/ 	.byte	0x04, 0x36
        /*406a*/ 	.short	(.L_45 - .L_44)
.L_44:
        /*406c*/ 	.word	0x00000008
.L_45:


//--------------------- .nv.compat                --------------------------
	.section	.nv.compat,"",@"SHT_CUDA_COMPAT_INFO"
	.align	4
        /*0000*/ 	.byte	0x02, 0x02, 0x02, 0x00, 0x02, 0x05, 0x05, 0x00, 0x02, 0x03, 0x00, 0x00, 0x02, 0x06, 0x01, 0x00


//--------------------- .nv.callgraph             --------------------------
	.section	.nv.callgraph,"",@"SHT_CUDA_CALLGRAPH"
	.align	4
	.sectionentsize	8
	.align		4
        /*0000*/ 	.word	0x00000000
	.align		4
        /*0004*/ 	.word	0xffffffff
	.align		4
        /*0008*/ 	.word	0x00000000
	.align		4
        /*000c*/ 	.word	0xfffffffe
	.align		4
        /*0010*/ 	.word	0x00000000
	.align		4
        /*0014*/ 	.word	0xfffffffd
	.align		4
        /*0018*/ 	.word	0x00000000
	.align		4
        /*001c*/ 	.word	0xfffffffc


//--------------------- .text.matmul_kernel       --------------------------
	.section	.text.matmul_kernel,"ax",@progbits
	.align	128
        .global         matmul_kernel
        .type           matmul_kernel,@function
        .size           matmul_kernel,(.L_x_4 - matmul_kernel)
        .other          matmul_kernel,@"STO_CUDA_ENTRY STV_DEFAULT"
matmul_kernel:
.text.matmul_kernel:
[----:B------:R-:W0:Y:S08]  /*0000*/  LDC R1, c[0x0][0x37c] ;  /* 0x0000df00ff017b82 */ /* 0x000e300000000800 */
[----:B------:R-:W1:Y:S01]  /*0010*/  LDC.64 R2, c[0x0][0x398] ;  /* 0x0000e600ff027b82 */ /* 0x000e620000000a00 */
[----:B0-----:R-:W-:Y:S01]  /*0020*/  VIADD R1, R1, 0xffffbe50 ;  /* 0xffffbe5001017836 */ /* 0x001fe20000000000 */
[----:B------:R-:W0:Y:S01]  /*0030*/  S2R R24, SR_TID.X ;  /* 0x0000000000187919 */ /* 0x000e220000002100 */
[----:B------:R-:W2:Y:S01]  /*0040*/  LDCU UR6, c[0x0][0x3a0] ;  /* 0x00007400ff0677ac */ /* 0x000ea20008000800 */
[----:B------:R-:W-:-:S04]  /*0050*/  UMOV UR5, 0x400 ;  /* 0x0000040000057882 */ /* 0x000fc80000000000 */
[----:B------:R-:W3:Y:S01]  /*0060*/  S2UR UR4, SR_CgaCtaId ;  /* 0x00000000000479c3 */ /* 0x000ee20000008800 */
[----:B------:R-:W4:Y:S01]  /*0070*/  LDCU.64 UR54, c[0x0][0x358] ;  /* 0x00006b00ff3677ac */ /* 0x000f220008000a00 */
[----:B--2---:R-:W-:Y:S01]  /*0080*/  UIADD3 UR6, UPT, UPT, UR6, 0x3f, URZ ;  /* 0x0000003f06067890 */ /* 0x004fe2000fffe0ff */
[----:B-1----:R-:W-:-:S03]  /*0090*/  VIADD R0, R3, 0xff ;  /* 0x000000ff03007836 */ /* 0x002fc60000000000 */
[----:B------:R-:W-:Y:S02]  /*00a0*/  UISETP.GT.AND UP0, UPT, UR6, 0x3f, UPT ;  /* 0x0000003f0600788c */ /* 0x000fe4000bf04270 */
[----:B------:R-:W-:Y:S01]  /*00b0*/  SHF.R.S32.HI R5, RZ, 0x1f, R0 ;  /* 0x0000001fff057819 */ /* 0x000fe20000011400 */
[----:B---3--:R-:W-:-:S03]  /*00c0*/  ULEA UR5, UR4, UR5, 0x18 ;  /* 0x0000000504057291 */ /* 0x008fc6000f8ec0ff */
[----:B------:R-:W-:Y:S02]  /*00d0*/  LEA.HI R5, R5, R0, RZ, 0x8 ;  /* 0x0000000005057211 */ /* 0x000fe400078f40ff */
[----:B0-----:R-:W-:Y:S02]  /*00e0*/  LOP3.LUT R16, R24, 0x3f, RZ, 0xc0, !PT ;  /* 0x0000003f18107812 */ /* 0x001fe400078ec0ff */
[----:B------:R-:W-:Y:S02]  /*00f0*/  SHF.R.S32.HI R0, RZ, 0x8, R5 ;  /* 0x00000008ff007819 */ /* 0x000fe40000011405 */
[----:B------:R-:W0:Y:S03]  /*0100*/  S2R R5, SR_CTAID.X ;  /* 0x0000000000057919 */ /* 0x000e260000002500 */
[----:B------:R-:W-:-:S05]  /*0110*/  IMAD.SHL.U32 R0, R0, 0x8, RZ ;  /* 0x0000000800007824 */ /* 0x000fca00078e00ff */
[-C--:B------:R-:W-:Y:S02]  /*0120*/  IABS R9, R0.reuse ;  /* 0x0000000000097213 */ /* 0x080fe40000000000 */
[----:B------:R-:W-:Y:S02]  /*0130*/  IABS R12, R0 ;  /* 0x00000000000c7213 */ /* 0x000fe40000000000 */
[----:B------:R-:W1:Y:S08]  /*0140*/  I2F.RP R4, R9 ;  /* 0x0000000900047306 */ /* 0x000e700000209400 */
[----:B-1----:R-:W1:Y:S01]  /*0150*/  MUFU.RCP R4, R4 ;  /* 0x0000000400047308 */ /* 0x002e620000001000 */
[----:B0-----:R-:W-:Y:S01]  /*0160*/  IABS R10, R5 ;  /* 0x00000005000a7213 */ /* 0x001fe20000000000 */
[----:B-1----:R-:W-:-:S02]  /*0170*/  VIADD R6, R4, 0xffffffe ;  /* 0x0ffffffe04067836 */ /* 0x002fc40000000000 */
[----:B------:R-:W-:-:S04]  /*0180*/  IMAD.MOV R4, RZ, RZ, -R12 ;  /* 0x000000ffff047224 */ /* 0x000fc800078e0a0c */
[----:B------:R0:W1:Y:S02]  /*0190*/  F2I.FTZ.U32.TRUNC.NTZ R7, R6 ;  /* 0x0000000600077305 */ /* 0x000064000021f000 */
[----:B0-----:R-:W-:Y:S02]  /*01a0*/  IMAD.MOV.U32 R6, RZ, RZ, RZ ;  /* 0x000000ffff067224 */ /* 0x001fe400078e00ff */
[----:B-1----:R-:W-:-:S04]  /*01b0*/  IMAD.MOV R8, RZ, RZ, -R7 ;  /* 0x000000ffff087224 */ /* 0x002fc800078e0a07 */
[----:B------:R-:W-:Y:S02]  /*01c0*/  IMAD R11, R8, R9, RZ ;  /* 0x00000009080b7224 */ /* 0x000fe400078e02ff */
[----:B------:R-:W-:Y:S02]  /*01d0*/  IMAD.MOV.U32 R8, RZ, RZ, R10 ;  /* 0x000000ffff087224 */ /* 0x000fe400078e000a */
[----:B------:R-:W-:-:S06]  /*01e0*/  IMAD.HI.U32 R7, R7, R11, R6 ;  /* 0x0000000b07077227 */ /* 0x000fcc00078e0006 */
[----:B------:R-:W-:-:S04]  /*01f0*/  IMAD.HI.U32 R7, R7, R8, RZ ;  /* 0x0000000807077227 */ /* 0x000fc800078e00ff */
[----:B------:R-:W-:-:S05]  /*0200*/  IMAD R4, R7, R4, R8 ;  /* 0x0000000407047224 */ /* 0x000fca00078e0208 */
[----:B------:R-:W-:-:S13]  /*0210*/  ISETP.GT.U32.AND P1, PT, R9, R4, PT ;  /* 0x000000040900720c */ /* 0x000fda0003f24070 */
[----:B------:R-:W-:Y:S02]  /*0220*/  @!P1 IMAD.IADD R4, R4, 0x1, -R9 ;  /* 0x0000000104049824 */ /* 0x000fe400078e0a09 */
[----:B------:R-:W-:Y:S01]  /*0230*/  @!P1 VIADD R7, R7, 0x1 ;  /* 0x0000000107079836 */ /* 0x000fe20000000000 */
[----:B------:R-:W-:Y:S02]  /*0240*/  ISETP.NE.AND P1, PT, R0, RZ, PT ;  /* 0x000000ff0000720c */ /* 0x000fe40003f25270 */
[----:B------:R-:W-:Y:S02]  /*0250*/  ISETP.GE.U32.AND P0, PT, R4, R9, PT ;  /* 0x000000090400720c */ /* 0x000fe40003f06070 */
[----:B------:R-:W-:-:S04]  /*0260*/  LOP3.LUT R4, R5, R0, RZ, 0x3c, !PT ;  /* 0x0000000005047212 */ /* 0x000fc800078e3cff */
[----:B------:R-:W-:Y:S01]  /*0270*/  ISETP.GE.AND P2, PT, R4, RZ, PT ;  /* 0x000000ff0400720c */ /* 0x000fe20003f46270 */
[----:B------:R-:W-:-:S06]  /*0280*/  VIADD R4, R2, 0x7f ;  /* 0x0000007f02047836 */ /* 0x000fcc0000000000 */
[----:B------:R-:W-:-:S04]  /*0290*/  @P0 VIADD R7, R7, 0x1 ;  /* 0x0000000107070836 */ /* 0x000fc80000000000 */
[----:B------:R-:W-:Y:S01]  /*02a0*/  IMAD.MOV.U32 R6, RZ, RZ, R7 ;  /* 0x000000ffff067224 */ /* 0x000fe200078e0007 */
[----:B------:R-:W-:-:S03]  /*02b0*/  SHF.R.S32.HI R7, RZ, 0x1f, R4 ;  /* 0x0000001fff077819 */ /* 0x000fc60000011404 */
[----:B------:R-:W-:Y:S01]  /*02c0*/  @!P2 IMAD.MOV R6, RZ, RZ, -R6 ;  /* 0x000000ffff06a224 */ /* 0x000fe200078e0a06 */
[----:B------:R-:W-:Y:S02]  /*02d0*/  @!P1 LOP3.LUT R6, RZ, R0, RZ, 0x33, !PT ;  /* 0x00000000ff069212 */ /* 0x000fe400078e33ff */
[----:B------:R-:W-:-:S03]  /*02e0*/  LEA.HI R7, R7, R4, RZ, 0x7 ;  /* 0x0000000407077211 */ /* 0x000fc600078f38ff */
[----:B------:R-:W-:Y:S02]  /*02f0*/  IMAD.SHL.U32 R4, R6, 0x8, RZ ;  /* 0x0000000806047824 */ /* 0x000fe400078e00ff */
[----:B------:R-:W-:-:S03]  /*0300*/  IMAD.MOV R6, RZ, RZ, -R6 ;  /* 0x000000ffff067224 */ /* 0x000fc600078e0a06 */
[----:B------:R-:W-:Y:S01]  /*0310*/  LEA.HI.SX32 R7, R7, -R4, 0x19 ;  /* 0x8000000407077211 */ /* 0x000fe200078fcaff */
[----:B------:R-:W-:Y:S02]  /*0320*/  IMAD R15, R0, R6, R5 ;  /* 0x00000006000f7224 */ /* 0x000fe400078e0205 */
[----:B------:R-:W-:Y:S01]  /*0330*/  IMAD.MOV.U32 R6, RZ, RZ, RZ ;  /* 0x000000ffff067224 */ /* 0x000fe200078e00ff */
[----:B------:R-:W-:Y:S02]  /*0340*/  VIMNMX R8, PT, PT, R7, 0x8, PT ;  /* 0x0000000807087848 */ /* 0x000fe40003fe0100 */
[----:B------:R-:W-:Y:S02]  /*0350*/  IABS R13, R15 ;  /* 0x0000000f000d7213 */ /* 0x000fe40000000000 */
[----:B------:R-:W-:-:S04]  /*0360*/  IABS R11, R8 ;  /* 0x00000008000b7213 */ /* 0x000fc80000000000 */
[----:B------:R-:W0:Y:S08]  /*0370*/  I2F.RP R9, R11 ;  /* 0x0000000b00097306 */ /* 0x000e300000209400 */
[----:B0-----:R-:W0:Y:S02]  /*0380*/  MUFU.RCP R9, R9 ;  /* 0x0000000900097308 */ /* 0x001e240000001000 */
[----:B0-----:R-:W-:-:S06]  /*0390*/  VIADD R7, R9, 0xffffffe ;  /* 0x0ffffffe09077836 */ /* 0x001fcc0000000000 */
[----:B------:R-:W0:Y:S02]  /*03a0*/  F2I.FTZ.U32.TRUNC.NTZ R7, R7 ;  /* 0x0000000700077305 */ /* 0x000e24000021f000 */
[----:B0-----:R-:W-:-:S04]  /*03b0*/  IMAD.MOV R10, RZ, RZ, -R7 ;  /* 0x000000ffff0a7224 */ /* 0x001fc800078e0a07 */
[----:B------:R-:W-:-:S04]  /*03c0*/  IMAD.MOV.U32 R0, RZ, RZ, R10 ;  /* 0x000000ffff007224 */ /* 0x000fc800078e000a */
[----:B------:R-:W-:Y:S01]  /*03d0*/  IMAD R5, R0, R11, RZ ;  /* 0x0000000b00057224 */ /* 0x000fe200078e02ff */
[----:B------:R-:W-:-:S03]  /*03e0*/  IABS R0, R8 ;  /* 0x0000000800007213 */ /* 0x000fc60000000000 */
[----:B------:R-:W-:-:S04]  /*03f0*/  IMAD.HI.U32 R6, R7, R5, R6 ;  /* 0x0000000507067227 */ /* 0x000fc800078e0006 */
[----:B------:R-:W-:Y:S02]  /*0400*/  IMAD.MOV R0, RZ, RZ, -R0 ;  /* 0x000000ffff007224 */ /* 0x000fe400078e0a00 */
        /* <DEDUP_REMOVED lines=8> */
[----:B------:R-:W-:-:S07]  /*0490*/  ISETP.GE.AND P2, PT, R0, RZ, PT ;  /* 0x000000ff0000720c */ /* 0x000fce0003f46270 */
[----:B------:R-:W-:-:S06]  /*04a0*/  @P0 VIADD R6, R6, 0x1 ;  /* 0x0000000106060836 */ /* 0x000fcc0000000000 */
[----:B------:R-:W-:Y:S01]  /*04b0*/  @!P2 IMAD.MOV R6, RZ, RZ, -R6 ;  /* 0x000000ffff06a224 */ /* 0x000fe200078e0a06 */
[----:B------:R-:W-:-:S05]  /*04c0*/  @!P1 LOP3.LUT R6, RZ, R8, RZ, 0x33, !PT ;  /* 0x00000008ff069212 */ /* 0x000fca00078e33ff */
[----:B------:R-:W-:Y:S02]  /*04d0*/  IMAD.MOV R5, RZ, RZ, -R6 ;  /* 0x000000ffff057224 */ /* 0x000fe400078e0a06 */
[----:B------:R-:W-:Y:S02]  /*04e0*/  IMAD.SHL.U32 R25, R6, 0x100, RZ ;  /* 0x0000010006197824 */ /* 0x000fe400078e00ff */
[----:B------:R-:W-:Y:S02]  /*04f0*/  IMAD R5, R8, R5, R15 ;  /* 0x0000000508057224 */ /* 0x000fe400078e020f */
[C---:B------:R-:W-:Y:S01]  /*0500*/  VIADD R6, R25.reuse, 0x3 ;  /* 0x0000000319067836 */ /* 0x040fe20000000000 */
[----:B------:R-:W-:Y:S01]  /*0510*/  STL [R1+0xc0], R25 ;  /* 0x0000c01901007387 */ /* 0x000fe20000100800 */
[----:B------:R-:W-:Y:S02]  /*0520*/  IMAD.IADD R0, R4, 0x1, R5 ;  /* 0x0000000104007824 */ /* 0x000fe400078e0205 */
[----:B------:R-:W-:-:S02]  /*0530*/  VIADD R5, R25, 0x1 ;  /* 0x0000000119057836 */ /* 0x000fc40000000000 */
[C---:B------:R-:W-:Y:S02]  /*0540*/  VIADD R4, R25.reuse, 0x2 ;  /* 0x0000000219047836 */ /* 0x040fe40000000000 */
[C---:B------:R-:W-:Y:S01]  /*0550*/  VIADD R14, R25.reuse, 0x9 ;  /* 0x00000009190e7836 */ /* 0x040fe20000000000 */
[----:B------:R0:W-:Y:S01]  /*0560*/  STL [R1+0x5f8], R5 ;  /* 0x0005f80501007387 */ /* 0x0001e20000100800 */
[C---:B------:R-:W-:Y:S02]  /*0570*/  VIADD R11, R25.reuse, 0xa ;  /* 0x0000000a190b7836 */ /* 0x040fe40000000000 */
[----:B------:R-:W-:Y:S01]  /*0580*/  IMAD R0, R0, 0x80, R16 ;  /* 0x0000008000007824 */ /* 0x000fe200078e0210 */
[----:B------:R1:W-:Y:S01]  /*0590*/  STL [R1+0x5f4], R4 ;  /* 0x0005f40401007387 */ /* 0x0003e20000100800 */
[C---:B------:R-:W-:Y:S02]  /*05a0*/  VIADD R13, R25.reuse, 0x1c ;  /* 0x0000001c190d7836 */ /* 0x040fe40000000000 */
[C---:B------:R-:W-:Y:S01]  /*05b0*/  VIADD R29, R25.reuse, 0xee ;  /* 0x000000ee191d7836 */ /* 0x040fe20000000000 */
[----:B------:R2:W-:Y:S01]  /*05c0*/  STL [R1+0x5f0], R6 ;  /* 0x0005f00601007387 */ /* 0x0005e20000100800 */
[----:B------:R-:W-:-:S02]  /*05d0*/  VIADD R23, R25, 0xef ;  /* 0x000000ef19177836 */ /* 0x000fc40000000000 */
[C---:B0-----:R-:W-:Y:S02]  /*05e0*/  VIADD R5, R25.reuse, 0x4 ;  /* 0x0000000419057836 */ /* 0x041fe40000000000 */
[C---:B------:R-:W-:Y:S02]  /*05f0*/  VIADD R22, R25.reuse, 0xf0 ;  /* 0x000000f019167836 */ /* 0x040fe40000000000 */
[C---:B-1----:R-:W-:Y:S01]  /*0600*/  VIADD R4, R25.reuse, 0x5 ;  /* 0x0000000519047836 */ /* 0x042fe20000000000 */
[----:B------:R0:W-:Y:S01]  /*0610*/  STL [R1+0x5ec], R5 ;  /* 0x0005ec0501007387 */ /* 0x0001e20000100800 */
[C---:B------:R-:W-:Y:S02]  /*0620*/  VIADD R21, R25.reuse, 0xf1 ;  /* 0x000000f119157836 */ /* 0x040fe40000000000 */
[C---:B--2---:R-:W-:Y:S01]  /*0630*/  VIADD R6, R25.reuse, 0x6 ;  /* 0x0000000619067836 */ /* 0x044fe20000000000 */
[----:B------:R1:W-:Y:S01]  /*0640*/  STL [R1+0x5e8], R4 ;  /* 0x0005e80401007387 */ /* 0x0003e20000100800 */
[----:B------:R-:W-:-:S02]  /*0650*/  VIADD R20, R25, 0xf2 ;  /* 0x000000f219147836 */ /* 0x000fc40000000000 */
[C---:B------:R-:W-:Y:S01]  /*0660*/  VIADD R19, R25.reuse, 0xf3 ;  /* 0x000000f319137836 */ /* 0x040fe20000000000 */
[----:B------:R2:W-:Y:S01]  /*0670*/  STL [R1+0x5e4], R6 ;  /* 0x0005e40601007387 */ /* 0x0005e20000100800 */
[C---:B------:R-:W-:Y:S02]  /*0680*/  VIADD R18, R25.reuse, 0xf4 ;  /* 0x000000f419127836 */ /* 0x040fe40000000000 */
[C---:B0-----:R-:W-:Y:S02]  /*0690*/  VIADD R5, R25.reuse, 0x7 ;  /* 0x0000000719057836 */ /* 0x041fe40000000000 */
[C---:B------:R-:W-:Y:S02]  /*06a0*/  VIADD R17, R25.reuse, 0xf5 ;  /* 0x000000f519117836 */ /* 0x040fe40000000000 */
[C---:B-1----:R-:W-:Y:S01]  /*06b0*/  VIADD R4, R25.reuse, 0x8 ;  /* 0x0000000819047836 */ /* 0x042fe20000000000 */
[----:B------:R0:W-:Y:S01]  /*06c0*/  STL [R1+0x5e0], R5 ;  /* 0x0005e00501007387 */ /* 0x0001e20000100800 */
[----:B------:R-:W-:-:S02]  /*06d0*/  VIADD R16, R25, 0xf6 ;  /* 0x000000f619107836 */ /* 0x000fc40000000000 */
[C---:B--2---:R-:W-:Y:S01]  /*06e0*/  VIADD R6, R25.reuse, 0xd ;  /* 0x0000000d19067836 */ /* 0x044fe20000000000 */
[----:B------:R1:W-:Y:S01]  /*06f0*/  STL [R1+0x5dc], R4 ;  /* 0x0005dc0401007387 */ /* 0x0003e20000100800 */
[C---:B------:R-:W-:Y:S02]  /*0700*/  VIADD R10, R25.reuse, 0xf7 ;  /* 0x000000f7190a7836 */ /* 0x040fe40000000000 */
[C---:B------:R-:W-:Y:S01]  /*0710*/  VIADD R9, R25.reuse, 0xfa ;  /* 0x000000fa19097836 */ /* 0x040fe20000000000 */
[----:B------:R-:W-:Y:S01]  /*0720*/  STL [R1+0x5d8], R14 ;  /* 0x0005d80e01007387 */ /* 0x000fe20000100800 */
[C---:B------:R-:W-:Y:S02]  /*0730*/  VIADD R8, R25.reuse, 0xfb ;  /* 0x000000fb19087836 */ /* 0x040fe40000000000 */
[C---:B0-----:R-:W-:Y:S02]  /*0740*/  VIADD R5, R25.reuse, 0xb ;  /* 0x0000000b19057836 */ /* 0x041fe40000000000 */
[----:B------:R-:W-:-:S02]  /*0750*/  VIADD R7, R25, 0xfc ;  /* 0x000000fc19077836 */ /* 0x000fc40000000000 */
[C---:B-1----:R-:W-:Y:S01]  /*0760*/  VIADD R4, R25.reuse, 0xc ;  /* 0x0000000c19047836 */ /* 0x042fe20000000000 */
[----:B------:R0:W-:Y:S04]  /*0770*/  STL [R1+0x5d0], R5 ;  /* 0x0005d00501007387 */ /* 0x0001e80000100800 */
[----:B------:R-:W-:Y:S04]  /*0780*/  STL [R1+0x5d4], R11 ;  /* 0x0005d40b01007387 */ /* 0x000fe80000100800 */
[----:B------:R1:W-:Y:S01]  /*0790*/  STL [R1+0x5cc], R4 ;  /* 0x0005cc0401007387 */ /* 0x0003e20000100800 */
[----:B0-----:R-:W-:-:S03]  /*07a0*/  VIADD R5, R25, 0xe ;  /* 0x0000000e19057836 */ /* 0x001fc60000000000 */
[----:B------:R0:W-:Y:S04]  /*07b0*/  STL [R1+0x5c8], R6 ;  /* 0x0005c80601007387 */ /* 0x0001e80000100800 */
[----:B------:R2:W-:Y:S01]  /*07c0*/  STL [R1+0x5c4], R5 ;  /* 0x0005c40501007387 */ /* 0x0005e20000100800 */
[C---:B-1----:R-:W-:Y:S02]  /*07d0*/  VIADD R4, R25.reuse, 0xf ;  /* 0x0000000f19047836 */ /* 0x042fe40000000000 */
[----:B0-----:R-:W-:-:S03]  /*07e0*/  VIADD R6, R25, 0x10 ;  /* 0x0000001019067836 */ /* 0x001fc60000000000 */
[----:B------:R0:W-:Y:S01]  /*07f0*/  STL [R1+0x5c0], R4 ;  /* 0x0005c00401007387 */ /* 0x0001e20000100800 */
[----:B--2---:R-:W-:-:S03]  /*0800*/  VIADD R5, R25, 0x11 ;  /* 0x0000001119057836 */ /* 0x004fc60000000000 */
[----:B------:R1:W-:Y:S04]  /*0810*/  STL [R1+0x5bc], R6 ;  /* 0x0005bc0601007387 */ /* 0x0003e80000100800 */
[----:B------:R2:W-:Y:S01]  /*0820*/  STL [R1+0x5b8], R5 ;  /* 0x0005b80501007387 */ /* 0x0005e20000100800 */
[C---:B0-----:R-:W-:Y:S02]  /*0830*/  VIADD R4, R25.reuse, 0x12 ;  /* 0x0000001219047836 */ /* 0x041fe40000000000 */
[----:B-1----:R-:W-:-:S03]  /*0840*/  VIADD R6, R25, 0x13 ;  /* 0x0000001319067836 */ /* 0x002fc60000000000 */
        /* <DEDUP_REMOVED lines=25> */
[----:B--2---:R-:W-:-:S05]  /*09e0*/  VIADD R5, R25, 0x20 ;  /* 0x0000002019057836 */ /* 0x004fca0000000000 */
        /* <DEDUP_REMOVED lines=410> */
[----:B------:R1:W-:Y:S01]  /*2390*/  STL [R1], R4 ;  /* 0x0000000401007387 */ /* 0x0003e20000100800 */
[----:B0-----:R-:W-:-:S03]  /*23a0*/  VIADD R5, R25, 0xf8 ;  /* 0x000000f819057836 */ /* 0x001fc60000000000 */
[----:B------:R0:W-:Y:S04]  /*23b0*/  STL [R1+0xfa0], R0 ;  /* 0x000fa00001007387 */ /* 0x0001e80000100800 */
[----:B------:R2:W-:Y:S01]  /*23c0*/  STL [R1+0x8], R5 ;  /* 0x0000080501007387 */ /* 0x0005e20000100800 */
[----:B-1----:R-:W-:Y:S02]  /*23d0*/  VIADD R4, R25, 0xf9 ;  /* 0x000000f919047836 */ /* 0x002fe40000000000 */
[----:B0-----:R-:W-:-:S03]  /*23e0*/  VIADD R0, R0, 0x40 ;  /* 0x0000004000007836 */ /* 0x001fc60000000000 */
[----:B------:R0:W-:Y:S01]  /*23f0*/  STL [R1+0x4], R4 ;  /* 0x0000040401007387 */ /* 0x0001e20000100800 */
[----:B--2---:R-:W-:-:S03]  /*2400*/  VIADD R5, R25, 0xfe ;  /* 0x000000fe19057836 */ /* 0x004fc60000000000 */
[----:B------:R1:W-:Y:S01]  /*2410*/  STL [R1+0xfa4], R0 ;  /* 0x000fa40001007387 */ /* 0x0003e20000100800 */
[----:B0-----:R-:W-:Y:S01]  /*2420*/  VIADD R4, R25, 0xff ;  /* 0x000000ff19047836 */ /* 0x001fe20000000000 */
[----:B----4-:R-:W-:Y:S06]  /*2430*/  BRA.U UP0, `(.L_x_0) ;  /* 0x00000021000c7547 */ /* 0x010fec000b800000 */
[----:B-1----:R-:W-:Y:S01]  /*2440*/  IMAD.SHL.U32 R0, R24, 0x10, RZ ;  /* 0x0000001018007824 */ /* 0x002fe200078e00ff */
[----:B------:R1:W-:Y:S04]  /*2450*/  STL [R1+0x40], RZ ;  /* 0x000040ff01007387 */ /* 0x0003e80000100800 */
[----:B------:R1:W-:Y:S04]  /*2460*/  STL [R1+0x1e78], R0 ;  /* 0x001e780001007387 */ /* 0x0003e80000100800 */
[----:B------:R1:W-:Y:S04]  /*2470*/  STL [R1+0x44], RZ ;  /* 0x000044ff01007387 */ /* 0x0003e80000100800 */
        /* <DEDUP_REMOVED lines=509> */
[----:B------:R1:W-:Y:S01]  /*4450*/  STL [R1+0x2c], RZ ;  /* 0x00002cff01007387 */ /* 0x0003e20000100800 */
[----:B------:R-:W-:Y:S05]  /*4460*/  BRA `(.L_x_1) ;  /* 0x0000054400807947 */ /* 0x000fea0003800000 */
.L_x_0:
[----:B------:R0:W-:Y:S01]  /*4470*/  STL [R1+0x2024], R21 ;  /* 0x0020241501007387 */ /* 0x0001e20000100800 */
[----:B------:R-:W-:Y:S01]  /*4480*/  IABS R24, R2 ;  /* 0x0000000200187213 */ /* 0x000fe20000000000 */
[----:B------:R-:W2:Y:S01]  /*4490*/  LDCU UR4, c[0x0][0x3ac] ;  /* 0x00007580ff0477ac */ /* 0x000ea20008000800 */
[----:B------:R-:W-:Y:S02]  /*44a0*/  IABS R26, R4 ;  /* 0x00000004001a7213 */ /* 0x000fe40000000000 */
[----:B------:R-:W-:Y:S01]  /*44b0*/  ISETP.GE.AND P2, PT, R4, RZ, PT ;  /* 0x000000ff0400720c */ /* 0x000fe20003f46270 */
[----:B------:R-:W3:Y:S01]  /*44c0*/  LDCU.128 UR8, c[0x0][0x380] ;  /* 0x00007000ff0877ac */ /* 0x000ee20008000c00 */
[----:B0-----:R-:W4:Y:S01]  /*44d0*/  LDL R21, [R1+0xfa0] ;  /* 0x000fa00001157983 */ /* 0x001f220000100800 */
[----:B------:R-:W0:Y:S03]  /*44e0*/  LDCU UR7, c[0x0][0x3a4] ;  /* 0x00007480ff0777ac */ /* 0x000e260008000800 */
[----:B------:R5:W-:Y:S01]  /*44f0*/  STL [R1+0x2020], R22 ;  /* 0x0020201601007387 */ /* 0x000be20000100800 */
[----:B------:R-:W1:Y:S01]  /*4500*/  LDCU UR12, c[0x0][0x3b0] ;  /* 0x00007600ff0c77ac */ /* 0x000e620008000800 */
[----:B------:R-:W0:Y:S02]  /*4510*/  LDCU UR77, c[0x0][0x3a8] ;  /* 0x00007500ff4d77ac */ /* 0x000e240008000800 */
[----:B-----5:R-:W5:Y:S01]  /*4520*/  LDL R22, [R1+0xfa4] ;  /* 0x000fa40001167983 */ /* 0x020f620000100800 */
[----:B------:R-:W0:Y:S03]  /*4530*/  I2F.RP R12, R24 ;  /* 0x00000018000c7306 */ /* 0x000e260000209400 */
[----:B------:R1:W-:Y:S04]  /*4540*/  STL [R1+0x201c], R23 ;  /* 0x00201c1701007387 */ /* 0x0003e80000100800 */
[----:B------:R2:W-:Y:S04]  /*4550*/  STL [R1+0x2018], R29 ;  /* 0x0020181d01007387 */ /* 0x0005e80000100800 */
[----:B------:R3:W-:Y:S01]  /*4560*/  STL [R1+0x1fa4], R3 ;  /* 0x001fa40301007387 */ /* 0x0007e20000100800 */
[----:B-1----:R-:W-:Y:S01]  /*4570*/  IMAD.MOV.U32 R23, RZ, RZ, R11 ;  /* 0x000000ffff177224 */ /* 0x002fe200078e000b */
[----:B------:R-:W-:Y:S01]  /*4580*/  IABS R11, R3 ;  /* 0x00000003000b7213 */ /* 0x000fe20000000000 */
[----:B0-----:R-:W0:Y:S01]  /*4590*/  MUFU.RCP R12, R12 ;  /* 0x0000000c000c7308 */ /* 0x001e220000001000 */
[----:B--2---:R-:W-:-:S02]  /*45a0*/  IMAD.MOV.U32 R29, RZ, RZ, R13 ;  /* 0x000000ffff1d7224 */ /* 0x004fc400078e000d */
[----:B---3--:R-:W-:-:S05]  /*45b0*/  IMAD.MOV.U32 R3, RZ, RZ, R14 ;  /* 0x000000ffff037224 */ /* 0x008fca00078e000e */
[----:B------:R-:W1:Y:S01]  /*45c0*/  I2F.RP R0, R11 ;  /* 0x0000000b00007306 */ /* 0x000e620000209400 */
[----:B0-----:R-:W-:-:S07]  /*45d0*/  VIADD R12, R12, 0xffffffe ;  /* 0x0ffffffe0c0c7836 */ /* 0x001fce0000000000 */
[----:B------:R0:W-:Y:S08]  /*45e0*/  F2I.FTZ.U32.TRUNC.NTZ R13, R12 ;  /* 0x0000000c000d7305 */ /* 0x0001f0000021f000 */
[----:B-1----:R-:W1:Y:S01]  /*45f0*/  MUFU.RCP R0, R0 ;  /* 0x0000000000007308 */ /* 0x002e620000001000 */
[----:B0-----:R-:W-:Y:S02]  /*4600*/  IMAD.MOV.U32 R12, RZ, RZ, RZ ;  /* 0x000000ffff0c7224 */ /* 0x001fe400078e00ff */
[----:B-1----:R-:W-:-:S05]  /*4610*/  VIADD R0, R0, 0xffffffe ;  /* 0x0ffffffe00007836 */ /* 0x002fca0000000000 */
[----:B------:R0:W1:Y:S02]  /*4620*/  F2I.FTZ.U32.TRUNC.NTZ R15, R0 ;  /* 0x00000000000f7305 */ /* 0x000064000021f000 */
[----:B0-----:R-:W-:-:S04]  /*4630*/  IMAD.MOV R0, RZ, RZ, -R13 ;  /* 0x000000ffff007224 */ /* 0x001fc800078e0a0d */
[----:B------:R-:W-:-:S04]  /*4640*/  IMAD R14, R0, R24, RZ ;  /* 0x00000018000e7224 */ /* 0x000fc800078e02ff */
[----:B------:R-:W-:-:S04]  /*4650*/  IMAD.HI.U32 R13, R13, R14, R12 ;  /* 0x0000000e0d0d7227 */ /* 0x000fc800078e000c */
[----:B-1----:R-:W-:Y:S01]  /*4660*/  IMAD.MOV R14, RZ, RZ, -R15 ;  /* 0x000000ffff0e7224 */ /* 0x002fe200078e0a0f */
[----:B----4-:R-:W-:Y:S02]  /*4670*/  IABS R25, R21 ;  /* 0x0000001500197213 */ /* 0x010fe40000000000 */
[----:B-----5:R-:W-:-:S05]  /*4680*/  IABS R0, R22 ;  /* 0x0000001600007213 */ /* 0x020fca0000000000 */
[----:B------:R-:W-:Y:S02]  /*4690*/  IMAD.MOV.U32 R12, RZ, RZ, R0 ;  /* 0x000000ffff0c7224 */ /* 0x000fe400078e0000 */
[----:B------:R-:W-:Y:S02]  /*46a0*/  IMAD.MOV.U32 R0, RZ, RZ, R14 ;  /* 0x000000ffff007224 */ /* 0x000fe400078e000e */
[----:B------:R-:W-:-:S04]  /*46b0*/  IMAD.HI.U32 R14, R13, R25, RZ ;  /* 0x000000190d0e7227 */ /* 0x000fc800078e00ff */
[----:B------:R-:W-:-:S04]  /*46c0*/  IMAD.HI.U32 R13, R13, R12, RZ ;  /* 0x0000000c0d0d7227 */ /* 0x000fc800078e00ff */
[----:B------:R-:W-:Y:S02]  /*46d0*/  IMAD.MOV R27, RZ, RZ, -R14 ;  /* 0x000000ffff1b7224 */ /* 0x000fe400078e0a0e */
[----:B------:R-:W-:Y:S02]  /*46e0*/  IMAD R0, R0, R11, RZ ;  /* 0x0000000b00007224 */ /* 0x000fe400078e02ff */
[----:B------:R-:W-:Y:S02]  /*46f0*/  IMAD.MOV.U32 R14, RZ, RZ, RZ ;  /* 0x000000ffff0e7224 */ /* 0x000fe400078e00ff */
[----:B------:R-:W-:Y:S02]  /*4700*/  IMAD.MOV R13, RZ, RZ, -R13 ;  /* 0x000000ffff0d7224 */ /* 0x000fe400078e0a0d */
[----:B------:R-:W-:-:S04]  /*4710*/  IMAD.HI.U32 R0, R15, R0, R14 ;  /* 0x000000000f007227 */ /* 0x000fc800078e000e */
[----:B------:R-:W-:Y:S01]  /*4720*/  IMAD R15, R24, R13, R12 ;  /* 0x0000000d180f7224 */ /* 0x000fe200078e020c */
[----:B------:R-:W-:Y:S01]  /*4730*/  IABS R12, R6 ;  /* 0x00000006000c7213 */ /* 0x000fe20000000000 */
[----:B------:R-:W-:Y:S01]  /*4740*/  IMAD.HI.U32 R14, R0, R26, RZ ;  /* 0x0000001a000e7227 */ /* 0x000fe200078e00ff */
[----:B------:R-:W-:Y:S02]  /*4750*/  IABS R13, R5 ;  /* 0x00000005000d7213 */ /* 0x000fe40000000000 */
[----:B------:R-:W-:Y:S01]  /*4760*/  ISETP.GT.U32.AND P1, PT, R24, R15, PT ;  /* 0x0000000f1800720c */ /* 0x000fe20003f24070 */
[----:B------:R-:W-:Y:S02]  /*4770*/  IMAD.MOV R14, RZ, RZ, -R14 ;  /* 0x000000ffff0e7224 */ /* 0x000fe400078e0a0e */
[----:B------:R-:W-:-:S04]  /*4780*/  IMAD.HI.U32 R28, R0, R12, RZ ;  /* 0x0000000c001c7227 */ /* 0x000fc800078e00ff */
[----:B------:R-:W-:Y:S01]  /*4790*/  IMAD R14, R11, R14, R26 ;  /* 0x0000000e0b0e7224 */ /* 0x000fe200078e021a */
[----:B------:R-:W-:Y:S01]  /*47a0*/  IABS R26, R7 ;  /* 0x00000007001a7213 */ /* 0x000fe20000000000 */
[----:B------:R-:W-:Y:S01]  /*47b0*/  IMAD R25, R24, R27, R25 ;  /* 0x0000001b18197224 */ /* 0x000fe200078e0219 */
[----:B------:R-:W-:Y:S01]  /*47c0*/  ISETP.GE.AND P3, PT, R22, RZ, PT ;  /* 0x000000ff1600720c */ /* 0x000fe20003f66270 */
[----:B------:R-:W-:-:S03]  /*47d0*/  IMAD.HI.U32 R27, R0, R13, RZ ;  /* 0x0000000d001b7227 */ /* 0x000fc600078e00ff */
[C---:B------:R-:W-:Y:S01]  /*47e0*/  ISETP.GT.U32.AND P0, PT, R24.reuse, R25, PT ;  /* 0x000000191800720c */ /* 0x040fe20003f04070 */
[----:B------:R-:W-:Y:S02]  /*47f0*/  IMAD.MOV.U32 R4, RZ, RZ, R26 ;  /* 0x000000ffff047224 */ /* 0x000fe400078e001a */
[----:B------:R-:W-:Y:S01]  /*4800*/  @!P1 IMAD.IADD R15, R15, 0x1, -R24 ;  /* 0x000000010f0f9824 */ /* 0x000fe200078e0a18 */
[----:B------:R-:W-:Y:S01]  /*4810*/  ISETP.GE.AND P1, PT, R5, RZ, PT ;  /* 0x000000ff0500720c */ /* 0x000fe20003f26270 */
[----:B------:R-:W-:Y:S02]  /*4820*/  IMAD.MOV R26, RZ, RZ, -R28 ;  /* 0x000000ffff1a7224 */ /* 0x000fe400078e0a1c */
[----:B------:R-:W2:Y:S01]  /*4830*/  LDL.LU R28, [R1+0x5b8] ;  /* 0x0005b800011c7983 */ /* 0x000ea20000300800 */
[C---:B------:R-:W-:Y:S01]  /*4840*/  ISETP.GT.U32.AND P5, PT, R24.reuse, R15, PT ;  /* 0x0000000f1800720c */ /* 0x040fe20003fa4070 */
[----:B------:R-:W-:Y:S02]  /*4850*/  IMAD.MOV R27, RZ, RZ, -R27 ;  /* 0x000000ffff1b7224 */ /* 0x000fe400078e0a1b */
[----:B------:R-:W3:Y:S02]  /*4860*/  LDL.LU R5, [R1+0x5b4] ;  /* 0x0005b40001057983 */ /* 0x000ee40000300800 */
[----:B------:R-:W-:Y:S01]  /*4870*/  @!P0 IMAD.IADD R25, R25, 0x1, -R24 ;  /* 0x0000000119198824 */ /* 0x000fe200078e0a18 */
[----:B------:R-:W-:Y:S01]  /*4880*/  ISETP.GE.AND P6, PT, R21, RZ, PT ;  /* 0x000000ff1500720c */ /* 0x000fe20003fc6270 */
[----:B------:R-:W-:Y:S01]  /*4890*/  IMAD R12, R11, R26, R12 ;  /* 0x0000001a0b0c7224 */ /* 0x000fe200078e020c */
[----:B------:R-:W4:Y:S02]  /*48a0*/  LDL.LU R21, [R1+0x2024] ;  /* 0x0020240001157983 */ /* 0x000f240000300800 */
[----:B------:R-:W-:-:S02]  /*48b0*/  ISETP.GT.U32.AND P4, PT, R24, R25, PT ;  /* 0x000000191800720c */ /* 0x000fc40003f84070 */
[----:B------:R-:W5:Y:S01]  /*48c0*/  LDL.LU R26, [R1+0x5ac] ;  /* 0x0005ac00011a7983 */ /* 0x000f620000300800 */
[----:B------:R-:W-:-:S03]  /*48d0*/  @!P5 IMAD.IADD R15, R15, 0x1, -R24 ;  /* 0x000000010f0fd824 */ /* 0x000fc600078e0a18 */
[----:B------:R-:W2:Y:S01]  /*48e0*/  LDL.LU R22, [R1+0x2020] ;  /* 0x0020200001167983 */ /* 0x000ea20000300800 */
[----:B------:R-:W-:Y:S01]  /*48f0*/  @!P3 IMAD.MOV R15, RZ, RZ, -R15 ;  /* 0x000000ffff0fb224 */ /* 0x000fe200078e0a0f */
[----:B------:R-:W-:-:S05]  /*4900*/  ISETP.NE.AND P3, PT, R2, RZ, PT ;  /* 0x000000ff0200720c */ /* 0x000fca0003f65270 */
[----:B------:R-:W-:Y:S01]  /*4910*/  @!P4 IMAD.IADD R25, R25, 0x1, -R24 ;  /* 0x000000011919c824 */ /* 0x000fe200078e0a18 */
[----:B------:R-:W-:Y:S01]  /*4920*/  LOP3.LUT R2, RZ, R2, RZ, 0x33, !PT ;  /* 0x00000002ff027212 */ /* 0x000fe200078e33ff */
[----:B------:R-:W2:Y:S02]  /*4930*/  LDL.LU R24, [R1+0x8] ;  /* 0x0000080001187983 */ /* 0x000ea40000300800 */
[----:B------:R-:W-:-:S05]  /*4940*/  @!P6 IMAD.MOV R25, RZ, RZ, -R25 ;  /* 0x000000ffff19e224 */ /* 0x000fca00078e0a19 */
[----:B------:R-:W-:-:S05]  /*4950*/  SEL R25, R2, R25, !P3 ;  /* 0x0000001902197207 */ /* 0x000fca0005800000 */
[----:B------:R0:W-:Y:S04]  /*4960*/  STL [R1+0x600], R25 ;  /* 0x0006001901007387 */ /* 0x0001e80000100800 */
[----:B0-----:R-:W2:Y:S01]  /*4970*/  LDL.LU R25, [R1+0x4] ;  /* 0x0000040001197983 */ /* 0x001ea20000300800 */
[C---:B------:R-:W-:Y:S01]  /*4980*/  IMAD R13, R11.reuse, R27, R13 ;  /* 0x0000001b0b0d7224 */ /* 0x040fe200078e020d */
[----:B------:R-:W-:-:S04]  /*4990*/  ISETP.GT.U32.AND P0, PT, R11, R14, PT ;  /* 0x0000000e0b00720c */ /* 0x000fc80003f04070 */
[C---:B------:R-:W-:Y:S02]  /*49a0*/  ISETP.GT.U32.AND P4, PT, R11.reuse, R13, PT ;  /* 0x0000000d0b00720c */ /* 0x040fe40003f84070 */
[----:B------:R-:W-:-:S07]  /*49b0*/  ISETP.GT.U32.AND P5, PT, R11, R12, PT ;  /* 0x0000000c0b00720c */ /* 0x000fce0003fa4070 */
[----:B------:R-:W-:-:S04]  /*49c0*/  @!P0 IMAD.IADD R14, R14, 0x1, -R11 ;  /* 0x000000010e0e8824 */ /* 0x000fc800078e0a0b */
[--C-:B------:R-:W-:Y:S01]  /*49d0*/  @!P4 IMAD.IADD R13, R13, 0x1, -R11.reuse ;  /* 0x000000010d0dc824 */ /* 0x100fe200078e0a0b */
[----:B------:R-:W-:Y:S01]  /*49e0*/  ISETP.GT.U32.AND P0, PT, R11, R14, PT ;  /* 0x0000000e0b00720c */ /* 0x000fe20003f04070 */
[----:B------:R-:W-:-:S03]  /*49f0*/  @!P5 IMAD.IADD R12, R12, 0x1, -R11 ;  /* 0x000000010c0cd824 */ /* 0x000fc600078e0a0b */
[----:B------:R-:W-:Y:S02]  /*4a00*/  ISETP.GT.U32.AND P5, PT, R11, R13, PT ;  /* 0x0000000d0b00720c */ /* 0x000fe40003fa4070 */
[----:B------:R-:W-:Y:S02]  /*4a10*/  ISETP.GE.AND P6, PT, R6, RZ, PT ;  /* 0x000000ff0600720c */ /* 0x000fe40003fc6270 */
[----:B------:R-:W-:-:S05]  /*4a20*/  IABS R6, R9 ;  /* 0x0000000900067213 */ /* 0x000fca0000000000 */
[--C-:B------:R-:W-:Y:S01]  /*4a30*/  @!P0 IMAD.IADD R14, R14, 0x1, -R11.reuse ;  /* 0x000000010e0e8824 */ /* 0x100fe200078e0a0b */
[----:B------:R-:W-:Y:S02]  /*4a40*/  ISETP.GT.U32.AND P0, PT, R11, R12, PT ;  /* 0x0000000c0b00720c */ /* 0x000fe40003f04070 */
[----:B------:R-:W-:Y:S01]  /*4a50*/  SEL R2, R2, R15, !P3 ;  /* 0x0000000f02027207 */ /* 0x000fe20005800000 */
[----:B------:R-:W-:Y:S01]  /*4a60*/  @!P5 IMAD.IADD R13, R13, 0x1, -R11 ;  /* 0x000000010d0dd824 */ /* 0x000fe200078e0a0b */
[----:B------:R-:W-:Y:S01]  /*4a70*/  ISETP.GE.AND P3, PT, R7, RZ, PT ;  /* 0x000000ff0700720c */ /* 0x000fe20003f66270 */
[----:B------:R-:W-:Y:S02]  /*4a80*/  IMAD.HI.U32 R15, R0, R6, RZ ;  /* 0x00000006000f7227 */ /* 0x000fe400078e00ff */
[----:B------:R-:W-:Y:S02]  /*4a90*/  STL [R1+0x5fc], R2 ;  /* 0x0005fc0201007387 */ /* 0x000fe40000100800 */
[----:B------:R-:W-:-:S02]  /*4aa0*/  IMAD.MOV.U32 R7, RZ, RZ, R13 ;  /* 0x000000ffff077224 */ /* 0x000fc400078e000d */
[----:B------:R-:W-:Y:S02]  /*4ab0*/  IMAD.MOV R15, RZ, RZ, -R15 ;  /* 0x000000ffff0f7224 */ /* 0x000fe400078e0a0f */
[----:B------:R-:W-:Y:S02]  /*4ac0*/  @!P1 IMAD.MOV R7, RZ, RZ, -R7 ;  /* 0x000000ffff079224 */ /* 0x000fe400078e0a07 */
[----:B------:R-:W-:Y:S02]  /*4ad0*/  @!P0 IMAD.IADD R12, R12, 0x1, -R11 ;  /* 0x000000010c0c8824 */ /* 0x000fe400078e0a0b */
[----:B------:R-:W-:Y:S02]  /*4ae0*/  IMAD R6, R11, R15, R6 ;  /* 0x0000000f0b067224 */ /* 0x000fe400078e0206 */
[----:B------:R-:W-:-:S04]  /*4af0*/  IMAD.MOV.U32 R15, RZ, RZ, R12 ;  /* 0x000000ffff0f7224 */ /* 0x000fc800078e000c */
[----:B------:R-:W-:Y:S01]  /*4b00*/  @!P6 IMAD.MOV R15, RZ, RZ, -R15 ;  /* 0x000000ffff0fe224 */ /* 0x000fe200078e0a0f */
[----:B------:R-:W-:Y:S01]  /*4b10*/  ISETP.GE.AND P5, PT, R9, RZ, PT ;  /* 0x000000ff0900720c */ /* 0x000fe20003fa6270 */
[----:B------:R-:W-:-:S05]  /*4b20*/  @!P2 IMAD.MOV R14, RZ, RZ, -R14 ;  /* 0x000000ffff0ea224 */ /* 0x000fca00078e0a0e */
[----:B------:R-:W-:Y:S04]  /*4b30*/  STL [R1+0x4c4], R14 ;  /* 0x0004c40e01007387 */ /* 0x000fe80000100800 */
[----:B------:R0:W-:Y:S01]  /*4b40*/  STL [R1+0x4bc], R7 ;  /* 0x0004bc0701007387 */ /* 0x0001e20000100800 */
[----:B------:R-:W-:Y:S02]  /*4b50*/  ISETP.GE.AND P2, PT, R8, RZ, PT ;  /* 0x000000ff0800720c */ /* 0x000fe40003f46270 */
[----:B0-----:R-:W-:Y:S01]  /*4b60*/  IABS R7, R16 ;  /* 0x0000001000077213 */ /* 0x001fe20000000000 */
[----:B------:R-:W-:Y:S01]  /*4b70*/  STL [R1+0x4b8], R15 ;  /* 0x0004b80f01007387 */ /* 0x000fe20000100800 */
[----:B---3--:R-:W-:Y:S02]  /*4b80*/  IMAD.MOV.U32 R27, RZ, RZ, R5 ;  /* 0x000000ffff1b7224 */ /* 0x008fe400078e0005 */
[----:B------:R-:W-:-:S04]  /*4b90*/  IMAD.HI.U32 R5, R0, R4, RZ ;  /* 0x0000000400057227 */ /* 0x000fc800078e00ff */
[----:B------:R-:W-:-:S04]  /*4ba0*/  IMAD.MOV R5, RZ, RZ, -R5 ;  /* 0x000000ffff057224 */ /* 0x000fc800078e0a05 */
[----:B------:R-:W-:-:S05]  /*4bb0*/  IMAD R4, R11, R5, R4 ;  /* 0x000000050b047224 */ /* 0x000fca00078e0204 */
[----:B------:R-:W-:Y:S02]  /*4bc0*/  ISETP.GT.U32.AND P4, PT, R11, R4, PT ;  /* 0x000000040b00720c */ /* 0x000fe40003f84070 */
[----:B------:R-:W-:-:S05]  /*4bd0*/  IABS R5, R8 ;  /* 0x0000000800057213 */ /* 0x000fca0000000000 */
[----:B------:R-:W-:-:S06]  /*4be0*/  IMAD.HI.U32 R2, R0, R5, RZ ;  /* 0x0000000500027227 */ /* 0x000fcc00078e00ff */
[----:B------:R-:W-:Y:S02]  /*4bf0*/  @!P4 IMAD.IADD R4, R4, 0x1, -R11 ;  /* 0x000000010404c824 */ /* 0x000fe400078e0a0b */
[----:B------:R-:W-:-:S03]  /*4c00*/  IMAD.MOV R2, RZ, RZ, -R2 ;  /* 0x000000ffff027224 */ /* 0x000fc600078e0a02 */
[C---:B------:R-:W-:Y:S01]  /*4c10*/  ISETP.GT.U32.AND P1, PT, R11.reuse, R4, PT ;  /* 0x000000040b00720c */ /* 0x040fe20003f24070 */
[----:B------:R-:W-:-:S05]  /*4c20*/  IMAD R5, R11, R2, R5 ;  /* 0x000000020b057224 */ /* 0x000fca00078e0205 */
[----:B------:R-:W-:-:S07]  /*4c30*/  ISETP.GT.U32.AND P6, PT, R11, R5, PT ;  /* 0x000000050b00720c */ /* 0x000fce0003fc4070 */
[--C-:B------:R-:W-:Y:S01]  /*4c40*/  @!P1 IMAD.IADD R4, R4, 0x1, -R11.reuse ;  /* 0x0000000104049824 */ /* 0x100fe200078e0a0b */
[----:B------:R-:W-:Y:S02]  /*4c50*/  ISETP.GT.U32.AND P1, PT, R11, R6, PT ;  /* 0x000000060b00720c */ /* 0x000fe40003f24070 */
[----:B--2---:R-:W-:Y:S02]  /*4c60*/  IABS R13, R25 ;  /* 0x00000019000d7213 */ /* 0x004fe40000000000 */
[----:B------:R-:W-:Y:S01]  /*4c70*/  IABS R9, R24 ;  /* 0x0000001800097213 */ /* 0x000fe20000000000 */
[----:B------:R-:W-:Y:S02]  /*4c80*/  @!P6 IMAD.IADD R5, R5, 0x1, -R11 ;  /* 0x000000010505e824 */ /* 0x000fe400078e0a0b */
[----:B------:R-:W-:-:S04]  /*4c90*/  IMAD.HI.U32 R12, R0, R13, RZ ;  /* 0x0000000d000c7227 */ /* 0x000fc800078e00ff */
[----:B------:R-:W-:Y:S01]  /*4ca0*/  IMAD.HI.U32 R14, R0, R9, RZ ;  /* 0x00000009000e7227 */ /* 0x000fe200078e00ff */
[----:B------:R-:W-:-:S03]  /*4cb0*/  IABS R2, R17 ;  /* 0x0000001100027213 */ /* 0x000fc60000000000 */
[----:B------:R-:W-:Y:S01]  /*4cc0*/  @!P1 IMAD.IADD R6, R6, 0x1, -R11 ;  /* 0x0000000106069824 */ /* 0x000fe200078e0a0b */
[C---:B------:R-:W-:Y:S01]  /*4cd0*/  ISETP.GT.U32.AND P1, PT, R11.reuse, R5, PT ;  /* 0x000000050b00720c */ /* 0x040fe20003f24070 */
[----:B------:R-:W-:Y:S02]  /*4ce0*/  IMAD.MOV R12, RZ, RZ, -R12 ;  /* 0x000000ffff0c7224 */ /* 0x000fe400078e0a0c */
[----:B------:R-:W-:Y:S02]  /*4cf0*/  IMAD.MOV R14, RZ, RZ, -R14 ;  /* 0x000000ffff0e7224 */ /* 0x000fe400078e0a0e */
[C---:B------:R-:W-:Y:S02]  /*4d00*/  IMAD R12, R11.reuse, R12, R13 ;  /* 0x0000000c0b0c7224 */ /* 0x040fe400078e020d */
[----:B------:R-:W-:Y:S02]  /*4d10*/  IMAD R9, R11, R14, R9 ;  /* 0x0000000e0b097224 */ /* 0x000fe400078e0209 */
[----:B------:R-:W-:Y:S01]  /*4d20*/  IMAD.HI.U32 R14, R0, R7, RZ ;  /* 0x00000007000e7227 */ /* 0x000fe200078e00ff */
[----:B------:R-:W-:-:S03]  /*4d30*/  ISETP.GE.AND P4, PT, R24, RZ, PT ;  /* 0x000000ff1800720c */ /* 0x000fc60003f86270 */
[----:B------:R-:W-:-:S04]  /*4d40*/  IMAD.HI.U32 R13, R0, R2, RZ ;  /* 0x00000002000d7227 */ /* 0x000fc800078e00ff */
[----:B------:R-:W-:Y:S02]  /*4d50*/  IMAD.MOV R14, RZ, RZ, -R14 ;  /* 0x000000ffff0e7224 */ /* 0x000fe400078e0a0e */
[----:B------:R-:W-:Y:S02]  /*4d60*/  IMAD.MOV R13, RZ, RZ, -R13 ;  /* 0x000000ffff0d7224 */ /* 0x000fe400078e0a0d */
[----:B------:R-:W-:Y:S02]  /*4d70*/  IMAD.MOV.U32 R24, RZ, RZ, R4 ;  /* 0x000000ffff187224 */ /* 0x000fe400078e0004 */
[----:B------:R-:W-:Y:S01]  /*4d80*/  @!P1 IMAD.IADD R5, R5, 0x1, -R11 ;  /* 0x0000000105059824 */ /* 0x000fe200078e0a0b */
[C---:B------:R-:W-:Y:S01]  /*4d90*/  ISETP.GT.U32.AND P1, PT, R11.reuse, R9, PT ;  /* 0x000000090b00720c */ /* 0x040fe20003f24070 */
[----:B------:R-:W-:Y:S01]  /*4da0*/  IMAD R7, R11, R14, R7 ;  /* 0x0000000e0b077224 */ /* 0x000fe200078e0207 */
[----:B------:R-:W-:Y:S01]  /*4db0*/  ISETP.GE.AND P0, PT, R25, RZ, PT ;  /* 0x000000ff1900720c */ /* 0x000fe20003f06270 */
[----:B------:R-:W-:Y:S01]  /*4dc0*/  IMAD R2, R11, R13, R2 ;  /* 0x0000000d0b027224 */ /* 0x000fe200078e0202 */
[----:B------:R-:W-:Y:S01]  /*4dd0*/  IABS R14, R18 ;  /* 0x00000012000e7213 */ /* 0x000fe20000000000 */
[----:B------:R-:W-:Y:S01]  /*4de0*/  @!P3 IMAD.MOV R24, RZ, RZ, -R24 ;  /* 0x000000ffff18b224 */ /* 0x000fe200078e0a18 */
[----:B------:R-:W-:Y:S01]  /*4df0*/  IABS R13, R19 ;  /* 0x00000013000d7213 */ /* 0x000fe20000000000 */
[----:B-----5:R-:W-:-:S02]  /*4e00*/  IMAD.MOV.U32 R25, RZ, RZ, R26 ;  /* 0x000000ffff197224 */ /* 0x020fc400078e001a */
[----:B------:R-:W-:Y:S02]  /*4e10*/  IMAD.MOV.U32 R26, RZ, RZ, R23 ;  /* 0x000000ffff1a7224 */ /* 0x000fe400078e0017 */
[----:B------:R-:W-:Y:S01]  /*4e20*/  IMAD.MOV.U32 R23, RZ, RZ, R5 ;  /* 0x000000ffff177224 */ /* 0x000fe200078e0005 */
[----:B------:R0:W-:Y:S01]  /*4e30*/  STL [R1+0x4ac], R24 ;  /* 0x0004ac1801007387 */ /* 0x0001e20000100800 */
[----:B------:R-:W-:-:S04]  /*4e40*/  IMAD.HI.U32 R5, R0, R14, RZ ;  /* 0x0000000e00057227 */ /* 0x000fc800078e00ff */
[----:B------:R-:W-:Y:S02]  /*4e50*/  @!P2 IMAD.MOV R23, RZ, RZ, -R23 ;  /* 0x000000ffff17a224 */ /* 0x000fe400078e0a17 */
[----:B0-----:R-:W-:-:S03]  /*4e60*/  IMAD.HI.U32 R24, R0, R13, RZ ;  /* 0x0000000d00187227 */ /* 0x001fc600078e00ff */
[----:B------:R0:W-:Y:S01]  /*4e70*/  STL [R1+0x4a8], R23 ;  /* 0x0004a81701007387 */ /* 0x0001e20000100800 */
[----:B------:R-:W-:Y:S02]  /*4e80*/  IMAD.MOV R5, RZ, RZ, -R5 ;  /* 0x000000ffff057224 */ /* 0x000fe400078e0a05 */
[----:B------:R-:W-:Y:S01]  /*4e90*/  IMAD.MOV R24, RZ, RZ, -R24 ;  /* 0x000000ffff187224 */ /* 0x000fe200078e0a18 */
[----:B------:R-:W-:Y:S01]  /*4ea0*/  IABS R8, R10 ;  /* 0x0000000a00087213 */ /* 0x000fe20000000000 */
[----:B------:R-:W-:Y:S01]  /*4eb0*/  @!P1 IMAD.IADD R9, R9, 0x1, -R11 ;  /* 0x0000000109099824 */ /* 0x000fe200078e0a0b */
[----:B------:R-:W-:Y:S01]  /*4ec0*/  ISETP.GE.AND P1, PT, R10, RZ, PT ;  /* 0x000000ff0a00720c */ /* 0x000fe20003f26270 */
[C---:B------:R-:W-:Y:S01]  /*4ed0*/  IMAD R5, R11.reuse, R5, R14 ;  /* 0x000000050b057224 */ /* 0x040fe200078e020e */
[----:B0-----:R-:W2:Y:S01]  /*4ee0*/  LDL.LU R23, [R1+0x201c] ;  /* 0x00201c0001177983 */ /* 0x001ea20000300800 */
[----:B------:R-:W-:-:S03]  /*4ef0*/  IMAD R13, R11, R24, R13 ;  /* 0x000000180b0d7224 */ /* 0x000fc600078e020d */
[----:B------:R-:W3:Y:S04]  /*4f00*/  LDL.LU R10, [R1+0x5b0] ;  /* 0x0005b000010a7983 */ /* 0x000ee80000300800 */
[----:B------:R-:W5:Y:S04]  /*4f10*/  LDL.LU R14, [R1+0x5bc] ;  /* 0x0005bc00010e7983 */ /* 0x000f680000300800 */
[----:B------:R-:W2:Y:S01]  /*4f20*/  LDL.LU R24, [R1+0x59c] ;  /* 0x00059c0001187983 */ /* 0x000ea20000300800 */
[C---:B------:R-:W-:Y:S01]  /*4f30*/  ISETP.GT.U32.AND P6, PT, R11.reuse, R12, PT ;  /* 0x0000000c0b00720c */ /* 0x040fe20003fc4070 */
[----:B------:R-:W-:Y:S01]  /*4f40*/  IMAD.HI.U32 R15, R0, R8, RZ ;  /* 0x00000008000f7227 */ /* 0x000fe200078e00ff */
[----:B------:R-:W-:-:S03]  /*4f50*/  ISETP.GT.U32.AND P3, PT, R11, R6, PT ;  /* 0x000000060b00720c */ /* 0x000fc60003f64070 */
[----:B------:R-:W-:-:S08]  /*4f60*/  IMAD.MOV R15, RZ, RZ, -R15 ;  /* 0x000000ffff0f7224 */ /* 0x000fd000078e0a0f */
[----:B------:R-:W-:Y:S02]  /*4f70*/  @!P6 IMAD.IADD R12, R12, 0x1, -R11 ;  /* 0x000000010c0ce824 */ /* 0x000fe400078e0a0b */
[----:B------:R-:W-:-:S03]  /*4f80*/  IMAD R8, R11, R15, R8 ;  /* 0x0000000f0b087224 */ /* 0x000fc600078e0208 */
[C---:B------:R-:W-:Y:S02]  /*4f90*/  ISETP.GT.U32.AND P6, PT, R11.reuse, R12, PT ;  /* 0x0000000c0b00720c */ /* 0x040fe40003fc4070 */
[C---:B------:R-:W-:Y:S01]  /*4fa0*/  ISETP.GT.U32.AND P2, PT, R11.reuse, R8, PT ;  /* 0x000000080b00720c */ /* 0x040fe20003f44070 */
[----:B------:R-:W-:Y:S01]  /*4fb0*/  @!P3 IMAD.IADD R6, R6, 0x1, -R11 ;  /* 0x000000010606b824 */ /* 0x000fe200078e0a0b */
[----:B------:R-:W-:Y:S02]  /*4fc0*/  ISETP.GT.U32.AND P3, PT, R11, R7, PT ;  /* 0x000000070b00720c */ /* 0x000fe40003f64070 */
[----:B------:R-:W-:-:S07]  /*4fd0*/  IABS R4, R20 ;  /* 0x0000001400047213 */ /* 0x000fce0000000000 */
[--C-:B------:R-:W-:Y:S01]  /*4fe0*/  @!P6 IMAD.IADD R12, R12, 0x1, -R11.reuse ;  /* 0x000000010c0ce824 */ /* 0x100fe200078e0a0b */
[C---:B------:R-:W-:Y:S01]  /*4ff0*/  ISETP.GT.U32.AND P6, PT, R11.reuse, R2, PT ;  /* 0x000000020b00720c */ /* 0x040fe20003fc4070 */
[----:B------:R-:W-:Y:S01]  /*5000*/  @!P2 IMAD.IADD R8, R8, 0x1, -R11 ;  /* 0x000000010808a824 */ /* 0x000fe200078e0a0b */
[----:B------:R-:W-:Y:S01]  /*5010*/  ISETP.GT.U32.AND P2, PT, R11, R9, PT ;  /* 0x000000090b00720c */ /* 0x000fe20003f44070 */
[----:B------:R-:W-:-:S04]  /*5020*/  IMAD.HI.U32 R15, R0, R4, RZ ;  /* 0x00000004000f7227 */ /* 0x000fc800078e00ff */
[----:B------:R-:W-:Y:S02]  /*5030*/  IMAD.MOV R15, RZ, RZ, -R15 ;  /* 0x000000ffff0f7224 */ /* 0x000fe400078e0a0f */
[--C-:B------:R-:W-:Y:S01]  /*5040*/  @!P3 IMAD.IADD R7, R7, 0x1, -R11.reuse ;  /* 0x000000010707b824 */ /* 0x100fe200078e0a0b */
[C---:B------:R-:W-:Y:S01]  /*5050*/  ISETP.GT.U32.AND P3, PT, R11.reuse, R8, PT ;  /* 0x000000080b00720c */ /* 0x040fe20003f64070 */
[----:B------:R-:W-:Y:S02]  /*5060*/  IMAD R4, R11, R15, R4 ;  /* 0x0000000f0b047224 */ /* 0x000fe400078e0204 */
[--C-:B------:R-:W-:Y:S02]  /*5070*/  @!P6 IMAD.IADD R2, R2, 0x1, -R11.reuse ;  /* 0x000000010202e824 */ /* 0x100fe400078e0a0b */
[----:B------:R-:W-:Y:S02]  /*5080*/  @!P5 IMAD.MOV R6, RZ, RZ, -R6 ;  /* 0x000000ffff06d224 */ /* 0x000fe400078e0a06 */
[----:B------:R-:W-:Y:S01]  /*5090*/  @!P2 IMAD.IADD R9, R9, 0x1, -R11 ;  /* 0x000000010909a824 */ /* 0x000fe200078e0a0b */
[----:B------:R-:W-:-:S02]  /*50a0*/  ISETP.GT.U32.AND P5, PT, R11, R2, PT ;  /* 0x000000020b00720c */ /* 0x000fc40003fa4070 */
[C---:B------:R-:W-:Y:S02]  /*50b0*/  ISETP.GT.U32.AND P2, PT, R11.reuse, R13, PT ;  /* 0x0000000d0b00720c */ /* 0x040fe40003f44070 */
[----:B------:R-:W-:Y:S01]  /*50c0*/  ISETP.GT.U32.AND P6, PT, R11, R7, PT ;  /* 0x000000070b00720c */ /* 0x000fe20003fc4070 */
[----:B------:R-:W-:Y:S01]  /*50d0*/  @!P3 IMAD.IADD R8, R8, 0x1, -R11 ;  /* 0x000000010808b824 */ /* 0x000fe200078e0a0b */
[----:B------:R-:W-:Y:S01]  /*50e0*/  ISETP.GE.AND P3, PT, R16, RZ, PT ;  /* 0x000000ff1000720c */ /* 0x000fe20003f66270 */
[----:B------:R0:W-:Y:S01]  /*50f0*/  STL [R1+0x4a4], R6 ;  /* 0x0004a40601007387 */ /* 0x0001e20000100800 */
[----:B------:R-:W-:Y:S02]  /*5100*/  @!P4 IMAD.MOV R9, RZ, RZ, -R9 ;  /* 0x000000ffff09c224 */ /* 0x000fe400078e0a09 */
[----:B------:R-:W-:-:S03]  /*5110*/  @!P1 IMAD.MOV R8, RZ, RZ, -R8 ;  /* 0x000000ffff089224 */ /* 0x000fc600078e0a08 */
[--C-:B------:R-:W-:Y:S01]  /*5120*/  @!P5 IMAD.IADD R2, R2, 0x1, -R11.reuse ;  /* 0x000000010202d824 */ /* 0x100fe200078e0a0b */
[----:B------:R-:W-:Y:S01]  /*5130*/  ISETP.GE.AND P5, PT, R17, RZ, PT ;  /* 0x000000ff1100720c */ /* 0x000fe20003fa6270 */
[--C-:B------:R-:W-:Y:S01]  /*5140*/  @!P2 IMAD.IADD R13, R13, 0x1, -R11.reuse ;  /* 0x000000010d0da824 */ /* 0x100fe200078e0a0b */
[----:B------:R-:W-:Y:S01]  /*5150*/  ISETP.GE.AND P2, PT, R19, RZ, PT ;  /* 0x000000ff1300720c */ /* 0x000fe20003f46270 */
[----:B------:R-:W-:Y:S01]  /*5160*/  @!P6 IMAD.IADD R7, R7, 0x1, -R11 ;  /* 0x000000010707e824 */ /* 0x000fe200078e0a0b */
[----:B------:R-:W-:Y:S02]  /*5170*/  ISETP.GT.U32.AND P6, PT, R11, R4, PT ;  /* 0x000000040b00720c */ /* 0x000fe40003fc4070 */
[----:B0-----:R-:W-:-:S07]  /*5180*/  IABS R6, R22 ;  /* 0x0000001600067213 */ /* 0x001fce0000000000 */
[----:B------:R-:W-:-:S04]  /*5190*/  @!P5 IMAD.MOV R2, RZ, RZ, -R2 ;  /* 0x000000ffff02d224 */ /* 0x000fc800078e0a02 */
[----:B------:R-:W-:Y:S01]  /*51a0*/  @!P6 IMAD.IADD R4, R4, 0x1, -R11 ;  /* 0x000000010404e824 */ /* 0x000fe200078e0a0b */
[----:B------:R-:W-:-:S04]  /*51b0*/  ISETP.GT.U32.AND P1, PT, R11, R13, PT ;  /* 0x0000000d0b00720c */ /* 0x000fc80003f24070 */
[----:B------:R-:W-:Y:S02]  /*51c0*/  ISETP.GT.U32.AND P6, PT, R11, R4, PT ;  /* 0x000000040b00720c */ /* 0x000fe40003fc4070 */
[----:B------:R-:W-:-:S07]  /*51d0*/  ISETP.GE.AND P5, PT, R20, RZ, PT ;  /* 0x000000ff1400720c */ /* 0x000fce0003fa6270 */
[----:B------:R-:W-:Y:S01]  /*51e0*/  @!P1 IMAD.IADD R13, R13, 0x1, -R11 ;  /* 0x000000010d0d9824 */ /* 0x000fe200078e0a0b */
[----:B----4-:R-:W-:-:S03]  /*51f0*/  ISETP.GE.AND P1, PT, R21, RZ, PT ;  /* 0x000000ff1500720c */ /* 0x010fc60003f26270 */
[----:B------:R-:W-:Y:S01]  /*5200*/  @!P6 IMAD.IADD R4, R4, 0x1, -R11 ;  /* 0x000000010404e824 */ /* 0x000fe200078e0a0b */
[----:B------:R-:W-:Y:S01]  /*5210*/  ISETP.GE.AND P6, PT, R22, RZ, PT ;  /* 0x000000ff1600720c */ /* 0x000fe20003fc6270 */
[----:B--2---:R-:W-:Y:S02]  /*5220*/  IMAD.MOV.U32 R15, RZ, RZ, R24 ;  /* 0x000000ffff0f7224 */ /* 0x004fe400078e0018 */
[----:B-----5:R-:W-:Y:S02]  /*5230*/  IMAD.MOV.U32 R24, RZ, RZ, R14 ;  /* 0x000000ffff187224 */ /* 0x020fe400078e000e */
[----:B------:R-:W-:Y:S02]  /*5240*/  IMAD.MOV.U32 R14, RZ, RZ, R29 ;  /* 0x000000ffff0e7224 */ /* 0x000fe400078e001d */
[----:B------:R-:W-:Y:S02]  /*5250*/  IMAD.MOV.U32 R29, RZ, RZ, R12 ;  /* 0x000000ffff1d7224 */ /* 0x000fe400078e000c */
[----:B---3--:R-:W-:Y:S01]  /*5260*/  IMAD.MOV.U32 R12, RZ, RZ, R10 ;  /* 0x000000ffff0c7224 */ /* 0x008fe200078e000a */
[----:B------:R-:W-:Y:S01]  /*5270*/  IABS R10, R21 ;  /* 0x00000015000a7213 */ /* 0x000fe20000000000 */
[----:B------:R-:W-:Y:S01]  /*5280*/  @!P0 IMAD.MOV R29, RZ, RZ, -R29 ;  /* 0x000000ffff1d8224 */ /* 0x000fe200078e0a1d */
[----:B------:R-:W-:Y:S01]  /*5290*/  ISETP.GT.U32.AND P0, PT, R11, R5, PT ;  /* 0x000000050b00720c */ /* 0x000fe20003f04070 */
[----:B------:R-:W-:-:S02]  /*52a0*/  IMAD.MOV.U32 R16, RZ, RZ, R12 ;  /* 0x000000ffff107224 */ /* 0x000fc400078e000c */
[----:B------:R-:W-:Y:S01]  /*52b0*/  IMAD.HI.U32 R12, R0, R10, RZ ;  /* 0x0000000a000c7227 */ /* 0x000fe200078e00ff */
[----:B------:R0:W-:Y:S03]  /*52c0*/  STL [R1+0x4a0], R29 ;  /* 0x0004a01d01007387 */ /* 0x0001e60000100800 */
[----:B------:R-:W-:Y:S01]  /*52d0*/  IMAD.MOV R12, RZ, RZ, -R12 ;  /* 0x000000ffff0c7224 */ /* 0x000fe200078e0a0c */
[----:B0-----:R-:W2:Y:S04]  /*52e0*/  LDL.LU R29, [R1+0x2018] ;  /* 0x00201800011d7983 */ /* 0x001ea80000300800 */
[----:B------:R-:W3:Y:S01]  /*52f0*/  LDL.LU R17, [R1+0x5a8] ;  /* 0x0005a80001117983 */ /* 0x000ee20000300800 */
[----:B------:R-:W-:-:S03]  /*5300*/  @!P0 IMAD.IADD R5, R5, 0x1, -R11 ;  /* 0x0000000105058824 */ /* 0x000fc600078e0a0b */
[----:B------:R-:W4:Y:S01]  /*5310*/  LDL.LU R19, [R1+0x518] ;  /* 0x0005180001137983 */ /* 0x000f220000300800 */
[----:B------:R-:W-:-:S03]  /*5320*/  IMAD R10, R11, R12, R10 ;  /* 0x0000000c0b0a7224 */ /* 0x000fc600078e020a */
[----:B------:R-:W-:Y:S04]  /*5330*/  STL [R1+0x49c], R9 ;  /* 0x00049c0901007387 */ /* 0x000fe80000100800 */
[----:B------:R0:W-:Y:S01]  /*5340*/  STL [R1+0x498], R8 ;  /* 0x0004980801007387 */ /* 0x0001e20000100800 */
[----:B------:R-:W-:Y:S01]  /*5350*/  ISETP.GT.U32.AND P4, PT, R11, R5, PT ;  /* 0x000000050b00720c */ /* 0x000fe20003f84070 */
[----:B0-----:R-:W-:-:S04]  /*5360*/  IMAD.MOV.U32 R8, RZ, RZ, R7 ;  /* 0x000000ffff087224 */ /* 0x001fc800078e0007 */
[----:B------:R-:W-:Y:S01]  /*5370*/  @!P3 IMAD.MOV R8, RZ, RZ, -R8 ;  /* 0x000000ffff08b224 */ /* 0x000fe200078e0a08 */
[----:B------:R-:W-:Y:S02]  /*5380*/  ISETP.GT.U32.AND P3, PT, R11, R10, PT ;  /* 0x0000000a0b00720c */ /* 0x000fe40003f64070 */
[----:B------:R-:W-:-:S05]  /*5390*/  ISETP.GE.AND P0, PT, R18, RZ, PT ;  /* 0x000000ff1200720c */ /* 0x000fca0003f06270 */
[----:B------:R-:W-:Y:S01]  /*53a0*/  @!P4 IMAD.IADD R5, R5, 0x1, -R11 ;  /* 0x000000010505c824 */ /* 0x000fe200078e0a0b */
[----:B------:R-:W-:Y:S01]  /*53b0*/  STL [R1+0x494], R8 ;  /* 0x0004940801007387 */ /* 0x000fe20000100800 */
[----:B------:R-:W-:-:S03]  /*53c0*/  IABS R7, R23 ;  /* 0x0000001700077213 */ /* 0x000fc60000000000 */
[----:B------:R-:W-:Y:S01]  /*53d0*/  STL [R1+0x490], R2 ;  /* 0x0004900201007387 */ /* 0x000fe20000100800 */
[----:B------:R-:W-:Y:S02]  /*53e0*/  IMAD.MOV.U32 R12, RZ, RZ, R5 ;  /* 0x000000ffff0c7224 */ /* 0x000fe400078e0005 */
[----:B------:R-:W-:Y:S01]  /*53f0*/  @!P3 IMAD.IADD R10, R10, 0x1, -R11 ;  /* 0x000000010a0ab824 */ /* 0x000fe200078e0a0b */
[----:B------:R-:W-:Y:S02]  /*5400*/  ISETP.GE.AND P3, PT, R23, RZ, PT ;  /* 0x000000ff1700720c */ /* 0x000fe40003f66270 */
[----:B------:R-:W5:Y:S01]  /*5410*/  LDL.LU R23, [R1] ;  /* 0x0000000001177983 */ /* 0x000f620000300800 */
[----:B------:R-:W-:Y:S02]  /*5420*/  IMAD.MOV.U32 R18, RZ, RZ, R14 ;  /* 0x000000ffff127224 */ /* 0x000fe400078e000e */
[----:B------:R-:W-:-:S04]  /*5430*/  IMAD.HI.U32 R14, R0, R6, RZ ;  /* 0x00000006000e7227 */ /* 0x000fc800078e00ff */
[----:B------:R-:W-:Y:S02]  /*5440*/  @!P0 IMAD.MOV R12, RZ, RZ, -R12 ;  /* 0x000000ffff0c8224 */ /* 0x000fe400078e0a0c */
[----:B------:R-:W-:-:S03]  /*5450*/  IMAD.MOV R14, RZ, RZ, -R14 ;  /* 0x000000ffff0e7224 */ /* 0x000fc600078e0a0e */
[----:B------:R0:W-:Y:S01]  /*5460*/  STL [R1+0x48c], R12 ;  /* 0x00048c0c01007387 */ /* 0x0001e20000100800 */
[----:B------:R-:W-:-:S03]  /*5470*/  IMAD R6, R11, R14, R6 ;  /* 0x0000000e0b067224 */ /* 0x000fc600078e0206 */
[----:B------:R-:W3:Y:S04]  /*5480*/  LDL.LU R20, [R1+0x34] ;  /* 0x0000340001147983 */ /* 0x000ee80000300800 */
[----:B0-----:R-:W3:Y:S04]  /*5490*/  LDL.LU R12, [R1+0x38] ;  /* 0x00003800010c7983 */ /* 0x001ee80000300800 */
[----:B------:R-:W3:Y:S04]  /*54a0*/  LDL R14, [R1+0xc] ;  /* 0x00000c00010e7983 */ /* 0x000ee80000100800 */
[----:B------:R-:W4:Y:S04]  /*54b0*/  LDL.LU R22, [R1+0x10] ;  /* 0x0000100001167983 */ /* 0x000f280000300800 */
[----:B------:R-:W4:Y:S01]  /*54c0*/  LDL.LU R21, [R1+0x14] ;  /* 0x0000140001157983 */ /* 0x000f220000300800 */
[----:B------:R-:W-:Y:S01]  /*54d0*/  ISETP.GT.U32.AND P4, PT, R11, R6, PT ;  /* 0x000000060b00720c */ /* 0x000fe20003f84070 */
[----:B------:R-:W-:-:S12]  /*54e0*/  @!P2 IMAD.MOV R13, RZ, RZ, -R13 ;  /* 0x000000ffff0da224 */ /* 0x000fd800078e0a0d */
[----:B------:R-:W-:Y:S01]  /*54f0*/  @!P4 IMAD.IADD R6, R6, 0x1, -R11 ;  /* 0x000000010606c824 */ /* 0x000fe200078e0a0b */
[----:B------:R-:W-:-:S04]  /*5500*/  ISETP.GT.U32.AND P4, PT, R11, R10, PT ;  /* 0x0000000a0b00720c */ /* 0x000fc80003f84070 */
[----:B------:R-:W-:Y:S01]  /*5510*/  ISETP.GT.U32.AND P0, PT, R11, R6, PT ;  /* 0x000000060b00720c */ /* 0x000fe20003f04070 */
[----:B------:R-:W-:Y:S01]  /*5520*/  @!P5 IMAD.MOV R4, RZ, RZ, -R4 ;  /* 0x000000ffff04d224 */ /* 0x000fe200078e0a04 */
[----:B------:R-:W-:Y:S04]  /*5530*/  STL [R1+0x480], R13 ;  /* 0x0004800d01007387 */ /* 0x000fe80000100800 */
[----:B------:R0:W-:Y:S03]  /*5540*/  STL [R1+0x47c], R4 ;  /* 0x00047c0401007387 */ /* 0x0001e60000100800 */
[----:B------:R-:W-:-:S04]  /*5550*/  @!P4 IMAD.IADD R10, R10, 0x1, -R11 ;  /* 0x000000010a0ac824 */ /* 0x000fc800078e0a0b */
[----:B------:R-:W-:Y:S02]  /*5560*/  @!P0 IMAD.IADD R6, R6, 0x1, -R11 ;  /* 0x0000000106068824 */ /* 0x000fe400078e0a0b */
[----:B0-----:R-:W-:-:S04]  /*5570*/  IMAD.MOV.U32 R4, RZ, RZ, R10 ;  /* 0x000000ffff047224 */ /* 0x001fc800078e000a */
[----:B------:R-:W-:-:S05]  /*5580*/  @!P1 IMAD.MOV R4, RZ, RZ, -R4 ;  /* 0x000000ffff049224 */ /* 0x000fca00078e0a04 */
[----:B------:R-:W-:Y:S01]  /*5590*/  STL [R1+0x478], R4 ;  /* 0x0004780401007387 */ /* 0x000fe20000100800 */
[----:B--2---:R-:W-:Y:S02]  /*55a0*/  IABS R8, R29 ;  /* 0x0000001d00087213 */ /* 0x004fe40000000000 */
[----:B------:R-:W-:Y:S02]  /*55b0*/  ISETP.GE.AND P5, PT, R29, RZ, PT ;  /* 0x000000ff1d00720c */ /* 0x000fe40003fa6270 */
[----:B-----5:R-:W-:-:S05]  /*55c0*/  IABS R9, R23 ;  /* 0x0000001700097213 */ /* 0x020fca0000000000 */
[----:B------:R-:W-:-:S04]  /*55d0*/  IMAD.HI.U32 R5, R0, R9, RZ ;  /* 0x0000000900057227 */ /* 0x000fc800078e00ff */
[----:B------:R-:W-:-:S04]  /*55e0*/  IMAD.MOV R5, RZ, RZ, -R5 ;  /* 0x000000ffff057224 */ /* 0x000fc800078e0a05 */
[----:B------:R-:W-:Y:S01]  /*55f0*/  IMAD R9, R11, R5, R9 ;  /* 0x000000050b097224 */ /* 0x000fe200078e0209 */
[----:B---3--:R-:W-:Y:S01]  /*5600*/  IABS R5, R14 ;  /* 0x0000000e00057213 */ /* 0x008fe20000000000 */
[----:B------:R-:W-:-:S04]  /*5610*/  IMAD.MOV.U32 R14, RZ, RZ, R6 ;  /* 0x000000ffff0e7224 */ /* 0x000fc800078e0006 */
[----:B------:R-:W-:Y:S01]  /*5620*/  @!P6 IMAD.MOV R14, RZ, RZ, -R14 ;  /* 0x000000ffff0ee224 */ /* 0x000fe200078e0a0e */
[----:B----4-:R-:W-:Y:S04]  /*5630*/  STL [R1+0x2010], R22 ;  /* 0x0020101601007387 */ /* 0x010fe80000100800 */
[----:B------:R-:W-:Y:S04]  /*5640*/  STL [R1+0x2014], R21 ;  /* 0x0020141501007387 */ /* 0x000fe80000100800 */
[----:B------:R0:W-:Y:S04]  /*5650*/  STL [R1+0x474], R14 ;  /* 0x0004740e01007387 */ /* 0x0001e80000100800 */
[----:B------:R-:W2:Y:S01]  /*5660*/  LDL R29, [R1+0x18] ;  /* 0x00001800011d7983 */ /* 0x000ea20000100800 */
[----:B------:R-:W-:-:S04]  /*5670*/  IMAD.HI.U32 R2, R0, R7, RZ ;  /* 0x0000000700027227 */ /* 0x000fc800078e00ff */
[----:B------:R-:W-:-:S04]  /*5680*/  IMAD.MOV R2, RZ, RZ, -R2 ;  /* 0x000000ffff027224 */ /* 0x000fc800078e0a02 */
[----:B------:R-:W-:-:S05]  /*5690*/  IMAD R7, R11, R2, R7 ;  /* 0x000000020b077224 */ /* 0x000fca00078e0207 */
[----:B------:R-:W-:-:S13]  /*56a0*/  ISETP.GT.U32.AND P2, PT, R11, R7, PT ;  /* 0x000000070b00720c */ /* 0x000fda0003f44070 */
[----:B------:R-:W-:-:S05]  /*56b0*/  @!P2 IMAD.IADD R7, R7, 0x1, -R11 ;  /* 0x000000010707a824 */ /* 0x000fca00078e0a0b */
[----:B------:R-:W-:Y:S01]  /*56c0*/  ISETP.GT.U32.AND P1, PT, R11, R7, PT ;  /* 0x000000070b00720c */ /* 0x000fe20003f24070 */
[----:B0-----:R-:W-:Y:S01]  /*56d0*/  IMAD.HI.U32 R14, R0, R5, RZ ;  /* 0x00000005000e7227 */ /* 0x001fe200078e00ff */
[----:B------:R-:W-:Y:S02]  /*56e0*/  IABS R10, R20 ;  /* 0x00000014000a7213 */ /* 0x000fe40000000000 */
[----:B------:R-:W-:Y:S01]  /*56f0*/  ISETP.GE.AND P4, PT, R23, RZ, PT ;  /* 0x000000ff1700720c */ /* 0x000fe20003f86270 */
[----:B------:R-:W-:Y:S01]  /*5700*/  IMAD.MOV R14, RZ, RZ, -R14 ;  /* 0x000000ffff0e7224 */ /* 0x000fe200078e0a0e */
[----:B------:R-:W-:Y:S01]  /*5710*/  ISETP.GE.AND P0, PT, R20, RZ, PT ;  /* 0x000000ff1400720c */ /* 0x000fe20003f06270 */
[----:B------:R-:W-:Y:S01]  /*5720*/  IMAD.HI.U32 R13, R0, R10, RZ ;  /* 0x0000000a000d7227 */ /* 0x000fe200078e00ff */
[----:B------:R-:W3:Y:S01]  /*5730*/  LDL R23, [R1+0x1c] ;  /* 0x00001c0001177983 */ /* 0x000ee20000100800 */
[----:B------:R-:W-:-:S04]  /*5740*/  IABS R4, R22 ;  /* 0x0000001600047213 */ /* 0x000fc80000000000 */
[----:B------:R-:W-:Y:S01]  /*5750*/  @!P1 IMAD.IADD R7, R7, 0x1, -R11 ;  /* 0x0000000107079824 */ /* 0x000fe200078e0a0b */
[----:B------:R-:W4:Y:S01]  /*5760*/  LDL R20, [R1+0x20] ;  /* 0x0000200001147983 */ /* 0x000f220000100800 */
[----:B------:R-:W-:Y:S02]  /*5770*/  IMAD.MOV R13, RZ, RZ, -R13 ;  /* 0x000000ffff0d7224 */ /* 0x000fe400078e0a0d */
[C---:B------:R-:W-:Y:S02]  /*5780*/  IMAD R5, R11.reuse, R14, R5 ;  /* 0x0000000e0b057224 */ /* 0x040fe400078e0205 */
[----:B------:R-:W-:Y:S02]  /*5790*/  IMAD.MOV.U32 R14, RZ, RZ, R7 ;  /* 0x000000ffff0e7224 */ /* 0x000fe400078e0007 */
[----:B------:R-:W-:Y:S02]  /*57a0*/  IMAD R10, R11, R13, R10 ;  /* 0x0000000d0b0a7224 */ /* 0x000fe400078e020a */
[----:B------:R-:W-:-:S04]  /*57b0*/  IMAD.HI.U32 R13, R0, R4, RZ ;  /* 0x00000004000d7227 */ /* 0x000fc800078e00ff */
[----:B------:R-:W-:Y:S02]  /*57c0*/  @!P3 IMAD.MOV R14, RZ, RZ, -R14 ;  /* 0x000000ffff0eb224 */ /* 0x000fe400078e0a0e */
[----:B------:R-:W-:-:S03]  /*57d0*/  IMAD.MOV R13, RZ, RZ, -R13 ;  /* 0x000000ffff0d7224 */ /* 0x000fc600078e0a0d */
[----:B------:R-:W-:Y:S01]  /*57e0*/  STL [R1+0x460], R14 ;  /* 0x0004600e01007387 */ /* 0x000fe20000100800 */
[----:B------:R-:W-:-:S03]  /*57f0*/  IMAD R4, R11, R13, R4 ;  /* 0x0000000d0b047224 */ /* 0x000fc600078e0204 */
[----:B------:R-:W5:Y:S01]  /*5800*/  LDL.LU R22, [R1+0xc] ;  /* 0x00000c0001167983 */ /* 0x000f620000300800 */
[----:B--2---:R-:W-:-:S03]  /*5810*/  IABS R13, R29 ;  /* 0x0000001d000d7213 */ /* 0x004fc60000000000 */
[----:B------:R-:W2:Y:S01]  /*5820*/  LDL.LU R29, [R1+0x24] ;  /* 0x00002400011d7983 */ /* 0x000ea20000300800 */
[----:B------:R-:W-:-:S04]  /*5830*/  IMAD.HI.U32 R2, R0, R8, RZ ;  /* 0x0000000800027227 */ /* 0x000fc800078e00ff */
[----:B------:R-:W-:-:S04]  /*5840*/  IMAD.MOV R2, RZ, RZ, -R2 ;  /* 0x000000ffff027224 */ /* 0x000fc800078e0a02 */
[C---:B------:R-:W-:Y:S01]  /*5850*/  IMAD R8, R11.reuse, R2, R8 ;  /* 0x000000020b087224 */ /* 0x040fe200078e0208 */
[----:B------:R-:W-:-:S04]  /*5860*/  ISETP.GT.U32.AND P1, PT, R11, R9, PT ;  /* 0x000000090b00720c */ /* 0x000fc80003f24070 */
[----:B------:R-:W-:Y:S02]  /*5870*/  ISETP.GT.U32.AND P6, PT, R11, R8, PT ;  /* 0x000000080b00720c */ /* 0x000fe40003fc4070 */
[----:B------:R-:W-:Y:S02]  /*5880*/  ISETP.GE.AND P2, PT, R12, RZ, PT ;  /* 0x000000ff0c00720c */ /* 0x000fe40003f46270 */
[----:B------:R-:W-:-:S05]  /*5890*/  IABS R12, R12 ;  /* 0x0000000c000c7213 */ /* 0x000fca0000000000 */
[----:B------:R-:W-:-:S04]  /*58a0*/  IMAD.HI.U32 R6, R0, R12, RZ ;  /* 0x0000000c00067227 */ /* 0x000fc800078e00ff */
[--C-:B------:R-:W-:Y:S01]  /*58b0*/  @!P6 IMAD.IADD R8, R8, 0x1, -R11.reuse ;  /* 0x000000010808e824 */ /* 0x100fe200078e0a0b */
[----:B------:R-:W-:Y:S01]  /*58c0*/  ISETP.GT.U32.AND P6, PT, R11, R10, PT ;  /* 0x0000000a0b00720c */ /* 0x000fe20003fc4070 */
[----:B------:R-:W-:Y:S01]  /*58d0*/  @!P1 IMAD.IADD R9, R9, 0x1, -R11 ;  /* 0x0000000109099824 */ /* 0x000fe200078e0a0b */
[----:B------:R-:W-:Y:S01]  /*58e0*/  IABS R2, R21 ;  /* 0x0000001500027213 */ /* 0x000fe20000000000 */
[----:B------:R-:W-:Y:S01]  /*58f0*/  IMAD.MOV R6, RZ, RZ, -R6 ;  /* 0x000000ffff067224 */ /* 0x000fe200078e0a06 */
[----:B------:R-:W-:-:S03]  /*5900*/  ISETP.GT.U32.AND P1, PT, R11, R8, PT ;  /* 0x000000080b00720c */ /* 0x000fc60003f24070 */
[C---:B------:R-:W-:Y:S02]  /*5910*/  IMAD R6, R11.reuse, R6, R12 ;  /* 0x000000060b067224 */ /* 0x040fe400078e020c */
[----:B------:R-:W-:Y:S01]  /*5920*/  IMAD.HI.U32 R12, R0, R2, RZ ;  /* 0x00000002000c7227 */ /* 0x000fe200078e00ff */
[----:B------:R-:W-:-:S03]  /*5930*/  ISETP.GT.U32.AND P3, PT, R11, R9, PT ;  /* 0x000000090b00720c */ /* 0x000fc60003f64070 */
[--C-:B------:R-:W-:Y:S02]  /*5940*/  @!P6 IMAD.IADD R10, R10, 0x1, -R11.reuse ;  /* 0x000000010a0ae824 */ /* 0x100fe400078e0a0b */
[----:B------:R-:W-:Y:S02]  /*5950*/  IMAD.MOV R12, RZ, RZ, -R12 ;  /* 0x000000ffff0c7224 */ /* 0x000fe400078e0a0c */
[----:B------:R-:W-:Y:S01]  /*5960*/  @!P1 IMAD.IADD R8, R8, 0x1, -R11 ;  /* 0x0000000108089824 */ /* 0x000fe200078e0a0b */
[C---:B------:R-:W-:Y:S01]  /*5970*/  ISETP.GT.U32.AND P6, PT, R11.reuse, R10, PT ;  /* 0x0000000a0b00720c */ /* 0x040fe20003fc4070 */
[C---:B------:R-:W-:Y:S01]  /*5980*/  IMAD R2, R11.reuse, R12, R2 ;  /* 0x0000000c0b027224 */ /* 0x040fe200078e0202 */
[----:B------:R-:W-:Y:S02]  /*5990*/  ISETP.GT.U32.AND P1, PT, R11, R6, PT ;  /* 0x000000060b00720c */ /* 0x000fe40003f24070 */
[----:B---3--:R-:W-:Y:S02]  /*59a0*/  IABS R12, R23 ;  /* 0x00000017000c7213 */ /* 0x008fe40000000000 */
[----:B----4-:R-:W-:Y:S01]  /*59b0*/  IABS R7, R20 ;  /* 0x0000001400077213 */ /* 0x010fe20000000000 */
[----:B------:R-:W-:Y:S01]  /*59c0*/  IMAD.MOV.U32 R20, RZ, RZ, R19 ;  /* 0x000000ffff147224 */ /* 0x000fe200078e0013 */
[----:B------:R-:W3:Y:S01]  /*59d0*/  LDL.LU R23, [R1+0x28] ;  /* 0x0000280001177983 */ /* 0x000ee20000300800 */
[----:B------:R-:W-:-:S02]  /*59e0*/  IMAD.MOV.U32 R19, RZ, RZ, R18 ;  /* 0x000000ffff137224 */ /* 0x000fc400078e0012 */
[----:B------:R-:W-:Y:S02]  /*59f0*/  IMAD.MOV.U32 R21, RZ, RZ, R8 ;  /* 0x000000ffff157224 */ /* 0x000fe400078e0008 */
[----:B------:R-:W-:Y:S02]  /*5a00*/  IMAD.MOV.U32 R18, RZ, RZ, R15 ;  /* 0x000000ffff127224 */ /* 0x000fe400078e000f */
[----:B------:R-:W-:-:S04]  /*5a10*/  IMAD.HI.U32 R15, R0, R12, RZ ;  /* 0x0000000c000f7227 */ /* 0x000fc800078e00ff */
[----:B------:R-:W-:-:S04]  /*5a20*/  IMAD.HI.U32 R8, R0, R13, RZ ;  /* 0x0000000d00087227 */ /* 0x000fc800078e00ff */
[----:B------:R-:W-:Y:S02]  /*5a30*/  @!P5 IMAD.MOV R21, RZ, RZ, -R21 ;  /* 0x000000ffff15d224 */ /* 0x000fe400078e0a15 */
[----:B------:R-:W-:Y:S02]  /*5a40*/  @!P3 IMAD.IADD R9, R9, 0x1, -R11 ;  /* 0x000000010909b824 */ /* 0x000fe400078e0a0b */
[----:B------:R-:W-:Y:S01]  /*5a50*/  IMAD.MOV R15, RZ, RZ, -R15 ;  /* 0x000000ffff0f7224 */ /* 0x000fe200078e0a0f */
[----:B------:R0:W-:Y:S01]  /*5a60*/  STL [R1+0x454], R21 ;  /* 0x0004541501007387 */ /* 0x0001e20000100800 */
[----:B------:R-:W-:Y:S02]  /*5a70*/  IMAD.MOV R8, RZ, RZ, -R8 ;  /* 0x000000ffff087224 */ /* 0x000fe400078e0a08 */
[----:B------:R-:W-:Y:S02]  /*5a80*/  @!P4 IMAD.MOV R9, RZ, RZ, -R9 ;  /* 0x000000ffff09c224 */ /* 0x000fe400078e0a09 */
[----:B------:R-:W-:-:S02]  /*5a90*/  @!P6 IMAD.IADD R10, R10, 0x1, -R11 ;  /* 0x000000010a0ae824 */ /* 0x000fc400078e0a0b */
[----:B------:R-:W-:Y:S01]  /*5aa0*/  @!P1 IMAD.IADD R6, R6, 0x1, -R11 ;  /* 0x0000000106069824 */ /* 0x000fe200078e0a0b */
[----:B-----5:R-:W-:Y:S01]  /*5ab0*/  ISETP.GE.AND P1, PT, R22, RZ, PT ;  /* 0x000000ff1600720c */ /* 0x020fe20003f26270 */
[C---:B------:R-:W-:Y:S01]  /*5ac0*/  IMAD R12, R11.reuse, R15, R12 ;  /* 0x0000000f0b0c7224 */ /* 0x040fe200078e020c */
[----:B0-----:R-:W4:Y:S01]  /*5ad0*/  LDL.LU R21, [R1+0x2014] ;  /* 0x0020140001157983 */ /* 0x001f220000300800 */
[----:B------:R-:W-:-:S03]  /*5ae0*/  IMAD R8, R11, R8, R13 ;  /* 0x000000080b087224 */ /* 0x000fc600078e020d */
[----:B------:R-:W5:Y:S01]  /*5af0*/  LDL.LU R22, [R1+0x2010] ;  /* 0x0020100001167983 */ /* 0x000f620000300800 */
[----:B------:R-:W-:-:S03]  /*5b00*/  IMAD.MOV.U32 R13, RZ, RZ, R10 ;  /* 0x000000ffff0d7224 */ /* 0x000fc600078e000a */
[----:B------:R-:W3:Y:S04]  /*5b10*/  LDL.LU R15, [R1+0x18] ;  /* 0x00001800010f7983 */ /* 0x000ee80000300800 */
[----:B------:R-:W-:Y:S01]  /*5b20*/  STL [R1+0x448], R9 ;  /* 0x0004480901007387 */ /* 0x000fe20000100800 */
[----:B--2---:R-:W-:-:S03]  /*5b30*/  IABS R10, R29 ;  /* 0x0000001d000a7213 */ /* 0x004fc60000000000 */
[----:B------:R0:W-:Y:S04]  /*5b40*/  STL [R1+0x200c], R29 ;  /* 0x00200c1d01007387 */ /* 0x0001e80000100800 */
[----:B0-----:R-:W2:Y:S01]  /*5b50*/  LDL.LU R29, [R1+0x1c] ;  /* 0x00001c00011d7983 */ /* 0x001ea20000300800 */
[C---:B------:R-:W-:Y:S02]  /*5b60*/  ISETP.GT.U32.AND P5, PT, R11.reuse, R5, PT ;  /* 0x000000050b00720c */ /* 0x040fe40003fa4070 */
[C---:B------:R-:W-:Y:S02]  /*5b70*/  ISETP.GT.U32.AND P6, PT, R11.reuse, R2, PT ;  /* 0x000000020b00720c */ /* 0x040fe40003fc4070 */
[----:B------:R-:W-:-:S09]  /*5b80*/  ISETP.GT.U32.AND P3, PT, R11, R4, PT ;  /* 0x000000040b00720c */ /* 0x000fd20003f64070 */
[--C-:B------:R-:W-:Y:S01]  /*5b90*/  @!P5 IMAD.IADD R5, R5, 0x1, -R11.reuse ;  /* 0x000000010505d824 */ /* 0x100fe200078e0a0b */
[C---:B------:R-:W-:Y:S01]  /*5ba0*/  ISETP.GT.U32.AND P5, PT, R11.reuse, R6, PT ;  /* 0x000000060b00720c */ /* 0x040fe20003fa4070 */
[--C-:B------:R-:W-:Y:S02]  /*5bb0*/  @!P6 IMAD.IADD R2, R2, 0x1, -R11.reuse ;  /* 0x000000010202e824 */ /* 0x100fe400078e0a0b */
[----:B------:R-:W-:Y:S01]  /*5bc0*/  @!P3 IMAD.IADD R4, R4, 0x1, -R11 ;  /* 0x000000010404b824 */ /* 0x000fe200078e0a0b */
[C---:B------:R-:W-:Y:S01]  /*5bd0*/  ISETP.GT.U32.AND P3, PT, R11.reuse, R5, PT ;  /* 0x000000050b00720c */ /* 0x040fe20003f64070 */
[----:B------:R-:W-:Y:S01]  /*5be0*/  @!P0 IMAD.MOV R13, RZ, RZ, -R13 ;  /* 0x000000ffff0d8224 */ /* 0x000fe200078e0a0d */
[C---:B------:R-:W-:Y:S02]  /*5bf0*/  ISETP.GT.U32.AND P4, PT, R11.reuse, R2, PT ;  /* 0x000000020b00720c */ /* 0x040fe40003f84070 */
[----:B------:R-:W-:-:S05]  /*5c00*/  ISETP.GT.U32.AND P0, PT, R11, R8, PT ;  /* 0x000000080b00720c */ /* 0x000fca0003f04070 */
[--C-:B------:R-:W-:Y:S01]  /*5c10*/  @!P5 IMAD.IADD R6, R6, 0x1, -R11.reuse ;  /* 0x000000010606d824 */ /* 0x100fe200078e0a0b */
[----:B------:R-:W-:Y:S01]  /*5c20*/  ISETP.GT.U32.AND P5, PT, R11, R12, PT ;  /* 0x0000000c0b00720c */ /* 0x000fe20003fa4070 */
[----:B------:R0:W-:Y:S02]  /*5c30*/  STL [R1+0x444], R13 ;  /* 0x0004440d01007387 */ /* 0x0001e40000100800 */
[--C-:B------:R-:W-:Y:S02]  /*5c40*/  @!P3 IMAD.IADD R5, R5, 0x1, -R11.reuse ;  /* 0x000000010505b824 */ /* 0x100fe400078e0a0b */
[--C-:B------:R-:W-:Y:S02]  /*5c50*/  @!P4 IMAD.IADD R2, R2, 0x1, -R11.reuse ;  /* 0x000000010202c824 */ /* 0x100fe400078e0a0b */
[----:B------:R-:W-:-:S06]  /*5c60*/  @!P0 IMAD.IADD R8, R8, 0x1, -R11 ;  /* 0x0000000108088824 */ /* 0x000fcc00078e0a0b */
[----:B------:R-:W-:Y:S01]  /*5c70*/  @!P5 IMAD.IADD R12, R12, 0x1, -R11 ;  /* 0x000000010c0cd824 */ /* 0x000fe200078e0a0b */
[----:B----4-:R-:W-:Y:S02]  /*5c80*/  ISETP.GE.AND P4, PT, R21, RZ, PT ;  /* 0x000000ff1500720c */ /* 0x010fe40003f86270 */
[----:B------:R-:W4:Y:S01]  /*5c90*/  LDL.LU R21, [R1+0x2c] ;  /* 0x00002c0001157983 */ /* 0x000f220000300800 */
[----:B-----5:R-:W-:-:S03]  /*5ca0*/  ISETP.GE.AND P3, PT, R22, RZ, PT ;  /* 0x000000ff1600720c */ /* 0x020fc60003f66270 */
[----:B------:R-:W5:Y:S01]  /*5cb0*/  LDL.LU R22, [R1+0x30] ;  /* 0x0000300001167983 */ /* 0x000f620000300800 */
[----:B---3--:R-:W-:-:S03]  /*5cc0*/  ISETP.GE.AND P0, PT, R15, RZ, PT ;  /* 0x000000ff0f00720c */ /* 0x008fc60003f06270 */
[----:B------:R-:W3:Y:S01]  /*5cd0*/  LDL.LU R15, [R1+0x20] ;  /* 0x00002000010f7983 */ /* 0x000ee20000300800 */
[----:B--2---:R-:W-:-:S03]  /*5ce0*/  ISETP.GE.AND P5, PT, R29, RZ, PT ;  /* 0x000000ff1d00720c */ /* 0x004fc60003fa6270 */
[----:B------:R-:W2:Y:S01]  /*5cf0*/  LDL.LU R29, [R1+0x200c] ;  /* 0x00200c00011d7983 */ /* 0x000ea20000300800 */
[----:B------:R-:W-:Y:S01]  /*5d00*/  ISETP.GT.U32.AND P6, PT, R11, R4, PT ;  /* 0x000000040b00720c */ /* 0x000fe20003fc4070 */
[----:B------:R-:W-:-:S04]  /*5d10*/  IMAD.HI.U32 R14, R0, R7, RZ ;  /* 0x00000007000e7227 */ /* 0x000fc800078e00ff */
[----:B------:R-:W-:-:S04]  /*5d20*/  IMAD.MOV R14, RZ, RZ, -R14 ;  /* 0x000000ffff0e7224 */ /* 0x000fc800078e0a0e */
[----:B------:R-:W-:Y:S02]  /*5d30*/  IMAD R7, R11, R14, R7 ;  /* 0x0000000e0b077224 */ /* 0x000fe400078e0207 */
[----:B0-----:R-:W-:-:S04]  /*5d40*/  IMAD.HI.U32 R13, R0, R10, RZ ;  /* 0x0000000a000d7227 */ /* 0x001fc800078e00ff */
[----:B------:R-:W-:Y:S01]  /*5d50*/  @!P6 IMAD.IADD R4, R4, 0x1, -R11 ;  /* 0x000000010404e824 */ /* 0x000fe200078e0a0b */
[C---:B------:R-:W-:Y:S01]  /*5d60*/  ISETP.GT.U32.AND P6, PT, R11.reuse, R7, PT ;  /* 0x000000070b00720c */ /* 0x040fe20003fc4070 */
[----:B------:R-:W-:Y:S02]  /*5d70*/  @!P2 IMAD.MOV R6, RZ, RZ, -R6 ;  /* 0x000000ffff06a224 */ /* 0x000fe400078e0a06 */
[----:B------:R-:W-:Y:S02]  /*5d80*/  @!P1 IMAD.MOV R5, RZ, RZ, -R5 ;  /* 0x000000ffff059224 */ /* 0x000fe400078e0a05 */
[----:B------:R-:W-:Y:S01]  /*5d90*/  IMAD.MOV R13, RZ, RZ, -R13 ;  /* 0x000000ffff0d7224 */ /* 0x000fe200078e0a0d */
[----:B------:R-:W-:Y:S01]  /*5da0*/  STL [R1+0x43c], R6 ;  /* 0x00043c0601007387 */ /* 0x000fe20000100800 */
[C---:B------:R-:W-:Y:S02]  /*5db0*/  ISETP.GT.U32.AND P2, PT, R11.reuse, R8, PT ;  /* 0x000000080b00720c */ /* 0x040fe40003f44070 */
[C---:B------:R-:W-:Y:S01]  /*5dc0*/  IMAD R10, R11.reuse, R13, R10 ;  /* 0x0000000d0b0a7224 */ /* 0x040fe200078e020a */
[----:B------:R0:W-:Y:S01]  /*5dd0*/  STL [R1+0x438], R5 ;  /* 0x0004380501007387 */ /* 0x0001e20000100800 */
[----:B------:R-:W-:-:S02]  /*5de0*/  ISETP.GT.U32.AND P1, PT, R11, R12, PT ;  /* 0x0000000c0b00720c */ /* 0x000fc40003f24070 */
[----:B------:R-:W-:Y:S01]  /*5df0*/  @!P6 IMAD.IADD R7, R7, 0x1, -R11 ;  /* 0x000000010707e824 */ /* 0x000fe200078e0a0b */
[----:B------:R-:W2:Y:S01]  /*5e00*/  LDL.LU R13, [R1+0x3c] ;  /* 0x00003c00010d7983 */ /* 0x000ea20000300800 */
[----:B0-----:R-:W-:-:S04]  /*5e10*/  IMAD.MOV.U32 R5, RZ, RZ, R4 ;  /* 0x000000ffff057224 */ /* 0x001fc800078e0004 */
[----:B------:R-:W-:Y:S01]  /*5e20*/  @!P3 IMAD.MOV R5, RZ, RZ, -R5 ;  /* 0x000000ffff05b224 */ /* 0x000fe200078e0a05 */
[C---:B------:R-:W-:Y:S02]  /*5e30*/  ISETP.GT.U32.AND P3, PT, R11.reuse, R10, PT ;  /* 0x0000000a0b00720c */ /* 0x040fe40003f64070 */
[----:B------:R-:W-:Y:S01]  /*5e40*/  ISETP.GT.U32.AND P6, PT, R11, R7, PT ;  /* 0x000000070b00720c */ /* 0x000fe20003fc4070 */
[----:B------:R-:W-:Y:S02]  /*5e50*/  @!P4 IMAD.MOV R2, RZ, RZ, -R2 ;  /* 0x000000ffff02c224 */ /* 0x000fe400078e0a02 */
[--C-:B------:R-:W-:Y:S02]  /*5e60*/  @!P2 IMAD.IADD R8, R8, 0x1, -R11.reuse ;  /* 0x000000010808a824 */ /* 0x100fe400078e0a0b */
[----:B------:R-:W-:Y:S01]  /*5e70*/  @!P1 IMAD.IADD R12, R12, 0x1, -R11 ;  /* 0x000000010c0c9824 */ /* 0x000fe200078e0a0b */
[----:B------:R5:W-:Y:S01]  /*5e80*/  STL [R1+0x434], R5 ;  /* 0x0004340501007387 */ /* 0x000be20000100800 */
[----:B------:R-:W-:-:S02]  /*5e90*/  @!P0 IMAD.MOV R8, RZ, RZ, -R8 ;  /* 0x000000ffff088224 */ /* 0x000fc400078e0a08 */
[----:B------:R-:W-:Y:S01]  /*5ea0*/  @!P5 IMAD.MOV R12, RZ, RZ, -R12 ;  /* 0x000000ffff0cd224 */ /* 0x000fe200078e0a0c */
[----:B------:R0:W-:Y:S01]  /*5eb0*/  STL [R1+0x430], R2 ;  /* 0x0004300201007387 */ /* 0x0001e20000100800 */
[--C-:B------:R-:W-:Y:S01]  /*5ec0*/  @!P3 IMAD.IADD R10, R10, 0x1, -R11.reuse ;  /* 0x000000010a0ab824 */ /* 0x100fe200078e0a0b */
[----:B------:R-:W-:Y:S01]  /*5ed0*/  IABS R9, R23 ;  /* 0x0000001700097213 */ /* 0x000fe20000000000 */
[----:B------:R-:W-:Y:S01]  /*5ee0*/  @!P6 IMAD.IADD R7, R7, 0x1, -R11 ;  /* 0x000000010707e824 */ /* 0x000fe200078e0a0b */
[----:B------:R-:W-:Y:S02]  /*5ef0*/  ISETP.GE.AND P6, PT, R23, RZ, PT ;  /* 0x000000ff1700720c */ /* 0x000fe40003fc6270 */
[----:B----4-:R-:W-:Y:S02]  /*5f00*/  IABS R4, R21 ;  /* 0x0000001500047213 */ /* 0x010fe40000000000 */
[----:B------:R-:W-:Y:S02]  /*5f10*/  ISETP.GE.AND P3, PT, R21, RZ, PT ;  /* 0x000000ff1500720c */ /* 0x000fe40003f66270 */
[----:B------:R-:W4:Y:S01]  /*5f20*/  LDL.LU R21, [R1+0x40] ;  /* 0x0000400001157983 */ /* 0x000f220000300800 */
[----:B---3--:R-:W-:-:S03]  /*5f30*/  ISETP.GE.AND P4, PT, R15, RZ, PT ;  /* 0x000000ff0f00720c */ /* 0x008fc60003f86270 */
[----:B------:R-:W3:Y:S01]  /*5f40*/  LDL.LU R15, [R1+0x68] ;  /* 0x00006800010f7983 */ /* 0x000ee20000300800 */
[----:B-----5:R-:W-:-:S09]  /*5f50*/  IABS R5, R22 ;  /* 0x0000001600057213 */ /* 0x020fd20000000000 */
[----:B------:R-:W-:Y:S01]  /*5f60*/  @!P4 IMAD.MOV R7, RZ, RZ, -R7 ;  /* 0x000000ffff07c224 */ /* 0x000fe200078e0a07 */
[----:B------:R-:W-:Y:S02]  /*5f70*/  ISETP.GE.AND P4, PT, R22, RZ, PT ;  /* 0x000000ff1600720c */ /* 0x000fe40003f86270 */
[----:B--2---:R-:W-:Y:S02]  /*5f80*/  ISETP.GE.AND P1, PT, R29, RZ, PT ;  /* 0x000000ff1d00720c */ /* 0x004fe40003f26270 */
[----:B------:R-:W2:Y:S04]  /*5f90*/  LDL.LU R29, [R1+0x6c] ;  /* 0x00006c00011d7983 */ /* 0x000ea80000300800 */
[----:B------:R-:W-:Y:S04]  /*5fa0*/  STL [R1+0x42c], R8 ;  /* 0x00042c0801007387 */ /* 0x000fe80000100800 */
[----:B------:R-:W-:Y:S04]  /*5fb0*/  STL [R1+0x428], R12 ;  /* 0x0004280c01007387 */ /* 0x000fe80000100800 */
[----:B------:R-:W5:Y:S04]  /*5fc0*/  LDL R23, [R1+0x44] ;  /* 0x0000440001177983 */ /* 0x000f680000100800 */
[----:B------:R-:W3:Y:S01]  /*5fd0*/  LDL R22, [R1+0x48] ;  /* 0x0000480001167983 */ /* 0x000ee20000100800 */
[----:B------:R-:W-:-:S04]  /*5fe0*/  IMAD.HI.U32 R14, R0, R9, RZ ;  /* 0x00000009000e7227 */ /* 0x000fc800078e00ff */
[----:B------:R-:W-:-:S04]  /*5ff0*/  IMAD.MOV R14, RZ, RZ, -R14 ;  /* 0x000000ffff0e7224 */ /* 0x000fc800078e0a0e */
[----:B------:R-:W-:-:S05]  /*6000*/  IMAD R9, R11, R14, R9 ;  /* 0x0000000e0b097224 */ /* 0x000fca00078e0209 */
[----:B------:R-:W-:Y:S01]  /*6010*/  ISETP.GT.U32.AND P2, PT, R11, R9, PT ;  /* 0x000000090b00720c */ /* 0x000fe20003f44070 */
[----:B0-----:R-:W-:-:S04]  /*6020*/  IMAD.HI.U32 R2, R0, R4, RZ ;  /* 0x0000000400027227 */ /* 0x001fc800078e00ff */
[----:B------:R-:W-:-:S08]  /*6030*/  IMAD.MOV R2, RZ, RZ, -R2 ;  /* 0x000000ffff027224 */ /* 0x000fd000078e0a02 */
[----:B------:R-:W-:Y:S01]  /*6040*/  @!P2 IMAD.IADD R9, R9, 0x1, -R11 ;  /* 0x000000010909a824 */ /* 0x000fe200078e0a0b */
[----:B------:R-:W-:-:S04]  /*6050*/  ISETP.GT.U32.AND P2, PT, R11, R10, PT ;  /* 0x0000000a0b00720c */ /* 0x000fc80003f44070 */
[C---:B------:R-:W-:Y:S01]  /*6060*/  ISETP.GT.U32.AND P0, PT, R11.reuse, R9, PT ;  /* 0x000000090b00720c */ /* 0x040fe20003f04070 */
[----:B------:R-:W-:-:S05]  /*6070*/  IMAD R4, R11, R2, R4 ;  /* 0x000000020b047224 */ /* 0x000fca00078e0204 */
[----:B------:R-:W-:-:S03]  /*6080*/  ISETP.GT.U32.AND P5, PT, R11, R4, PT ;  /* 0x000000040b00720c */ /* 0x000fc60003fa4070 */
[--C-:B------:R-:W-:Y:S01]  /*6090*/  @!P2 IMAD.IADD R10, R10, 0x1, -R11.reuse ;  /* 0x000000010a0aa824 */ /* 0x100fe200078e0a0b */
[----:B------:R0:W-:Y:S03]  /*60a0*/  STL [R1+0x424], R7 ;  /* 0x0004240701007387 */ /* 0x0001e60000100800 */
[----:B------:R-:W-:-:S04]  /*60b0*/  @!P0 IMAD.IADD R9, R9, 0x1, -R11 ;  /* 0x0000000109098824 */ /* 0x000fc800078e0a0b */
[----:B------:R-:W-:Y:S02]  /*60c0*/  IMAD.MOV.U32 R14, RZ, RZ, R9 ;  /* 0x000000ffff0e7224 */ /* 0x000fe400078e0009 */
[----:B0-----:R-:W-:Y:S02]  /*60d0*/  IMAD.MOV.U32 R7, RZ, RZ, R10 ;  /* 0x000000ffff077224 */ /* 0x001fe400078e000a */
[----:B------:R-:W-:Y:S02]  /*60e0*/  @!P6 IMAD.MOV R14, RZ, RZ, -R14 ;  /* 0x000000ffff0ee224 */ /* 0x000fe400078e0a0e */
[----:B------:R-:W-:Y:S02]  /*60f0*/  @!P1 IMAD.MOV R7, RZ, RZ, -R7 ;  /* 0x000000ffff079224 */ /* 0x000fe400078e0a07 */
[----:B------:R-:W-:Y:S02]  /*6100*/  @!P5 IMAD.IADD R4, R4, 0x1, -R11 ;  /* 0x000000010404d824 */ /* 0x000fe400078e0a0b */
[----:B------:R-:W-:-:S04]  /*6110*/  IMAD.HI.U32 R2, R0, R5, RZ ;  /* 0x0000000500027227 */ /* 0x000fc800078e00ff */
[----:B------:R-:W-:-:S04]  /*6120*/  IMAD.MOV R2, RZ, RZ, -R2 ;  /* 0x000000ffff027224 */ /* 0x000fc800078e0a02 */
[----:B------:R-:W-:Y:S01]  /*6130*/  IMAD R5, R11, R2, R5 ;  /* 0x000000020b057224 */ /* 0x000fe200078e0205 */
[----:B--2---:R-:W-:Y:S02]  /*6140*/  ISETP.GE.AND P5, PT, R29, RZ, PT ;  /* 0x000000ff1d00720c */ /* 0x004fe40003fa6270 */
[----:B------:R-:W-:Y:S02]  /*6150*/  IABS R12, R29 ;  /* 0x0000001d000c7213 */ /* 0x000fe40000000000 */
[----:B------:R-:W2:Y:S04]  /*6160*/  LDL.LU R29, [R1+0x54] ;  /* 0x00005400011d7983 */ /* 0x000ea80000300800 */
[----:B------:R5:W-:Y:S04]  /*6170*/  STL [R1+0x418], R7 ;  /* 0x0004180701007387 */ /* 0x000be80000100800 */
[----:B------:R0:W-:Y:S01]  /*6180*/  STL [R1+0x414], R14 ;  /* 0x0004140e01007387 */ /* 0x0001e20000100800 */
[----:B-----5:R-:W-:-:S03]  /*6190*/  IABS R7, R23 ;  /* 0x0000001700077213 */ /* 0x020fc60000000000 */
[----:B------:R-:W5:Y:S01]  /*61a0*/  LDL R23, [R1+0x4c] ;  /* 0x00004c0001177983 */ /* 0x000f620000100800 */
[----:B---3--:R-:W-:-:S03]  /*61b0*/  IABS R2, R22 ;  /* 0x0000001600027213 */ /* 0x008fc60000000000 */
[----:B------:R-:W3:Y:S01]  /*61c0*/  LDL R22, [R1+0x50] ;  /* 0x0000500001167983 */ /* 0x000ee20000100800 */
[----:B------:R-:W-:Y:S02]  /*61d0*/  IABS R6, R13 ;  /* 0x0000000d00067213 */ /* 0x000fe40000000000 */
[----:B------:R-:W-:-:S03]  /*61e0*/  ISETP.GT.U32.AND P1, PT, R11, R4, PT ;  /* 0x000000040b00720c */ /* 0x000fc60003f24070 */
[----:B------:R-:W-:-:S04]  /*61f0*/  IMAD.HI.U32 R8, R0, R6, RZ ;  /* 0x0000000600087227 */ /* 0x000fc800078e00ff */
[----:B------:R-:W-:Y:S01]  /*6200*/  IMAD.MOV R8, RZ, RZ, -R8 ;  /* 0x000000ffff087224 */ /* 0x000fe200078e0a08 */
[----:B------:R-:W-:-:S03]  /*6210*/  ISETP.GT.U32.AND P6, PT, R11, R5, PT ;  /* 0x000000050b00720c */ /* 0x000fc60003fc4070 */
[----:B------:R-:W-:Y:S02]  /*6220*/  IMAD R6, R11, R8, R6 ;  /* 0x000000080b067224 */ /* 0x000fe400078e0206 */
[----:B------:R-:W-:-:S03]  /*6230*/  @!P1 IMAD.IADD R4, R4, 0x1, -R11 ;  /* 0x0000000104049824 */ /* 0x000fc600078e0a0b */
[----:B------:R-:W-:Y:S02]  /*6240*/  ISETP.GT.U32.AND P1, PT, R11, R6, PT ;  /* 0x000000060b00720c */ /* 0x000fe40003f24070 */
[----:B------:R-:W-:Y:S02]  /*6250*/  IABS R10, R15 ;  /* 0x0000000f000a7213 */ /* 0x000fe40000000000 */
[----:B------:R-:W-:Y:S01]  /*6260*/  ISETP.GE.AND P2, PT, R13, RZ, PT ;  /* 0x000000ff0d00720c */ /* 0x000fe20003f46270 */
[----:B------:R-:W-:Y:S02]  /*6270*/  @!P6 IMAD.IADD R5, R5, 0x1, -R11 ;  /* 0x000000010505e824 */ /* 0x000fe400078e0a0b */
[----:B------:R-:W-:Y:S01]  /*6280*/  IMAD.HI.U32 R13, R0, R10, RZ ;  /* 0x0000000a000d7227 */ /* 0x000fe200078e00ff */
[----:B----4-:R-:W-:-:S03]  /*6290*/  IABS R8, R21 ;  /* 0x0000001500087213 */ /* 0x010fc60000000000 */
[----:B------:R-:W-:Y:S02]  /*62a0*/  IMAD.MOV R13, RZ, RZ, -R13 ;  /* 0x000000ffff0d7224 */ /* 0x000fe400078e0a0d */
[----:B------:R-:W-:Y:S01]  /*62b0*/  @!P1 IMAD.IADD R6, R6, 0x1, -R11 ;  /* 0x0000000106069824 */ /* 0x000fe200078e0a0b */
[C---:B------:R-:W-:Y:S01]  /*62c0*/  ISETP.GT.U32.AND P1, PT, R11.reuse, R5, PT ;  /* 0x000000050b00720c */ /* 0x040fe20003f24070 */
[----:B------:R-:W-:Y:S02]  /*62d0*/  IMAD R10, R11, R13, R10 ;  /* 0x0000000d0b0a7224 */ /* 0x000fe400078e020a */
[----:B------:R-:W-:-:S04]  /*62e0*/  IMAD.HI.U32 R13, R0, R7, RZ ;  /* 0x00000007000d7227 */ /* 0x000fc800078e00ff */
[----:B------:R-:W-:-:S04]  /*62f0*/  IMAD.HI.U32 R9, R0, R12, RZ ;  /* 0x0000000c00097227 */ /* 0x000fc800078e00ff */
[----:B0-----:R-:W-:-:S04]  /*6300*/  IMAD.HI.U32 R14, R0, R8, RZ ;  /* 0x00000008000e7227 */ /* 0x001fc800078e00ff */
[----:B------:R-:W-:Y:S02]  /*6310*/  IMAD.MOV R13, RZ, RZ, -R13 ;  /* 0x000000ffff0d7224 */ /* 0x000fe400078e0a0d */
[----:B------:R-:W-:Y:S02]  /*6320*/  IMAD.MOV R9, RZ, RZ, -R9 ;  /* 0x000000ffff097224 */ /* 0x000fe400078e0a09 */
[----:B------:R-:W-:Y:S02]  /*6330*/  IMAD.MOV R14, RZ, RZ, -R14 ;  /* 0x000000ffff0e7224 */ /* 0x000fe400078e0a0e */
[C---:B------:R-:W-:Y:S02]  /*6340*/  IMAD R7, R11.reuse, R13, R7 ;  /* 0x0000000d0b077224 */ /* 0x040fe400078e0207 */
[----:B------:R-:W-:Y:S02]  /*6350*/  IMAD R9, R11, R9, R12 ;  /* 0x000000090b097224 */ /* 0x000fe400078e020c */
[----:B------:R-:W-:-:S02]  /*6360*/  @!P1 IMAD.IADD R5, R5, 0x1, -R11 ;  /* 0x0000000105059824 */ /* 0x000fc400078e0a0b */
[----:B------:R-:W-:-:S04]  /*6370*/  IMAD.HI.U32 R12, R0, R2, RZ ;  /* 0x00000002000c7227 */ /* 0x000fc800078e00ff */
[C---:B------:R-:W-:Y:S02]  /*6380*/  IMAD R8, R11.reuse, R14, R8 ;  /* 0x0000000e0b087224 */ /* 0x040fe400078e0208 */
[----:B------:R-:W-:Y:S02]  /*6390*/  IMAD.MOV.U32 R14, RZ, RZ, R4 ;  /* 0x000000ffff0e7224 */ /* 0x000fe400078e0004 */
[----:B------:R-:W-:Y:S02]  /*63a0*/  IMAD.MOV R12, RZ, RZ, -R12 ;  /* 0x000000ffff0c7224 */ /* 0x000fe400078e0a0c */
[----:B------:R-:W-:Y:S02]  /*63b0*/  @!P3 IMAD.MOV R14, RZ, RZ, -R14 ;  /* 0x000000ffff0eb224 */ /* 0x000fe400078e0a0e */
[----:B------:R-:W-:Y:S01]  /*63c0*/  IMAD R2, R11, R12, R2 ;  /* 0x0000000c0b027224 */ /* 0x000fe200078e0202 */
[----:B--2---:R-:W-:Y:S01]  /*63d0*/  IABS R4, R29 ;  /* 0x0000001d00047213 */ /* 0x004fe20000000000 */
[----:B------:R0:W-:Y:S02]  /*63e0*/  STL [R1+0x2008], R29 ;  /* 0x0020081d01007387 */ /* 0x0001e40000100800 */
[----:B0-----:R-:W-:Y:S01]  /*63f0*/  IMAD.MOV.U32 R29, RZ, RZ, R5 ;  /* 0x000000ffff1d7224 */ /* 0x001fe200078e0005 */
[----:B-----5:R-:W-:-:S03]  /*6400*/  IABS R13, R23 ;  /* 0x00000017000d7213 */ /* 0x020fc60000000000 */
[----:B------:R-:W-:Y:S01]  /*6410*/  @!P4 IMAD.MOV R29, RZ, RZ, -R29 ;  /* 0x000000ffff1dc224 */ /* 0x000fe200078e0a1d */
[----:B------:R-:W2:Y:S01]  /*6420*/  LDL.LU R23, [R1+0x58] ;  /* 0x0000580001177983 */ /* 0x000ea20000300800 */
[----:B------:R-:W-:Y:S01]  /*6430*/  IMAD.HI.U32 R5, R0, R13, RZ ;  /* 0x0000000d00057227 */ /* 0x000fe200078e00ff */
[----:B---3--:R-:W-:Y:S02]  /*6440*/  IABS R12, R22 ;  /* 0x00000016000c7213 */ /* 0x008fe40000000000 */
[----:B------:R-:W3:Y:S01]  /*6450*/  LDL.LU R22, [R1+0x5c] ;  /* 0x00005c0001167983 */ /* 0x000ee20000300800 */
[----:B------:R-:W-:-:S03]  /*6460*/  IMAD.MOV R5, RZ, RZ, -R5 ;  /* 0x000000ffff057224 */ /* 0x000fc600078e0a05 */
[----:B------:R-:W-:Y:S01]  /*6470*/  STL [R1+0x410], R14 ;  /* 0x0004100e01007387 */ /* 0x000fe20000100800 */
[----:B------:R-:W-:-:S03]  /*6480*/  IMAD R5, R11, R5, R13 ;  /* 0x000000050b057224 */ /* 0x000fc600078e020d */
[----:B------:R0:W-:Y:S04]  /*6490*/  STL [R1+0x40c], R29 ;  /* 0x00040c1d01007387 */ /* 0x0001e80000100800 */
[----:B------:R-:W4:Y:S04]  /*64a0*/  LDL.LU R13, [R1+0x44] ;  /* 0x00004400010d7983 */ /* 0x000f280000300800 */
[----:B0-----:R-:W5:Y:S01]  /*64b0*/  LDL.LU R29, [R1+0x48] ;  /* 0x00004800011d7983 */ /* 0x001f620000300800 */
[C---:B------:R-:W-:Y:S02]  /*64c0*/  ISETP.GT.U32.AND P6, PT, R11.reuse, R10, PT ;  /* 0x0000000a0b00720c */ /* 0x040fe40003fc4070 */
[----:B------:R-:W-:-:S11]  /*64d0*/  ISETP.GT.U32.AND P3, PT, R11, R6, PT ;  /* 0x000000060b00720c */ /* 0x000fd60003f64070 */
[----:B------:R-:W-:-:S05]  /*64e0*/  @!P6 IMAD.IADD R10, R10, 0x1, -R11 ;  /* 0x000000010a0ae824 */ /* 0x000fca00078e0a0b */
[C---:B------:R-:W-:Y:S01]  /*64f0*/  ISETP.GT.U32.AND P6, PT, R11.reuse, R10, PT ;  /* 0x0000000a0b00720c */ /* 0x040fe20003fc4070 */
[----:B------:R-:W-:Y:S01]  /*6500*/  IMAD.HI.U32 R14, R0, R4, RZ ;  /* 0x00000004000e7227 */ /* 0x000fe200078e00ff */
[----:B------:R-:W-:-:S03]  /*6510*/  ISETP.GT.U32.AND P1, PT, R11, R9, PT ;  /* 0x000000090b00720c */ /* 0x000fc60003f24070 */
[----:B------:R-:W-:-:S08]  /*6520*/  @!P3 IMAD.IADD R6, R6, 0x1, -R11 ;  /* 0x000000010606b824 */ /* 0x000fd000078e0a0b */
[----:B------:R-:W-:Y:S01]  /*6530*/  @!P6 IMAD.IADD R10, R10, 0x1, -R11 ;  /* 0x000000010a0ae824 */ /* 0x000fe200078e0a0b */
[----:B------:R-:W-:Y:S01]  /*6540*/  ISETP.GT.U32.AND P6, PT, R11, R2, PT ;  /* 0x000000020b00720c */ /* 0x000fe20003fc4070 */
[----:B------:R-:W-:Y:S02]  /*6550*/  IMAD.MOV R14, RZ, RZ, -R14 ;  /* 0x000000ffff0e7224 */ /* 0x000fe400078e0a0e */
[----:B------:R-:W-:Y:S01]  /*6560*/  @!P2 IMAD.MOV R6, RZ, RZ, -R6 ;  /* 0x000000ffff06a224 */ /* 0x000fe200078e0a06 */
[----:B------:R-:W-:Y:S01]  /*6570*/  ISETP.GE.AND P0, PT, R15, RZ, PT ;  /* 0x000000ff0f00720c */ /* 0x000fe20003f06270 */
[----:B------:R-:W-:-:S03]  /*6580*/  IMAD R4, R11, R14, R4 ;  /* 0x0000000e0b047224 */ /* 0x000fc600078e0204 */
[----:B------:R-:W-:Y:S04]  /*6590*/  STL [R1+0x408], R6 ;  /* 0x0004080601007387 */ /* 0x000fe80000100800 */
[----:B------:R-:W3:Y:S01]  /*65a0*/  LDL.LU R14, [R1+0x4c] ;  /* 0x00004c00010e7983 */ /* 0x000ee20000300800 */
[----:B------:R-:W-:Y:S02]  /*65b0*/  @!P6 IMAD.IADD R2, R2, 0x1, -R11 ;  /* 0x000000010202e824 */ /* 0x000fe400078e0a0b */
[----:B------:R-:W-:-:S03]  /*65c0*/  IMAD.HI.U32 R15, R0, R12, RZ ;  /* 0x0000000c000f7227 */ /* 0x000fc600078e00ff */
[----:B------:R-:W-:Y:S01]  /*65d0*/  ISETP.GT.U32.AND P2, PT, R11, R2, PT ;  /* 0x000000020b00720c */ /* 0x000fe20003f44070 */
[----:B------:R-:W-:Y:S01]  /*65e0*/  @!P1 IMAD.IADD R9, R9, 0x1, -R11 ;  /* 0x0000000109099824 */ /* 0x000fe200078e0a0b */
[----:B------:R-:W-:Y:S01]  /*65f0*/  ISETP.GE.AND P1, PT, R21, RZ, PT ;  /* 0x000000ff1500720c */ /* 0x000fe20003f26270 */
[----:B------:R-:W-:Y:S02]  /*6600*/  IMAD.MOV.U32 R21, RZ, RZ, R10 ;  /* 0x000000ffff157224 */ /* 0x000fe400078e000a */
[----:B------:R-:W-:Y:S02]  /*6610*/  IMAD.MOV R15, RZ, RZ, -R15 ;  /* 0x000000ffff0f7224 */ /* 0x000fe400078e0a0f */
[----:B------:R-:W-:Y:S02]  /*6620*/  @!P0 IMAD.MOV R21, RZ, RZ, -R21 ;  /* 0x000000ffff158224 */ /* 0x000fe400078e0a15 */
[----:B------:R-:W-:Y:S02]  /*6630*/  IMAD R12, R11, R15, R12 ;  /* 0x0000000f0b0c7224 */ /* 0x000fe400078e020c */
[----:B------:R-:W3:Y:S02]  /*6640*/  LDL.LU R15, [R1+0x50] ;  /* 0x00005000010f7983 */ /* 0x000ee40000300800 */
[----:B------:R-:W-:-:S02]  /*6650*/  @!P2 IMAD.IADD R2, R2, 0x1, -R11 ;  /* 0x000000010202a824 */ /* 0x000fc400078e0a0b */
[----:B------:R0:W-:Y:S04]  /*6660*/  STL [R1+0x404], R21 ;  /* 0x0004041501007387 */ /* 0x0001e80000100800 */
[----:B0-----:R-:W3:Y:S01]  /*6670*/  LDL.LU R21, [R1+0x60] ;  /* 0x0000600001157983 */ /* 0x001ee20000300800 */
[----:B-----5:R-:W-:-:S03]  /*6680*/  ISETP.GE.AND P2, PT, R29, RZ, PT ;  /* 0x000000ff1d00720c */ /* 0x020fc60003f46270 */
[----:B------:R-:W5:Y:S01]  /*6690*/  LDL.LU R29, [R1+0x2008] ;  /* 0x00200800011d7983 */ /* 0x000f620000300800 */
[C---:B------:R-:W-:Y:S02]  /*66a0*/  ISETP.GT.U32.AND P4, PT, R11.reuse, R8, PT ;  /* 0x000000080b00720c */ /* 0x040fe40003f84070 */
[C---:B------:R-:W-:Y:S02]  /*66b0*/  ISETP.GT.U32.AND P3, PT, R11.reuse, R7, PT ;  /* 0x000000070b00720c */ /* 0x040fe40003f64070 */
[----:B------:R-:W-:-:S09]  /*66c0*/  ISETP.GT.U32.AND P0, PT, R11, R5, PT ;  /* 0x000000050b00720c */ /* 0x000fd20003f04070 */
[--C-:B------:R-:W-:Y:S02]  /*66d0*/  @!P4 IMAD.IADD R8, R8, 0x1, -R11.reuse ;  /* 0x000000010808c824 */ /* 0x100fe400078e0a0b */
[--C-:B------:R-:W-:Y:S01]  /*66e0*/  @!P3 IMAD.IADD R7, R7, 0x1, -R11.reuse ;  /* 0x000000010707b824 */ /* 0x100fe200078e0a0b */
[C---:B------:R-:W-:Y:S02]  /*66f0*/  ISETP.GT.U32.AND P4, PT, R11.reuse, R9, PT ;  /* 0x000000090b00720c */ /* 0x040fe40003f84070 */
[C---:B------:R-:W-:Y:S02]  /*6700*/  ISETP.GT.U32.AND P3, PT, R11.reuse, R8, PT ;  /* 0x000000080b00720c */ /* 0x040fe40003f64070 */
[----:B------:R-:W-:Y:S02]  /*6710*/  ISETP.GT.U32.AND P6, PT, R11, R7, PT ;  /* 0x000000070b00720c */ /* 0x000fe40003fc4070 */
[----:B--2---:R-:W-:Y:S01]  /*6720*/  IABS R10, R23 ;  /* 0x00000017000a7213 */ /* 0x004fe20000000000 */
[----:B------:R-:W-:-:S06]  /*6730*/  @!P0 IMAD.IADD R5, R5, 0x1, -R11 ;  /* 0x0000000105058824 */ /* 0x000fcc00078e0a0b */
[--C-:B------:R-:W-:Y:S01]  /*6740*/  @!P4 IMAD.IADD R9, R9, 0x1, -R11.reuse ;  /* 0x000000010909c824 */ /* 0x100fe200078e0a0b */
[----:B------:R-:W-:Y:S01]  /*6750*/  ISETP.GT.U32.AND P4, PT, R11, R12, PT ;  /* 0x0000000c0b00720c */ /* 0x000fe20003f84070 */
[--C-:B------:R-:W-:Y:S01]  /*6760*/  @!P3 IMAD.IADD R8, R8, 0x1, -R11.reuse ;  /* 0x000000010808b824 */ /* 0x100fe200078e0a0b */
[----:B----4-:R-:W-:Y:S01]  /*6770*/  ISETP.GE.AND P3, PT, R13, RZ, PT ;  /* 0x000000ff0d00720c */ /* 0x010fe20003f66270 */
[----:B------:R-:W-:Y:S01]  /*6780*/  @!P6 IMAD.IADD R7, R7, 0x1, -R11 ;  /* 0x000000010707e824 */ /* 0x000fe200078e0a0b */
[----:B------:R-:W-:Y:S01]  /*6790*/  ISETP.GT.U32.AND P6, PT, R11, R4, PT ;  /* 0x000000040b00720c */ /* 0x000fe20003fc4070 */
[----:B------:R-:W-:-:S04]  /*67a0*/  IMAD.HI.U32 R13, R0, R10, RZ ;  /* 0x0000000a000d7227 */ /* 0x000fc800078e00ff */
[----:B------:R-:W-:Y:S02]  /*67b0*/  IMAD.MOV R13, RZ, RZ, -R13 ;  /* 0x000000ffff0d7224 */ /* 0x000fe400078e0a0d */
[----:B------:R-:W-:Y:S01]  /*67c0*/  @!P5 IMAD.MOV R9, RZ, RZ, -R9 ;  /* 0x000000ffff09d224 */ /* 0x000fe200078e0a09 */
[C---:B------:R-:W-:Y:S01]  /*67d0*/  ISETP.GT.U32.AND P5, PT, R11.reuse, R5, PT ;  /* 0x000000050b00720c */ /* 0x040fe20003fa4070 */
[----:B------:R-:W-:Y:S01]  /*67e0*/  @!P1 IMAD.MOV R8, RZ, RZ, -R8 ;  /* 0x000000ffff089224 */ /* 0x000fe200078e0a08 */
[----:B---3--:R-:W-:Y:S01]  /*67f0*/  IABS R6, R22 ;  /* 0x0000001600067213 */ /* 0x008fe20000000000 */
[----:B------:R-:W-:Y:S01]  /*6800*/  IMAD R10, R11, R13, R10 ;  /* 0x0000000d0b0a7224 */ /* 0x000fe200078e020a */
[----:B------:R-:W-:Y:S01]  /*6810*/  ISETP.GE.AND P0, PT, R14, RZ, PT ;  /* 0x000000ff0e00720c */ /* 0x000fe20003f06270 */
[----:B------:R-:W2:Y:S01]  /*6820*/  LDL.LU R13, [R1+0x70] ;  /* 0x00007000010d7983 */ /* 0x000ea20000300800 */
[--C-:B------:R-:W-:Y:S02]  /*6830*/  @!P4 IMAD.IADD R12, R12, 0x1, -R11.reuse ;  /* 0x000000010c0cc824 */ /* 0x100fe400078e0a0b */
[----:B------:R-:W-:Y:S01]  /*6840*/  @!P6 IMAD.IADD R4, R4, 0x1, -R11 ;  /* 0x000000010404e824 */ /* 0x000fe200078e0a0b */
[----:B------:R-:W-:Y:S01]  /*6850*/  STL [R1+0x3f8], R9 ;  /* 0x0003f80901007387 */ /* 0x000fe20000100800 */
[----:B------:R-:W-:-:S03]  /*6860*/  IMAD.HI.U32 R14, R0, R6, RZ ;  /* 0x00000006000e7227 */ /* 0x000fc600078e00ff */
[----:B------:R0:W-:Y:S01]  /*6870*/  STL [R1+0x3f4], R8 ;  /* 0x0003f40801007387 */ /* 0x0001e20000100800 */
[C---:B------:R-:W-:Y:S01]  /*6880*/  ISETP.GT.U32.AND P1, PT, R11.reuse, R12, PT ;  /* 0x0000000c0b00720c */ /* 0x040fe20003f24070 */
[----:B------:R-:W-:Y:S01]  /*6890*/  IMAD.MOV R14, RZ, RZ, -R14 ;  /* 0x000000ffff0e7224 */ /* 0x000fe200078e0a0e */
[----:B------:R-:W-:Y:S01]  /*68a0*/  ISETP.GT.U32.AND P6, PT, R11, R4, PT ;  /* 0x000000040b00720c */ /* 0x000fe20003fc4070 */
[----:B------:R-:W-:Y:S02]  /*68b0*/  @!P5 IMAD.IADD R5, R5, 0x1, -R11 ;  /* 0x000000010505d824 */ /* 0x000fe400078e0a0b */
[----:B0-----:R-:W-:-:S04]  /*68c0*/  IMAD.MOV.U32 R8, RZ, RZ, R7 ;  /* 0x000000ffff087224 */ /* 0x001fc800078e0007 */
[----:B------:R-:W-:Y:S01]  /*68d0*/  @!P3 IMAD.MOV R8, RZ, RZ, -R8 ;  /* 0x000000ffff08b224 */ /* 0x000fe200078e0a08 */
[C---:B------:R-:W-:Y:S01]  /*68e0*/  ISETP.GT.U32.AND P3, PT, R11.reuse, R10, PT ;  /* 0x0000000a0b00720c */ /* 0x040fe20003f64070 */
[----:B------:R-:W-:Y:S02]  /*68f0*/  @!P2 IMAD.MOV R2, RZ, RZ, -R2 ;  /* 0x000000ffff02a224 */ /* 0x000fe400078e0a02 */
[----:B------:R-:W-:Y:S01]  /*6900*/  IMAD R6, R11, R14, R6 ;  /* 0x0000000e0b067224 */ /* 0x000fe200078e0206 */
[----:B------:R-:W-:Y:S01]  /*6910*/  STL [R1+0x3f0], R8 ;  /* 0x0003f00801007387 */ /* 0x000fe20000100800 */
[----:B------:R-:W-:-:S03]  /*6920*/  @!P0 IMAD.MOV R5, RZ, RZ, -R5 ;  /* 0x000000ffff058224 */ /* 0x000fc600078e0a05 */
[----:B------:R-:W3:Y:S01]  /*6930*/  LDL.LU R14, [R1+0x64] ;  /* 0x00006400010e7983 */ /* 0x000ee20000300800 */
[----:B------:R-:W-:Y:S01]  /*6940*/  ISETP.GE.AND P4, PT, R15, RZ, PT ;  /* 0x000000ff0f00720c */ /* 0x000fe20003f86270 */
[--C-:B------:R-:W-:Y:S02]  /*6950*/  @!P1 IMAD.IADD R12, R12, 0x1, -R11.reuse ;  /* 0x000000010c0c9824 */ /* 0x100fe400078e0a0b */
[----:B------:R0:W-:Y:S01]  /*6960*/  STL [R1+0x3ec], R2 ;  /* 0x0003ec0201007387 */ /* 0x0001e20000100800 */
[----:B------:R-:W-:Y:S01]  /*6970*/  ISETP.GE.AND P1, PT, R23, RZ, PT ;  /* 0x000000ff1700720c */ /* 0x000fe20003f26270 */
[--C-:B------:R-:W-:Y:S02]  /*6980*/  @!P6 IMAD.IADD R4, R4, 0x1, -R11.reuse ;  /* 0x000000010404e824 */ /* 0x100fe400078e0a0b */
[----:B------:R-:W-:Y:S01]  /*6990*/  STL [R1+0x3e8], R5 ;  /* 0x0003e80501007387 */ /* 0x000fe20000100800 */
[----:B------:R-:W-:Y:S01]  /*69a0*/  ISETP.GE.AND P6, PT, R22, RZ, PT ;  /* 0x000000ff1600720c */ /* 0x000fe20003fc6270 */
[----:B------:R-:W-:-:S02]  /*69b0*/  @!P3 IMAD.IADD R10, R10, 0x1, -R11 ;  /* 0x000000010a0ab824 */ /* 0x000fc400078e0a0b */
[----:B------:R-:W4:Y:S01]  /*69c0*/  LDL.LU R15, [R1+0x9c] ;  /* 0x00009c00010f7983 */ /* 0x000f220000300800 */
[----:B------:R-:W-:Y:S02]  /*69d0*/  IABS R7, R21 ;  /* 0x0000001500077213 */ /* 0x000fe40000000000 */
[----:B------:R-:W-:Y:S02]  /*69e0*/  ISETP.GE.AND P3, PT, R21, RZ, PT ;  /* 0x000000ff1500720c */ /* 0x000fe40003f66270 */
[----:B-----5:R-:W-:Y:S02]  /*69f0*/  ISETP.GE.AND P2, PT, R29, RZ, PT ;  /* 0x000000ff1d00720c */ /* 0x020fe40003f46270 */
[----:B------:R-:W5:Y:S04]  /*6a00*/  LDL.LU R29, [R1+0xa0] ;  /* 0x0000a000011d7983 */ /* 0x000f680000300800 */
[----:B------:R-:W2:Y:S04]  /*6a10*/  LDL R23, [R1+0x74] ;  /* 0x0000740001177983 */ /* 0x000ea80000100800 */
[----:B------:R-:W2:Y:S04]  /*6a20*/  LDL.LU R22, [R1+0x78] ;  /* 0x0000780001167983 */ /* 0x000ea80000300800 */
[----:B------:R-:W4:Y:S01]  /*6a30*/  LDL.LU R21, [R1+0x7c] ;  /* 0x00007c0001157983 */ /* 0x000f220000300800 */
[----:B------:R-:W-:Y:S01]  /*6a40*/  ISETP.GT.U32.AND P5, PT, R11, R6, PT ;  /* 0x000000060b00720c */ /* 0x000fe20003fa4070 */
[----:B0-----:R-:W-:-:S04]  /*6a50*/  IMAD.HI.U32 R2, R0, R7, RZ ;  /* 0x0000000700027227 */ /* 0x001fc800078e00ff */
[----:B------:R-:W-:-:S08]  /*6a60*/  IMAD.MOV R2, RZ, RZ, -R2 ;  /* 0x000000ffff027224 */ /* 0x000fd000078e0a02 */
[----:B------:R-:W-:Y:S01]  /*6a70*/  @!P5 IMAD.IADD R6, R6, 0x1, -R11 ;  /* 0x000000010606d824 */ /* 0x000fe200078e0a0b */
[----:B------:R-:W-:-:S04]  /*6a80*/  ISETP.GT.U32.AND P5, PT, R11, R10, PT ;  /* 0x0000000a0b00720c */ /* 0x000fc80003fa4070 */
[C---:B------:R-:W-:Y:S01]  /*6a90*/  ISETP.GT.U32.AND P0, PT, R11.reuse, R6, PT ;  /* 0x000000060b00720c */ /* 0x040fe20003f04070 */
[C---:B------:R-:W-:Y:S02]  /*6aa0*/  IMAD R7, R11.reuse, R2, R7 ;  /* 0x000000020b077224 */ /* 0x040fe400078e0207 */
[----:B------:R-:W-:Y:S02]  /*6ab0*/  @!P4 IMAD.MOV R12, RZ, RZ, -R12 ;  /* 0x000000ffff0cc224 */ /* 0x000fe400078e0a0c */
[----:B------:R-:W-:Y:S01]  /*6ac0*/  @!P2 IMAD.MOV R4, RZ, RZ, -R4 ;  /* 0x000000ffff04a224 */ /* 0x000fe200078e0a04 */
[----:B------:R-:W-:-:S03]  /*6ad0*/  ISETP.GT.U32.AND P4, PT, R11, R7, PT ;  /* 0x000000070b00720c */ /* 0x000fc60003f84070 */
[--C-:B------:R-:W-:Y:S01]  /*6ae0*/  @!P5 IMAD.IADD R10, R10, 0x1, -R11.reuse ;  /* 0x000000010a0ad824 */ /* 0x100fe200078e0a0b */
[----:B------:R-:W-:Y:S03]  /*6af0*/  STL [R1+0x3dc], R12 ;  /* 0x0003dc0c01007387 */ /* 0x000fe60000100800 */
[----:B------:R-:W-:Y:S01]  /*6b00*/  @!P0 IMAD.IADD R6, R6, 0x1, -R11 ;  /* 0x0000000106068824 */ /* 0x000fe200078e0a0b */
[----:B------:R0:W-:Y:S02]  /*6b10*/  STL [R1+0x3d8], R4 ;  /* 0x0003d80401007387 */ /* 0x0001e40000100800 */
[----:B0-----:R-:W-:-:S04]  /*6b20*/  IMAD.MOV.U32 R4, RZ, RZ, R10 ;  /* 0x000000ffff047224 */ /* 0x001fc800078e000a */
[----:B------:R-:W-:Y:S02]  /*6b30*/  @!P1 IMAD.MOV R4, RZ, RZ, -R4 ;  /* 0x000000ffff049224 */ /* 0x000fe400078e0a04 */
[----:B------:R-:W-:-:S03]  /*6b40*/  @!P4 IMAD.IADD R7, R7, 0x1, -R11 ;  /* 0x000000010707c824 */ /* 0x000fc600078e0a0b */
[----:B------:R-:W-:Y:S01]  /*6b50*/  STL [R1+0x3cc], R4 ;  /* 0x0003cc0401007387 */ /* 0x000fe20000100800 */
[----:B---3--:R-:W-:Y:S02]  /*6b60*/  IABS R8, R14 ;  /* 0x0000000e00087213 */ /* 0x008fe40000000000 */
[----:B------:R-:W-:Y:S01]  /*6b70*/  ISETP.GE.AND P2, PT, R14, RZ, PT ;  /* 0x000000ff0e00720c */ /* 0x000fe20003f46270 */
[----:B------:R-:W-:-:S04]  /*6b80*/  IMAD.MOV.U32 R14, RZ, RZ, R6 ;  /* 0x000000ffff0e7224 */ /* 0x000fc800078e0006 */
[----:B------:R-:W-:Y:S01]  /*6b90*/  @!P6 IMAD.MOV R14, RZ, RZ, -R14 ;  /* 0x000000ffff0ee224 */ /* 0x000fe200078e0a0e */
[----:B-----5:R-:W-:Y:S02]  /*6ba0*/  ISETP.GE.AND P4, PT, R29, RZ, PT ;  /* 0x000000ff1d00720c */ /* 0x020fe40003f86270 */
[----:B------:R-:W-:Y:S01]  /*6bb0*/  IABS R12, R29 ;  /* 0x0000001d000c7213 */ /* 0x000fe20000000000 */
[----:B--2---:R-:W-:Y:S04]  /*6bc0*/  STL [R1+0x2000], R22 ;  /* 0x0020001601007387 */ /* 0x004fe80000100800 */
[----:B----4-:R-:W-:Y:S04]  /*6bd0*/  STL [R1+0x2004], R21 ;  /* 0x0020041501007387 */ /* 0x010fe80000100800 */
[----:B------:R0:W-:Y:S04]  /*6be0*/  STL [R1+0x3c8], R14 ;  /* 0x0003c80e01007387 */ /* 0x0001e80000100800 */
[----:B------:R-:W2:Y:S01]  /*6bf0*/  LDL R29, [R1+0x84] ;  /* 0x00008400011d7983 */ /* 0x000ea20000100800 */
[----:B------:R-:W-:-:S05]  /*6c00*/  IABS R9, R13 ;  /* 0x0000000d00097213 */ /* 0x000fca0000000000 */
[----:B------:R-:W-:Y:S01]  /*6c10*/  IMAD.HI.U32 R5, R0, R9, RZ ;  /* 0x0000000900057227 */ /* 0x000fe200078e00ff */
[----:B------:R-:W-:-:S03]  /*6c20*/  ISETP.GT.U32.AND P1, PT, R11, R7, PT ;  /* 0x000000070b00720c */ /* 0x000fc60003f24070 */
[----:B------:R-:W-:-:S04]  /*6c30*/  IMAD.MOV R5, RZ, RZ, -R5 ;  /* 0x000000ffff057224 */ /* 0x000fc800078e0a05 */
[----:B------:R-:W-:Y:S01]  /*6c40*/  IMAD R9, R11, R5, R9 ;  /* 0x000000050b097224 */ /* 0x000fe200078e0209 */
[----:B------:R-:W-:Y:S01]  /*6c50*/  IABS R5, R23 ;  /* 0x0000001700057213 */ /* 0x000fe20000000000 */
[C---:B------:R-:W-:Y:S01]  /*6c60*/  IMAD.HI.U32 R2, R0.reuse, R8, RZ ;  /* 0x0000000800027227 */ /* 0x040fe200078e00ff */
[----:B------:R-:W-:Y:S01]  /*6c70*/  IABS R10, R21 ;  /* 0x00000015000a7213 */ /* 0x000fe20000000000 */
[----:B------:R-:W3:Y:S02]  /*6c80*/  LDL R23, [R1+0x88] ;  /* 0x0000880001177983 */ /* 0x000ee40000100800 */
[----:B0-----:R-:W-:-:S04]  /*6c90*/  IMAD.HI.U32 R14, R0, R5, RZ ;  /* 0x00000005000e7227 */ /* 0x001fc800078e00ff */
[----:B------:R-:W-:Y:S02]  /*6ca0*/  IMAD.MOV R2, RZ, RZ, -R2 ;  /* 0x000000ffff027224 */ /* 0x000fe400078e0a02 */
[----:B------:R-:W-:-:S04]  /*6cb0*/  IMAD.HI.U32 R6, R0, R12, RZ ;  /* 0x0000000c00067227 */ /* 0x000fc800078e00ff */
[----:B------:R-:W-:Y:S02]  /*6cc0*/  IMAD.MOV R14, RZ, RZ, -R14 ;  /* 0x000000ffff0e7224 */ /* 0x000fe400078e0a0e */
[----:B------:R-:W-:Y:S01]  /*6cd0*/  @!P1 IMAD.IADD R7, R7, 0x1, -R11 ;  /* 0x0000000107079824 */ /* 0x000fe200078e0a0b */
[----:B------:R-:W-:Y:S01]  /*6ce0*/  ISETP.GE.AND P0, PT, R15, RZ, PT ;  /* 0x000000ff0f00720c */ /* 0x000fe20003f06270 */
[C---:B------:R-:W-:Y:S01]  /*6cf0*/  IMAD R8, R11.reuse, R2, R8 ;  /* 0x000000020b087224 */ /* 0x040fe200078e0208 */
[----:B------:R-:W-:Y:S01]  /*6d00*/  IABS R2, R15 ;  /* 0x0000000f00027213 */ /* 0x000fe20000000000 */
[----:B------:R-:W-:Y:S01]  /*6d10*/  IMAD.MOV R6, RZ, RZ, -R6 ;  /* 0x000000ffff067224 */ /* 0x000fe200078e0a06 */
[----:B------:R-:W4:Y:S01]  /*6d20*/  LDL R15, [R1+0x80] ;  /* 0x00008000010f7983 */ /* 0x000f220000100800 */
[----:B------:R-:W-:Y:S02]  /*6d30*/  IMAD R5, R11, R14, R5 ;  /* 0x0000000e0b057224 */ /* 0x000fe400078e0205 */
[----:B------:R-:W-:-:S02]  /*6d40*/  IMAD.MOV.U32 R14, RZ, RZ, R7 ;  /* 0x000000ffff0e7224 */ /* 0x000fc400078e0007 */
[----:B------:R-:W-:Y:S02]  /*6d50*/  IMAD R6, R11, R6, R12 ;  /* 0x000000060b067224 */ /* 0x000fe400078e020c */
[----:B------:R-:W-:-:S04]  /*6d60*/  IMAD.HI.U32 R12, R0, R10, RZ ;  /* 0x0000000a000c7227 */ /* 0x000fc800078e00ff */
[----:B------:R-:W-:Y:S01]  /*6d70*/  @!P3 IMAD.MOV R14, RZ, RZ, -R14 ;  /* 0x000000ffff0eb224 */ /* 0x000fe200078e0a0e */
[----:B------:R-:W-:Y:S01]  /*6d80*/  IABS R4, R22 ;  /* 0x0000001600047213 */ /* 0x000fe20000000000 */
[----:B------:R-:W-:-:S03]  /*6d90*/  IMAD.MOV R12, RZ, RZ, -R12 ;  /* 0x000000ffff0c7224 */ /* 0x000fc600078e0a0c */
[----:B------:R-:W-:Y:S01]  /*6da0*/  STL [R1+0x3b4], R14 ;  /* 0x0003b40e01007387 */ /* 0x000fe20000100800 */
[----:B------:R-:W-:-:S03]  /*6db0*/  IMAD R10, R11, R12, R10 ;  /* 0x0000000c0b0a7224 */ /* 0x000fc600078e020a */
[----:B------:R-:W5:Y:S01]  /*6dc0*/  LDL.LU R22, [R1+0x74] ;  /* 0x0000740001167983 */ /* 0x000f620000300800 */
[----:B--2---:R-:W-:-:S03]  /*6dd0*/  IABS R12, R29 ;  /* 0x0000001d000c7213 */ /* 0x004fc60000000000 */
[----:B------:R-:W2:Y:S01]  /*6de0*/  LDL.LU R29, [R1+0x8c] ;  /* 0x00008c00011d7983 */ /* 0x000ea20000300800 */
[C---:B------:R-:W-:Y:S02]  /*6df0*/  ISETP.GT.U32.AND P6, PT, R11.reuse, R8, PT ;  /* 0x000000080b00720c */ /* 0x040fe40003fc4070 */
[----:B------:R-:W-:Y:S02]  /*6e00*/  ISETP.GT.U32.AND P1, PT, R11, R9, PT ;  /* 0x000000090b00720c */ /* 0x000fe40003f24070 */
[----:B------:R-:W-:Y:S01]  /*6e10*/  ISETP.GE.AND P5, PT, R13, RZ, PT ;  /* 0x000000ff0d00720c */ /* 0x000fe20003fa6270 */
[----:B------:R-:W-:-:S08]  /*6e20*/  IMAD.HI.U32 R13, R0, R2, RZ ;  /* 0x00000002000d7227 */ /* 0x000fd000078e00ff */
[--C-:B------:R-:W-:Y:S02]  /*6e30*/  @!P6 IMAD.IADD R8, R8, 0x1, -R11.reuse ;  /* 0x000000010808e824 */ /* 0x100fe400078e0a0b */
[----:B------:R-:W-:-:S03]  /*6e40*/  @!P1 IMAD.IADD R9, R9, 0x1, -R11 ;  /* 0x0000000109099824 */ /* 0x000fc600078e0a0b */
[C---:B------:R-:W-:Y:S01]  /*6e50*/  ISETP.GT.U32.AND P1, PT, R11.reuse, R8, PT ;  /* 0x000000080b00720c */ /* 0x040fe20003f24070 */
[----:B------:R-:W-:Y:S01]  /*6e60*/  IMAD.MOV R13, RZ, RZ, -R13 ;  /* 0x000000ffff0d7224 */ /* 0x000fe200078e0a0d */
[----:B------:R-:W-:-:S03]  /*6e70*/  ISETP.GT.U32.AND P3, PT, R11, R9, PT ;  /* 0x000000090b00720c */ /* 0x000fc60003f64070 */
[----:B------:R-:W-:Y:S02]  /*6e80*/  IMAD R2, R11, R13, R2 ;  /* 0x0000000d0b027224 */ /* 0x000fe400078e0202 */
[----:B------:R-:W-:-:S04]  /*6e90*/  IMAD.HI.U32 R13, R0, R4, RZ ;  /* 0x00000004000d7227 */ /* 0x000fc800078e00ff */
[----:B------:R-:W-:Y:S02]  /*6ea0*/  IMAD.MOV R13, RZ, RZ, -R13 ;  /* 0x000000ffff0d7224 */ /* 0x000fe400078e0a0d */
[----:B------:R-:W-:Y:S01]  /*6eb0*/  @!P1 IMAD.IADD R8, R8, 0x1, -R11 ;  /* 0x0000000108089824 */ /* 0x000fe200078e0a0b */
[C---:B------:R-:W-:Y:S01]  /*6ec0*/  ISETP.GT.U32.AND P1, PT, R11.reuse, R6, PT ;  /* 0x000000060b00720c */ /* 0x040fe20003f24070 */
[----:B------:R-:W-:Y:S01]  /*6ed0*/  IMAD R4, R11, R13, R4 ;  /* 0x0000000d0b047224 */ /* 0x000fe200078e0204 */
[----:B----4-:R-:W-:Y:S01]  /*6ee0*/  IABS R13, R15 ;  /* 0x0000000f000d7213 */ /* 0x010fe20000000000 */
[----:B------:R-:W-:Y:S02]  /*6ef0*/  IMAD.MOV.U32 R21, RZ, RZ, R8 ;  /* 0x000000ffff157224 */ /* 0x000fe400078e0008 */
[----:B------:R-:W-:Y:S01]  /*6f00*/  IMAD.HI.U32 R15, R0, R12, RZ ;  /* 0x0000000c000f7227 */ /* 0x000fe200078e00ff */
[----:B---3--:R-:W-:Y:S02]  /*6f10*/  IABS R7, R23 ;  /* 0x0000001700077213 */ /* 0x008fe40000000000 */
[----:B------:R-:W3:Y:S01]  /*6f20*/  LDL.LU R23, [R1+0x90] ;  /* 0x0000900001177983 */ /* 0x000ee20000300800 */
[----:B------:R-:W-:-:S02]  /*6f30*/  @!P2 IMAD.MOV R21, RZ, RZ, -R21 ;  /* 0x000000ffff15a224 */ /* 0x000fc400078e0a15 */
[----:B------:R-:W-:Y:S02]  /*6f40*/  @!P3 IMAD.IADD R9, R9, 0x1, -R11 ;  /* 0x000000010909b824 */ /* 0x000fe400078e0a0b */
[----:B------:R-:W-:Y:S01]  /*6f50*/  IMAD.MOV R15, RZ, RZ, -R15 ;  /* 0x000000ffff0f7224 */ /* 0x000fe200078e0a0f */
[----:B------:R0:W-:Y:S01]  /*6f60*/  STL [R1+0x3ac], R21 ;  /* 0x0003ac1501007387 */ /* 0x0001e20000100800 */
[----:B------:R-:W-:Y:S02]  /*6f70*/  @!P5 IMAD.MOV R9, RZ, RZ, -R9 ;  /* 0x000000ffff09d224 */ /* 0x000fe400078e0a09 */
[----:B------:R-:W-:Y:S02]  /*6f80*/  @!P1 IMAD.IADD R6, R6, 0x1, -R11 ;  /* 0x0000000106069824 */ /* 0x000fe400078e0a0b */
[----:B------:R-:W-:Y:S01]  /*6f90*/  IMAD R12, R11, R15, R12 ;  /* 0x0000000f0b0c7224 */ /* 0x000fe200078e020c */
[----:B-----5:R-:W-:Y:S01]  /*6fa0*/  ISETP.GE.AND P1, PT, R22, RZ, PT ;  /* 0x000000ff1600720c */ /* 0x020fe20003f26270 */
[----:B0-----:R-:W4:Y:S04]  /*6fb0*/  LDL.LU R21, [R1+0x2004] ;  /* 0x0020040001157983 */ /* 0x001f280000300800 */
[----:B------:R-:W5:Y:S04]  /*6fc0*/  LDL.LU R22, [R1+0x2000] ;  /* 0x0020000001167983 */ /* 0x000f680000300800 */
[----:B------:R-:W3:Y:S04]  /*6fd0*/  LDL.LU R15, [R1+0x80] ;  /* 0x00008000010f7983 */ /* 0x000ee80000300800 */
[----:B------:R2:W-:Y:S02]  /*6fe0*/  STL [R1+0x3a8], R9 ;  /* 0x0003a80901007387 */ /* 0x0005e40000100800 */
[----:B--2---:R-:W-:-:S02]  /*6ff0*/  IABS R9, R29 ;  /* 0x0000001d00097213 */ /* 0x004fc40000000000 */
[----:B------:R0:W-:Y:S04]  /*7000*/  STL [R1+0x1ffc], R29 ;  /* 0x001ffc1d01007387 */ /* 0x0001e80000100800 */
[----:B0-----:R-:W2:Y:S01]  /*7010*/  LDL.LU R29, [R1+0x84] ;  /* 0x00008400011d7983 */ /* 0x001ea20000300800 */
[----:B------:R-:W-:-:S13]  /*7020*/  ISETP.GT.U32.AND P6, PT, R11, R2, PT ;  /* 0x000000020b00720c */ /* 0x000fda0003fc4070 */
[----:B------:R-:W-:-:S05]  /*7030*/  @!P6 IMAD.IADD R2, R2, 0x1, -R11 ;  /* 0x000000010202e824 */ /* 0x000fca00078e0a0b */
[C---:B------:R-:W-:Y:S02]  /*7040*/  ISETP.GT.U32.AND P6, PT, R11.reuse, R2, PT ;  /* 0x000000020b00720c */ /* 0x040fe40003fc4070 */
[C---:B------:R-:W-:Y:S01]  /*7050*/  ISETP.GT.U32.AND P2, PT, R11.reuse, R5, PT ;  /* 0x000000050b00720c */ /* 0x040fe20003f44070 */
[----:B------:R-:W-:Y:S01]  /*7060*/  IMAD.HI.U32 R8, R0, R13, RZ ;  /* 0x0000000d00087227 */ /* 0x000fe200078e00ff */
[----:B------:R-:W-:-:S09]  /*7070*/  ISETP.GT.U32.AND P3, PT, R11, R4, PT ;  /* 0x000000040b00720c */ /* 0x000fd20003f64070 */
[--C-:B------:R-:W-:Y:S01]  /*7080*/  @!P6 IMAD.IADD R2, R2, 0x1, -R11.reuse ;  /* 0x000000010202e824 */ /* 0x100fe200078e0a0b */
[----:B------:R-:W-:Y:S01]  /*7090*/  ISETP.GT.U32.AND P6, PT, R11, R10, PT ;  /* 0x0000000a0b00720c */ /* 0x000fe20003fc4070 */
[----:B------:R-:W-:Y:S01]  /*70a0*/  @!P2 IMAD.IADD R5, R5, 0x1, -R11 ;  /* 0x000000010505a824 */ /* 0x000fe200078e0a0b */
[----:B------:R-:W-:Y:S01]  /*70b0*/  ISETP.GT.U32.AND P2, PT, R11, R6, PT ;  /* 0x000000060b00720c */ /* 0x000fe20003f44070 */
[----:B------:R-:W-:-:S04]  /*70c0*/  IMAD.MOV R8, RZ, RZ, -R8 ;  /* 0x000000ffff087224 */ /* 0x000fc800078e0a08 */
[----:B------:R-:W-:Y:S02]  /*70d0*/  IMAD R8, R11, R8, R13 ;  /* 0x000000080b087224 */ /* 0x000fe400078e020d */
[----:B------:R-:W-:-:S04]  /*70e0*/  IMAD.MOV.U32 R13, RZ, RZ, R2 ;  /* 0x000000ffff0d7224 */ /* 0x000fc800078e0002 */
[--C-:B------:R-:W-:Y:S02]  /*70f0*/  @!P6 IMAD.IADD R10, R10, 0x1, -R11.reuse ;  /* 0x000000010a0ae824 */ /* 0x100fe400078e0a0b */
[----:B------:R-:W-:Y:S01]  /*7100*/  @!P3 IMAD.IADD R4, R4, 0x1, -R11 ;  /* 0x000000010404b824 */ /* 0x000fe200078e0a0b */
[C---:B------:R-:W-:Y:S01]  /*7110*/  ISETP.GT.U32.AND P3, PT, R11.reuse, R5, PT ;  /* 0x000000050b00720c */ /* 0x040fe20003f64070 */
[----:B------:R-:W-:Y:S01]  /*7120*/  @!P0 IMAD.MOV R13, RZ, RZ, -R13 ;  /* 0x000000ffff0d8224 */ /* 0x000fe200078e0a0d */
[C---:B------:R-:W-:Y:S01]  /*7130*/  ISETP.GT.U32.AND P5, PT, R11.reuse, R10, PT ;  /* 0x0000000a0b00720c */ /* 0x040fe20003fa4070 */
[--C-:B------:R-:W-:Y:S01]  /*7140*/  @!P2 IMAD.IADD R6, R6, 0x1, -R11.reuse ;  /* 0x000000010606a824 */ /* 0x100fe200078e0a0b */
[C---:B------:R-:W-:Y:S02]  /*7150*/  ISETP.GT.U32.AND P0, PT, R11.reuse, R8, PT ;  /* 0x000000080b00720c */ /* 0x040fe40003f04070 */
[----:B------:R-:W-:Y:S01]  /*7160*/  ISETP.GT.U32.AND P2, PT, R11, R12, PT ;  /* 0x0000000c0b00720c */ /* 0x000fe20003f44070 */
[----:B------:R0:W-:Y:S06]  /*7170*/  STL [R1+0x3a4], R13 ;  /* 0x0003a40d01007387 */ /* 0x0001ec0000100800 */
[----:B------:R-:W-:-:S02]  /*7180*/  @!P3 IMAD.IADD R5, R5, 0x1, -R11 ;  /* 0x000000010505b824 */ /* 0x000fc400078e0a0b */
[--C-:B------:R-:W-:Y:S01]  /*7190*/  @!P5 IMAD.IADD R10, R10, 0x1, -R11.reuse ;  /* 0x000000010a0ad824 */ /* 0x100fe200078e0a0b */
[----:B----4-:R-:W-:Y:S01]  /*71a0*/  ISETP.GE.AND P5, PT, R21, RZ, PT ;  /* 0x000000ff1500720c */ /* 0x010fe20003fa6270 */
[--C-:B------:R-:W-:Y:S01]  /*71b0*/  @!P0 IMAD.IADD R8, R8, 0x1, -R11.reuse ;  /* 0x0000000108088824 */ /* 0x100fe200078e0a0b */
[----:B-----5:R-:W-:Y:S01]  /*71c0*/  ISETP.GE.AND P3, PT, R22, RZ, PT ;  /* 0x000000ff1600720c */ /* 0x020fe20003f66270 */
[----:B------:R-:W4:Y:S01]  /*71d0*/  LDL.LU R21, [R1+0x94] ;  /* 0x0000940001157983 */ /* 0x000f220000300800 */
[----:B---3--:R-:W-:Y:S01]  /*71e0*/  ISETP.GE.AND P0, PT, R15, RZ, PT ;  /* 0x000000ff0f00720c */ /* 0x008fe20003f06270 */
[----:B------:R-:W-:Y:S02]  /*71f0*/  @!P2 IMAD.IADD R12, R12, 0x1, -R11 ;  /* 0x000000010c0ca824 */ /* 0x000fe400078e0a0b */
[----:B------:R-:W3:Y:S04]  /*7200*/  LDL.LU R22, [R1+0x98] ;  /* 0x0000980001167983 */ /* 0x000ee80000300800 */
[----:B------:R-:W5:Y:S01]  /*7210*/  LDL.LU R15, [R1+0x88] ;  /* 0x00008800010f7983 */ /* 0x000f620000300800 */
        /* <DEDUP_REMOVED lines=10> */
[----:B------:R-:W-:Y:S01]  /*72c0*/  IMAD.MOV R13, RZ, RZ, -R13 ;  /* 0x000000ffff0d7224 */ /* 0x000fe200078e0a0d */
[C---:B------:R-:W-:Y:S02]  /*72d0*/  ISETP.GT.U32.AND P4, PT, R11.reuse, R8, PT ;  /* 0x000000080b00720c */ /* 0x040fe40003f84070 */
[----:B------:R0:W-:Y:S01]  /*72e0*/  STL [R1+0x3a0], R6 ;  /* 0x0003a00601007387 */ /* 0x0001e20000100800 */
[C---:B------:R-:W-:Y:S02]  /*72f0*/  IMAD R9, R11.reuse, R13, R9 ;  /* 0x0000000d0b097224 */ /* 0x040fe400078e0209 */
[----:B------:R-:W-:Y:S01]  /*7300*/  @!P1 IMAD.MOV R5, RZ, RZ, -R5 ;  /* 0x000000ffff059224 */ /* 0x000fe200078e0a05 */
[----:B------:R-:W-:Y:S01]  /*7310*/  ISETP.GT.U32.AND P1, PT, R11, R12, PT ;  /* 0x0000000c0b00720c */ /* 0x000fe20003f24070 */
[----:B0-----:R-:W-:-:S02]  /*7320*/  IMAD.MOV.U32 R6, RZ, RZ, R4 ;  /* 0x000000ffff067224 */ /* 0x001fc400078e0004 */
[----:B------:R-:W-:Y:S02]  /*7330*/  @!P6 IMAD.IADD R7, R7, 0x1, -R11 ;  /* 0x000000010707e824 */ /* 0x000fe400078e0a0b */
[----:B------:R-:W-:Y:S01]  /*7340*/  @!P3 IMAD.MOV R6, RZ, RZ, -R6 ;  /* 0x000000ffff06b224 */ /* 0x000fe200078e0a06 */
[C---:B------:R-:W-:Y:S01]  /*7350*/  ISETP.GT.U32.AND P3, PT, R11.reuse, R9, PT ;  /* 0x000000090b00720c */ /* 0x040fe20003f64070 */
[----:B------:R0:W-:Y:S01]  /*7360*/  STL [R1+0x240], R5 ;  /* 0x0002400501007387 */ /* 0x0001e20000100800 */
[----:B------:R-:W-:-:S03]  /*7370*/  ISETP.GT.U32.AND P6, PT, R11, R7, PT ;  /* 0x000000070b00720c */ /* 0x000fc60003fc4070 */
[----:B------:R-:W2:Y:S01]  /*7380*/  LDL.LU R13, [R1+0xa4] ;  /* 0x0000a400010d7983 */ /* 0x000ea20000300800 */
[--C-:B------:R-:W-:Y:S02]  /*7390*/  @!P4 IMAD.IADD R8, R8, 0x1, -R11.reuse ;  /* 0x000000010808c824 */ /* 0x100fe400078e0a0b */
[----:B0-----:R-:W-:Y:S02]  /*73a0*/  IMAD.MOV.U32 R5, RZ, RZ, R10 ;  /* 0x000000ffff057224 */ /* 0x001fe400078e000a */
[----:B------:R-:W-:Y:S02]  /*73b0*/  @!P1 IMAD.IADD R12, R12, 0x1, -R11 ;  /* 0x000000010c0c9824 */ /* 0x000fe400078e0a0b */
[----:B------:R-:W-:Y:S01]  /*73c0*/  @!P5 IMAD.MOV R5, RZ, RZ, -R5 ;  /* 0x000000ffff05d224 */ /* 0x000fe200078e0a05 */
[----:B------:R3:W-:Y:S01]  /*73d0*/  STL [R1+0x248], R6 ;  /* 0x0002480601007387 */ /* 0x0007e20000100800 */
[--C-:B------:R-:W-:Y:S02]  /*73e0*/  @!P3 IMAD.IADD R9, R9, 0x1, -R11.reuse ;  /* 0x000000010909b824 */ /* 0x100fe400078e0a0b */
[----:B------:R-:W-:Y:S01]  /*73f0*/  @!P0 IMAD.MOV R8, RZ, RZ, -R8 ;  /* 0x000000ffff088224 */ /* 0x000fe200078e0a08 */
[----:B------:R0:W-:Y:S01]  /*7400*/  STL [R1+0x254], R5 ;  /* 0x0002540501007387 */ /* 0x0001e20000100800 */
[----:B------:R-:W-:Y:S01]  /*7410*/  @!P2 IMAD.MOV R12, RZ, RZ, -R12 ;  /* 0x000000ffff0ca224 */ /* 0x000fe200078e0a0c */
[----:B------:R-:W-:Y:S01]  /*7420*/  IABS R2, R23 ;  /* 0x0000001700027213 */ /* 0x000fe20000000000 */
[----:B------:R-:W-:Y:S01]  /*7430*/  @!P6 IMAD.IADD R7, R7, 0x1, -R11 ;  /* 0x000000010707e824 */ /* 0x000fe200078e0a0b */
[----:B----4-:R-:W-:-:S02]  /*7440*/  IABS R4, R21 ;  /* 0x0000001500047213 */ /* 0x010fc40000000000 */
[----:B------:R-:W-:Y:S02]  /*7450*/  ISETP.GE.AND P3, PT, R21, RZ, PT ;  /* 0x000000ff1500720c */ /* 0x000fe40003f66270 */
[----:B------:R-:W4:Y:S01]  /*7460*/  LDL.LU R21, [R1+0xa8] ;  /* 0x0000a80001157983 */ /* 0x000f220000300800 */
[----:B-----5:R-:W-:-:S03]  /*7470*/  ISETP.GE.AND P5, PT, R15, RZ, PT ;  /* 0x000000ff0f00720c */ /* 0x020fc60003fa6270 */
[----:B------:R-:W5:Y:S01]  /*7480*/  LDL.LU R15, [R1+0xd4] ;  /* 0x0000d400010f7983 */ /* 0x000f620000300800 */
[----:B------:R-:W-:Y:S02]  /*7490*/  ISETP.GE.AND P6, PT, R23, RZ, PT ;  /* 0x000000ff1700720c */ /* 0x000fe40003fc6270 */
[----:B---3--:R-:W-:-:S07]  /*74a0*/  IABS R6, R22 ;  /* 0x0000001600067213 */ /* 0x008fce0000000000 */
[----:B------:R-:W-:Y:S01]  /*74b0*/  @!P5 IMAD.MOV R7, RZ, RZ, -R7 ;  /* 0x000000ffff07d224 */ /* 0x000fe200078e0a07 */
[----:B------:R-:W-:Y:S02]  /*74c0*/  ISETP.GE.AND P5, PT, R22, RZ, PT ;  /* 0x000000ff1600720c */ /* 0x000fe40003fa6270 */
[----:B--2---:R-:W-:Y:S02]  /*74d0*/  ISETP.GE.AND P1, PT, R29, RZ, PT ;  /* 0x000000ff1d00720c */ /* 0x004fe40003f26270 */
[----:B------:R-:W2:Y:S04]  /*74e0*/  LDL.LU R29, [R1+0xd8] ;  /* 0x0000d800011d7983 */ /* 0x000ea80000300800 */
[----:B------:R1:W-:Y:S04]  /*74f0*/  STL [R1+0x258], R8 ;  /* 0x0002580801007387 */ /* 0x0003e80000100800 */
[----:B------:R-:W-:Y:S04]  /*7500*/  STL [R1+0x260], R12 ;  /* 0x0002600c01007387 */ /* 0x000fe80000100800 */
[----:B------:R-:W3:Y:S04]  /*7510*/  LDL R23, [R1+0xac] ;  /* 0x0000ac0001177983 */ /* 0x000ee80000100800 */
[----:B------:R-:W4:Y:S01]  /*7520*/  LDL R22, [R1+0xb0] ;  /* 0x0000b00001167983 */ /* 0x000f220000100800 */
        /* <DEDUP_REMOVED lines=9> */
[----:B------:R-:W-:Y:S01]  /*75c0*/  IMAD R5, R11, R5, R4 ;  /* 0x000000050b057224 */ /* 0x000fe200078e0204 */
[----:B------:R-:W-:-:S04]  /*75d0*/  IABS R10, R13 ;  /* 0x0000000d000a7213 */ /* 0x000fc80000000000 */
[----:B------:R-:W-:Y:S01]  /*75e0*/  ISETP.GT.U32.AND P2, PT, R11, R5, PT ;  /* 0x000000050b00720c */ /* 0x000fe20003f44070 */
[----:B-1----:R-:W-:Y:S01]  /*75f0*/  IMAD.HI.U32 R8, R0, R10, RZ ;  /* 0x0000000a00087227 */ /* 0x002fe200078e00ff */
[----:B------:R0:W-:Y:S03]  /*7600*/  STL [R1+0x274], R7 ;  /* 0x0002740701007387 */ /* 0x0001e60000100800 */
[--C-:B------:R-:W-:Y:S02]  /*7610*/  @!P4 IMAD.IADD R9, R9, 0x1, -R11.reuse ;  /* 0x000000010909c824 */ /* 0x100fe400078e0a0b */
[----:B------:R-:W-:Y:S02]  /*7620*/  @!P0 IMAD.IADD R2, R2, 0x1, -R11 ;  /* 0x0000000102028824 */ /* 0x000fe400078e0a0b */
[----:B------:R-:W-:-:S04]  /*7630*/  IMAD.HI.U32 R4, R0, R6, RZ ;  /* 0x0000000600047227 */ /* 0x000fc800078e00ff */
[----:B0-----:R-:W-:Y:S02]  /*7640*/  IMAD.MOV.U32 R7, RZ, RZ, R9 ;  /* 0x000000ffff077224 */ /* 0x001fe400078e0009 */
[----:B------:R-:W-:Y:S02]  /*7650*/  IMAD.MOV.U32 R14, RZ, RZ, R2 ;  /* 0x000000ffff0e7224 */ /* 0x000fe400078e0002 */
[----:B------:R-:W-:Y:S02]  /*7660*/  IMAD.MOV R8, RZ, RZ, -R8 ;  /* 0x000000ffff087224 */ /* 0x000fe400078e0a08 */
[----:B------:R-:W-:Y:S02]  /*7670*/  @!P1 IMAD.MOV R7, RZ, RZ, -R7 ;  /* 0x000000ffff079224 */ /* 0x000fe400078e0a07 */
[----:B------:R-:W-:Y:S02]  /*7680*/  IMAD.MOV R4, RZ, RZ, -R4 ;  /* 0x000000ffff047224 */ /* 0x000fe400078e0a04 */
[----:B------:R-:W-:-:S02]  /*7690*/  @!P6 IMAD.MOV R14, RZ, RZ, -R14 ;  /* 0x000000ffff0ee224 */ /* 0x000fc400078e0a0e */
[----:B------:R-:W-:Y:S02]  /*76a0*/  IMAD R10, R11, R8, R10 ;  /* 0x000000080b0a7224 */ /* 0x000fe400078e020a */
[----:B------:R-:W-:Y:S02]  /*76b0*/  @!P2 IMAD.IADD R5, R5, 0x1, -R11 ;  /* 0x000000010505a824 */ /* 0x000fe400078e0a0b */
[----:B------:R-:W-:Y:S01]  /*76c0*/  IMAD R6, R11, R4, R6 ;  /* 0x000000040b067224 */ /* 0x000fe200078e0206 */
[----:B--2---:R-:W-:Y:S02]  /*76d0*/  ISETP.GE.AND P2, PT, R29, RZ, PT ;  /* 0x000000ff1d00720c */ /* 0x004fe40003f46270 */
[----:B------:R-:W-:Y:S02]  /*76e0*/  IABS R8, R29 ;  /* 0x0000001d00087213 */ /* 0x000fe40000000000 */
[----:B------:R-:W2:Y:S04]  /*76f0*/  LDL.LU R29, [R1+0xbc] ;  /* 0x0000bc00011d7983 */ /* 0x000ea80000300800 */
[----:B------:R0:W-:Y:S01]  /*7700*/  STL [R1+0x27c], R7 ;  /* 0x00027c0701007387 */ /* 0x0001e20000100800 */
[----:B---3--:R-:W-:-:S03]  /*7710*/  IABS R4, R23 ;  /* 0x0000001700047213 */ /* 0x008fc60000000000 */
[----:B------:R1:W-:Y:S04]  /*7720*/  STL [R1+0x284], R14 ;  /* 0x0002840e01007387 */ /* 0x0003e80000100800 */
[----:B------:R-:W3:Y:S01]  /*7730*/  LDL R23, [R1+0xb4] ;  /* 0x0000b40001177983 */ /* 0x000ee20000100800 */
[----:B----4-:R-:W-:-:S03]  /*7740*/  IABS R9, R22 ;  /* 0x0000001600097213 */ /* 0x010fc60000000000 */
[----:B------:R-:W4:Y:S01]  /*7750*/  LDL R22, [R1+0xb8] ;  /* 0x0000b80001167983 */ /* 0x000f220000100800 */
[C---:B------:R-:W-:Y:S02]  /*7760*/  ISETP.GT.U32.AND P1, PT, R11.reuse, R5, PT ;  /* 0x000000050b00720c */ /* 0x040fe40003f24070 */
[----:B------:R-:W-:Y:S02]  /*7770*/  ISETP.GT.U32.AND P6, PT, R11, R6, PT ;  /* 0x000000060b00720c */ /* 0x000fe40003fc4070 */
[----:B------:R-:W-:-:S09]  /*7780*/  ISETP.GE.AND P4, PT, R13, RZ, PT ;  /* 0x000000ff0d00720c */ /* 0x000fd20003f86270 */
[----:B------:R-:W-:Y:S01]  /*7790*/  @!P1 IMAD.IADD R5, R5, 0x1, -R11 ;  /* 0x0000000105059824 */ /* 0x000fe200078e0a0b */
[----:B------:R-:W-:Y:S01]  /*77a0*/  ISETP.GT.U32.AND P1, PT, R11, R10, PT ;  /* 0x0000000a0b00720c */ /* 0x000fe20003f24070 */
[----:B------:R-:W-:-:S04]  /*77b0*/  IMAD.HI.U32 R13, R0, R8, RZ ;  /* 0x00000008000d7227 */ /* 0x000fc800078e00ff */
[----:B------:R-:W-:Y:S01]  /*77c0*/  @!P6 IMAD.IADD R6, R6, 0x1, -R11 ;  /* 0x000000010606e824 */ /* 0x000fe200078e0a0b */
[----:B-----5:R-:W-:Y:S01]  /*77d0*/  IABS R12, R15 ;  /* 0x0000000f000c7213 */ /* 0x020fe20000000000 */
[----:B------:R-:W-:Y:S01]  /*77e0*/  IMAD.MOV R13, RZ, RZ, -R13 ;  /* 0x000000ffff0d7224 */ /* 0x000fe200078e0a0d */
[----:B0-----:R-:W-:-:S05]  /*77f0*/  IABS R7, R21 ;  /* 0x0000001500077213 */ /* 0x001fca0000000000 */
[----:B------:R-:W-:Y:S01]  /*7800*/  @!P1 IMAD.IADD R10, R10, 0x1, -R11 ;  /* 0x000000010a0a9824 */ /* 0x000fe200078e0a0b */
[C---:B------:R-:W-:Y:S01]  /*7810*/  ISETP.GT.U32.AND P1, PT, R11.reuse, R6, PT ;  /* 0x000000060b00720c */ /* 0x040fe20003f24070 */
[----:B------:R-:W-:Y:S02]  /*7820*/  IMAD R8, R11, R13, R8 ;  /* 0x0000000d0b087224 */ /* 0x000fe400078e0208 */
[----:B------:R-:W-:-:S04]  /*7830*/  IMAD.HI.U32 R13, R0, R4, RZ ;  /* 0x00000004000d7227 */ /* 0x000fc800078e00ff */
[----:B------:R-:W-:-:S04]  /*7840*/  IMAD.HI.U32 R2, R0, R12, RZ ;  /* 0x0000000c00027227 */ /* 0x000fc800078e00ff */
[----:B-1----:R-:W-:-:S04]  /*7850*/  IMAD.HI.U32 R14, R0, R7, RZ ;  /* 0x00000007000e7227 */ /* 0x002fc800078e00ff */
        /* <DEDUP_REMOVED lines=13> */
[----:B------:R0:W-:Y:S01]  /*7930*/  STL [R1+0x1ff8], R29 ;  /* 0x001ff81d01007387 */ /* 0x0001e20000100800 */
[----:B---3--:R-:W-:Y:S01]  /*7940*/  IABS R13, R23 ;  /* 0x00000017000d7213 */ /* 0x008fe20000000000 */
[----:B0-----:R-:W-:-:S02]  /*7950*/  IMAD.MOV.U32 R29, RZ, RZ, R6 ;  /* 0x000000ffff1d7224 */ /* 0x001fc400078e0006 */
[----:B------:R-:W2:Y:S02]  /*7960*/  LDL.LU R23, [R1+0xc4] ;  /* 0x0000c40001177983 */ /* 0x000ea40000300800 */
[----:B------:R-:W-:Y:S01]  /*7970*/  IMAD.HI.U32 R6, R0, R13, RZ ;  /* 0x0000000d00067227 */ /* 0x000fe200078e00ff */
[----:B----4-:R-:W-:Y:S02]  /*7980*/  IABS R12, R22 ;  /* 0x00000016000c7213 */ /* 0x010fe40000000000 */
[----:B------:R-:W3:Y:S01]  /*7990*/  LDL.LU R22, [R1+0xc8] ;  /* 0x0000c80001167983 */ /* 0x000ee20000300800 */
[----:B------:R-:W-:Y:S02]  /*79a0*/  @!P5 IMAD.MOV R29, RZ, RZ, -R29 ;  /* 0x000000ffff1dd224 */ /* 0x000fe400078e0a1d */
[----:B------:R-:W-:Y:S01]  /*79b0*/  IMAD.MOV R6, RZ, RZ, -R6 ;  /* 0x000000ffff067224 */ /* 0x000fe200078e0a06 */
[----:B------:R-:W-:Y:S03]  /*79c0*/  STL [R1+0x28c], R14 ;  /* 0x00028c0e01007387 */ /* 0x000fe60000100800 */
[C---:B------:R-:W-:Y:S01]  /*79d0*/  IMAD R6, R11.reuse, R6, R13 ;  /* 0x000000060b067224 */ /* 0x040fe200078e020d */
[----:B------:R0:W-:Y:S04]  /*79e0*/  STL [R1+0x294], R29 ;  /* 0x0002941d01007387 */ /* 0x0001e80000100800 */
[----:B------:R-:W4:Y:S04]  /*79f0*/  LDL.LU R13, [R1+0xac] ;  /* 0x0000ac00010d7983 */ /* 0x000f280000300800 */
[----:B0-----:R-:W5:Y:S01]  /*7a00*/  LDL.LU R29, [R1+0xb0] ;  /* 0x0000b000011d7983 */ /* 0x001f620000300800 */
[----:B------:R-:W-:-:S02]  /*7a10*/  ISETP.GT.U32.AND P6, PT, R11, R2, PT ;  /* 0x000000020b00720c */ /* 0x000fc40003fc4070 */
        /* <DEDUP_REMOVED lines=40> */
[C---:B------:R-:W-:Y:S01]  /*7ca0*/  ISETP.GT.U32.AND P5, PT, R11.reuse, R12, PT ;  /* 0x0000000c0b00720c */ /* 0x040fe20003fa4070 */
[--C-:B------:R-:W-:Y:S01]  /*7cb0*/  @!P6 IMAD.IADD R4, R4, 0x1, -R11.reuse ;  /* 0x000000010404e824 */ /* 0x100fe200078e0a0b */
[----:B------:R-:W-:Y:S01]  /*7cc0*/  ISETP.GT.U32.AND P6, PT, R11, R5, PT ;  /* 0x000000050b00720c */ /* 0x000fe20003fc4070 */
[----:B------:R-:W-:Y:S01]  /*7cd0*/  @!P3 IMAD.IADD R7, R7, 0x1, -R11 ;  /* 0x000000010707b824 */ /* 0x000fe200078e0a0b */
[----:B----4-:R-:W-:Y:S01]  /*7ce0*/  ISETP.GE.AND P3, PT, R13, RZ, PT ;  /* 0x000000ff0d00720c */ /* 0x010fe20003f66270 */
[----:B------:R-:W-:-:S04]  /*7cf0*/  IMAD.HI.U32 R13, R0, R10, RZ ;  /* 0x0000000a000d7227 */ /* 0x000fc800078e00ff */
[----:B------:R-:W-:Y:S02]  /*7d00*/  IMAD.MOV R13, RZ, RZ, -R13 ;  /* 0x000000ffff0d7224 */ /* 0x000fe400078e0a0d */
[----:B------:R-:W-:Y:S01]  /*7d10*/  @!P2 IMAD.MOV R8, RZ, RZ, -R8 ;  /* 0x000000ffff08a224 */ /* 0x000fe200078e0a08 */
[C---:B------:R-:W-:Y:S01]  /*7d20*/  ISETP.GT.U32.AND P2, PT, R11.reuse, R6, PT ;  /* 0x000000060b00720c */ /* 0x040fe20003f44070 */
[----:B------:R-:W-:Y:S01]  /*7d30*/  IMAD R10, R11, R13, R10 ;  /* 0x0000000d0b0a7224 */ /* 0x000fe200078e020a */
[----:B---3--:R-:W-:Y:S01]  /*7d40*/  IABS R2, R22 ;  /* 0x0000001600027213 */ /* 0x008fe20000000000 */
[--C-:B------:R-:W-:Y:S01]  /*7d50*/  @!P5 IMAD.IADD R12, R12, 0x1, -R11.reuse ;  /* 0x000000010c0cd824 */ /* 0x100fe200078e0a0b */
[----:B------:R-:W-:Y:S01]  /*7d60*/  ISETP.GE.AND P0, PT, R14, RZ, PT ;  /* 0x000000ff0e00720c */ /* 0x000fe20003f06270 */
[----:B------:R-:W2:Y:S01]  /*7d70*/  LDL.LU R13, [R1+0xdc] ;  /* 0x0000dc00010d7983 */ /* 0x000ea20000300800 */
[----:B------:R-:W-:Y:S02]  /*7d80*/  @!P6 IMAD.IADD R5, R5, 0x1, -R11 ;  /* 0x000000010505e824 */ /* 0x000fe400078e0a0b */
[----:B------:R-:W-:Y:S01]  /*7d90*/  @!P1 IMAD.MOV R7, RZ, RZ, -R7 ;  /* 0x000000ffff079224 */ /* 0x000fe200078e0a07 */
[----:B------:R0:W-:Y:S01]  /*7da0*/  STL [R1+0x2ac], R8 ;  /* 0x0002ac0801007387 */ /* 0x0001e20000100800 */
[----:B------:R-:W-:Y:S01]  /*7db0*/  IMAD.HI.U32 R14, R0, R2, RZ ;  /* 0x00000002000e7227 */ /* 0x000fe200078e00ff */
[----:B------:R-:W-:-:S02]  /*7dc0*/  ISETP.GT.U32.AND P1, PT, R11, R12, PT ;  /* 0x0000000c0b00720c */ /* 0x000fc40003f24070 */
[C---:B------:R-:W-:Y:S01]  /*7dd0*/  ISETP.GT.U32.AND P6, PT, R11.reuse, R5, PT ;  /* 0x000000050b00720c */ /* 0x040fe20003fc4070 */
[----:B------:R1:W-:Y:S01]  /*7de0*/  STL [R1+0x2b4], R7 ;  /* 0x0002b40701007387 */ /* 0x0003e20000100800 */
[----:B0-----:R-:W-:Y:S02]  /*7df0*/  IMAD.MOV.U32 R8, RZ, RZ, R4 ;  /* 0x000000ffff087224 */ /* 0x001fe400078e0004 */
[----:B------:R-:W-:Y:S02]  /*7e00*/  IMAD.MOV R14, RZ, RZ, -R14 ;  /* 0x000000ffff0e7224 */ /* 0x000fe400078e0a0e */
[----:B------:R-:W-:Y:S01]  /*7e10*/  @!P3 IMAD.MOV R8, RZ, RZ, -R8 ;  /* 0x000000ffff08b224 */ /* 0x000fe200078e0a08 */
[----:B------:R-:W-:Y:S01]  /*7e20*/  ISETP.GT.U32.AND P3, PT, R11, R10, PT ;  /* 0x0000000a0b00720c */ /* 0x000fe20003f64070 */
[----:B-1----:R-:W-:Y:S02]  /*7e30*/  IMAD.MOV.U32 R7, RZ, RZ, R9 ;  /* 0x000000ffff077224 */ /* 0x002fe400078e0009 */
[----:B------:R-:W-:Y:S01]  /*7e40*/  @!P2 IMAD.IADD R6, R6, 0x1, -R11 ;  /* 0x000000010606a824 */ /* 0x000fe200078e0a0b */
[----:B------:R-:W-:Y:S01]  /*7e50*/  STL [R1+0x2b8], R8 ;  /* 0x0002b80801007387 */ /* 0x000fe20000100800 */
[----:B------:R-:W-:-:S02]  /*7e60*/  @!P4 IMAD.MOV R7, RZ, RZ, -R7 ;  /* 0x000000ffff07c224 */ /* 0x000fc400078e0a07 */
[----:B------:R-:W-:Y:S02]  /*7e70*/  IMAD R2, R11, R14, R2 ;  /* 0x0000000e0b027224 */ /* 0x000fe400078e0202 */
[----:B------:R-:W-:Y:S01]  /*7e80*/  @!P0 IMAD.MOV R6, RZ, RZ, -R6 ;  /* 0x000000ffff068224 */ /* 0x000fe200078e0a06 */
[----:B------:R-:W3:Y:S01]  /*7e90*/  LDL.LU R14, [R1+0xd0] ;  /* 0x0000d000010e7983 */ /* 0x000ee20000300800 */
[----:B------:R-:W-:Y:S01]  /*7ea0*/  ISETP.GE.AND P5, PT, R15, RZ, PT ;  /* 0x000000ff0f00720c */ /* 0x000fe20003fa6270 */
[--C-:B------:R-:W-:Y:S02]  /*7eb0*/  @!P1 IMAD.IADD R12, R12, 0x1, -R11.reuse ;  /* 0x000000010c0c9824 */ /* 0x100fe400078e0a0b */
[----:B------:R0:W-:Y:S01]  /*7ec0*/  STL [R1+0x2d0], R7 ;  /* 0x0002d00701007387 */ /* 0x0001e20000100800 */
[----:B------:R-:W-:Y:S01]  /*7ed0*/  ISETP.GE.AND P1, PT, R23, RZ, PT ;  /* 0x000000ff1700720c */ /* 0x000fe20003f26270 */
[--C-:B------:R-:W-:Y:S02]  /*7ee0*/  @!P6 IMAD.IADD R5, R5, 0x1, -R11.reuse ;  /* 0x000000010505e824 */ /* 0x100fe400078e0a0b */
[----:B------:R1:W-:Y:S01]  /*7ef0*/  STL [R1+0x2d8], R6 ;  /* 0x0002d80601007387 */ /* 0x0003e20000100800 */
[----:B------:R-:W-:Y:S01]  /*7f00*/  ISETP.GE.AND P6, PT, R22, RZ, PT ;  /* 0x000000ff1600720c */ /* 0x000fe20003fc6270 */
[----:B------:R-:W-:-:S02]  /*7f10*/  @!P3 IMAD.IADD R10, R10, 0x1, -R11 ;  /* 0x000000010a0ab824 */ /* 0x000fc400078e0a0b */
[----:B------:R-:W4:Y:S01]  /*7f20*/  LDL.LU R15, [R1+0x108] ;  /* 0x00010800010f7983 */ /* 0x000f220000300800 */
[----:B------:R-:W-:Y:S02]  /*7f30*/  IABS R4, R21 ;  /* 0x0000001500047213 */ /* 0x000fe40000000000 */
[----:B------:R-:W-:Y:S02]  /*7f40*/  ISETP.GE.AND P3, PT, R21, RZ, PT ;  /* 0x000000ff1500720c */ /* 0x000fe40003f66270 */
[----:B-----5:R-:W-:Y:S02]  /*7f50*/  ISETP.GE.AND P4, PT, R29, RZ, PT ;  /* 0x000000ff1d00720c */ /* 0x020fe40003f86270 */
[----:B------:R-:W5:Y:S04]  /*7f60*/  LDL.LU R29, [R1+0x10c] ;  /* 0x00010c00011d7983 */ /* 0x000f680000300800 */
[----:B------:R-:W4:Y:S04]  /*7f70*/  LDL R23, [R1+0xe0] ;  /* 0x0000e00001177983 */ /* 0x000f280000100800 */
[----:B------:R-:W4:Y:S04]  /*7f80*/  LDL.LU R22, [R1+0xe4] ;  /* 0x0000e40001167983 */ /* 0x000f280000300800 */
        /* <DEDUP_REMOVED lines=14> */
[----:B------:R0:W-:Y:S01]  /*8070*/  STL [R1+0x2e8], R5 ;  /* 0x0002e80501007387 */ /* 0x0001e20000100800 */
[----:B--2---:R-:W-:-:S05]  /*8080*/  IABS R9, R13 ;  /* 0x0000000d00097213 */ /* 0x004fca0000000000 */
[----:B-1----:R-:W-:-:S04]  /*8090*/  IMAD.HI.U32 R6, R0, R9, RZ ;  /* 0x0000000900067227 */ /* 0x002fc800078e00ff */
[----:B0-----:R-:W-:-:S04]  /*80a0*/  IMAD.MOV.U32 R5, RZ, RZ, R10 ;  /* 0x000000ffff057224 */ /* 0x001fc800078e000a */
[----:B------:R-:W-:Y:S02]  /*80b0*/  @!P1 IMAD.MOV R5, RZ, RZ, -R5 ;  /* 0x000000ffff059224 */ /* 0x000fe400078e0a05 */
[----:B------:R-:W-:-:S03]  /*80c0*/  IMAD.MOV R6, RZ, RZ, -R6 ;  /* 0x000000ffff067224 */ /* 0x000fc600078e0a06 */
[----:B------:R0:W-:Y:S01]  /*80d0*/  STL [R1+0x2f0], R5 ;  /* 0x0002f00501007387 */ /* 0x0001e20000100800 */
[----:B------:R-:W-:Y:S01]  /*80e0*/  IMAD R9, R11, R6, R9 ;  /* 0x000000060b097224 */ /* 0x000fe200078e0209 */
[----:B---3--:R-:W-:Y:S02]  /*80f0*/  IABS R8, R14 ;  /* 0x0000000e00087213 */ /* 0x008fe40000000000 */
[----:B------:R-:W-:Y:S01]  /*8100*/  ISETP.GE.AND P4, PT, R14, RZ, PT ;  /* 0x000000ff0e00720c */ /* 0x000fe20003f86270 */
[----:B------:R-:W-:-:S04]  /*8110*/  IMAD.MOV.U32 R14, RZ, RZ, R2 ;  /* 0x000000ffff0e7224 */ /* 0x000fc800078e0002 */
[----:B------:R-:W-:Y:S02]  /*8120*/  @!P6 IMAD.MOV R14, RZ, RZ, -R14 ;  /* 0x000000ffff0ee224 */ /* 0x000fe400078e0a0e */
[----:B------:R-:W-:Y:S01]  /*8130*/  @!P5 IMAD.IADD R7, R7, 0x1, -R11 ;  /* 0x000000010707d824 */ /* 0x000fe200078e0a0b */
[----:B-----5:R-:W-:Y:S02]  /*8140*/  ISETP.GE.AND P5, PT, R29, RZ, PT ;  /* 0x000000ff1d00720c */ /* 0x020fe40003fa6270 */
[----:B------:R-:W-:Y:S01]  /*8150*/  IABS R6, R29 ;  /* 0x0000001d00067213 */ /* 0x000fe20000000000 */
[----:B----4-:R-:W-:Y:S04]  /*8160*/  STL [R1+0x1ff0], R22 ;  /* 0x001ff01601007387 */ /* 0x010fe80000100800 */
[----:B------:R-:W-:Y:S04]  /*8170*/  STL [R1+0x1ff4], R21 ;  /* 0x001ff41501007387 */ /* 0x000fe80000100800 */
[----:B------:R1:W-:Y:S04]  /*8180*/  STL [R1+0x2f4], R14 ;  /* 0x0002f40e01007387 */ /* 0x0003e80000100800 */
[----:B------:R-:W2:Y:S01]  /*8190*/  LDL R29, [R1+0xf0] ;  /* 0x0000f000011d7983 */ /* 0x000ea20000100800 */
[----:B------:R-:W-:-:S02]  /*81a0*/  ISETP.GT.U32.AND P1, PT, R11, R7, PT ;  /* 0x000000070b00720c */ /* 0x000fc40003f24070 */
[----:B0-----:R-:W-:Y:S02]  /*81b0*/  IABS R5, R23 ;  /* 0x0000001700057213 */ /* 0x001fe40000000000 */
[----:B------:R-:W-:Y:S01]  /*81c0*/  IABS R12, R15 ;  /* 0x0000000f000c7213 */ /* 0x000fe20000000000 */
[C---:B------:R-:W-:Y:S01]  /*81d0*/  IMAD.HI.U32 R4, R0.reuse, R8, RZ ;  /* 0x0000000800047227 */ /* 0x040fe200078e00ff */
[----:B------:R-:W-:Y:S01]  /*81e0*/  IABS R10, R21 ;  /* 0x00000015000a7213 */ /* 0x000fe20000000000 */
[----:B------:R-:W3:Y:S02]  /*81f0*/  LDL R23, [R1+0xf4] ;  /* 0x0000f40001177983 */ /* 0x000ee40000100800 */
[----:B-1----:R-:W-:-:S04]  /*8200*/  IMAD.HI.U32 R14, R0, R5, RZ ;  /* 0x00000005000e7227 */ /* 0x002fc800078e00ff */
[----:B------:R-:W-:-:S04]  /*8210*/  IMAD.HI.U32 R2, R0, R12, RZ ;  /* 0x0000000c00027227 */ /* 0x000fc800078e00ff */
[----:B------:R-:W-:Y:S02]  /*8220*/  IMAD.MOV R14, RZ, RZ, -R14 ;  /* 0x000000ffff0e7224 */ /* 0x000fe400078e0a0e */
[----:B------:R-:W-:Y:S01]  /*8230*/  @!P1 IMAD.IADD R7, R7, 0x1, -R11 ;  /* 0x0000000107079824 */ /* 0x000fe200078e0a0b */
[----:B------:R-:W-:Y:S01]  /*8240*/  ISETP.GE.AND P0, PT, R15, RZ, PT ;  /* 0x000000ff0f00720c */ /* 0x000fe20003f06270 */
[----:B------:R-:W-:Y:S01]  /*8250*/  IMAD.MOV R2, RZ, RZ, -R2 ;  /* 0x000000ffff027224 */ /* 0x000fe200078e0a02 */
[----:B------:R-:W4:Y:S01]  /*8260*/  LDL R15, [R1+0xec] ;  /* 0x0000ec00010f7983 */ /* 0x000f220000100800 */
[C---:B------:R-:W-:Y:S02]  /*8270*/  IMAD R5, R11.reuse, R14, R5 ;  /* 0x0000000e0b057224 */ /* 0x040fe400078e0205 */
[----:B------:R-:W-:Y:S02]  /*8280*/  IMAD.MOV.U32 R14, RZ, RZ, R7 ;  /* 0x000000ffff0e7224 */ /* 0x000fe400078e0007 */
[----:B------:R-:W-:-:S02]  /*8290*/  IMAD R2, R11, R2, R12 ;  /* 0x000000020b027224 */ /* 0x000fc400078e020c */
[----:B------:R-:W-:Y:S02]  /*82a0*/  IMAD.MOV R4, RZ, RZ, -R4 ;  /* 0x000000ffff047224 */ /* 0x000fe400078e0a04 */
[----:B------:R-:W-:-:S04]  /*82b0*/  IMAD.HI.U32 R12, R0, R10, RZ ;  /* 0x0000000a000c7227 */ /* 0x000fc800078e00ff */
[----:B------:R-:W-:Y:S02]  /*82c0*/  @!P3 IMAD.MOV R14, RZ, RZ, -R14 ;  /* 0x000000ffff0eb224 */ /* 0x000fe400078e0a0e */
[C---:B------:R-:W-:Y:S01]  /*82d0*/  IMAD R8, R11.reuse, R4, R8 ;  /* 0x000000040b087224 */ /* 0x040fe200078e0208 */
[----:B------:R-:W-:Y:S01]  /*82e0*/  IABS R4, R22 ;  /* 0x0000001600047213 */ /* 0x000fe20000000000 */
[----:B------:R-:W-:Y:S01]  /*82f0*/  IMAD.MOV R12, RZ, RZ, -R12 ;  /* 0x000000ffff0c7224 */ /* 0x000fe200078e0a0c */
[----:B------:R-:W-:Y:S04]  /*8300*/  STL [R1+0x304], R14 ;  /* 0x0003040e01007387 */ /* 0x000fe80000100800 */
[----:B------:R-:W5:Y:S01]  /*8310*/  LDL.LU R22, [R1+0xe0] ;  /* 0x0000e00001167983 */ /* 0x000f620000300800 */
[C---:B------:R-:W-:Y:S01]  /*8320*/  IMAD R10, R11.reuse, R12, R10 ;  /* 0x0000000c0b0a7224 */ /* 0x040fe200078e020a */
[----:B------:R-:W-:-:S02]  /*8330*/  ISETP.GT.U32.AND P6, PT, R11, R8, PT ;  /* 0x000000080b00720c */ /* 0x000fc40003fc4070 */
[----:B--2---:R-:W-:Y:S02]  /*8340*/  IABS R12, R29 ;  /* 0x0000001d000c7213 */ /* 0x004fe40000000000 */
[----:B------:R-:W2:Y:S01]  /*8350*/  LDL.LU R29, [R1+0xf8] ;  /* 0x0000f800011d7983 */ /* 0x000ea20000300800 */
[----:B------:R-:W-:-:S08]  /*8360*/  ISETP.GT.U32.AND P1, PT, R11, R9, PT ;  /* 0x000000090b00720c */ /* 0x000fd00003f24070 */
[----:B------:R-:W-:Y:S01]  /*8370*/  @!P6 IMAD.IADD R8, R8, 0x1, -R11 ;  /* 0x000000010808e824 */ /* 0x000fe200078e0a0b */
[----:B------:R-:W-:Y:S01]  /*8380*/  ISETP.GE.AND P2, PT, R13, RZ, PT ;  /* 0x000000ff0d00720c */ /* 0x000fe20003f46270 */
[----:B------:R-:W-:-:S04]  /*8390*/  IMAD.HI.U32 R13, R0, R6, RZ ;  /* 0x00000006000d7227 */ /* 0x000fc800078e00ff */
[----:B------:R-:W-:Y:S02]  /*83a0*/  IMAD.MOV R13, RZ, RZ, -R13 ;  /* 0x000000ffff0d7224 */ /* 0x000fe400078e0a0d */
[----:B------:R-:W-:Y:S01]  /*83b0*/  @!P1 IMAD.IADD R9, R9, 0x1, -R11 ;  /* 0x0000000109099824 */ /* 0x000fe200078e0a0b */
[C---:B------:R-:W-:Y:S01]  /*83c0*/  ISETP.GT.U32.AND P1, PT, R11.reuse, R8, PT ;  /* 0x000000080b00720c */ /* 0x040fe20003f24070 */
[C---:B------:R-:W-:Y:S02]  /*83d0*/  IMAD R6, R11.reuse, R13, R6 ;  /* 0x0000000d0b067224 */ /* 0x040fe400078e0206 */
[----:B------:R-:W-:Y:S01]  /*83e0*/  IMAD.HI.U32 R13, R0, R4, RZ ;  /* 0x00000004000d7227 */ /* 0x000fe200078e00ff */
[----:B------:R-:W-:-:S03]  /*83f0*/  ISETP.GT.U32.AND P3, PT, R11, R9, PT ;  /* 0x000000090b00720c */ /* 0x000fc60003f64070 */
[----:B------:R-:W-:-:S06]  /*8400*/  IMAD.MOV R13, RZ, RZ, -R13 ;  /* 0x000000ffff0d7224 */ /* 0x000fcc00078e0a0d */
        /* <DEDUP_REMOVED lines=13> */
[----:B------:R-:W-:Y:S01]  /*84e0*/  @!P1 IMAD.IADD R6, R6, 0x1, -R11 ;  /* 0x0000000106069824 */ /* 0x000fe200078e0a0b */
[----:B-----5:R-:W-:Y:S01]  /*84f0*/  ISETP.GE.AND P1, PT, R22, RZ, PT ;  /* 0x000000ff1600720c */ /* 0x020fe20003f26270 */
[C---:B------:R-:W-:Y:S01]  /*8500*/  IMAD R12, R11.reuse, R15, R12 ;  /* 0x0000000f0b0c7224 */ /* 0x040fe200078e020c */
[----:B0-----:R-:W4:Y:S04]  /*8510*/  LDL.LU R21, [R1+0x1ff4] ;  /* 0x001ff40001157983 */ /* 0x001f280000300800 */
[----:B------:R-:W5:Y:S04]  /*8520*/  LDL.LU R22, [R1+0x1ff0] ;  /* 0x001ff00001167983 */ /* 0x000f680000300800 */
[----:B------:R-:W3:Y:S04]  /*8530*/  LDL.LU R15, [R1+0xec] ;  /* 0x0000ec00010f7983 */ /* 0x000ee80000300800 */
[----:B------:R2:W-:Y:S01]  /*8540*/  STL [R1+0x30c], R9 ;  /* 0x00030c0901007387 */ /* 0x0005e20000100800 */
[----:B------:R-:W-:-:S02]  /*8550*/  ISETP.GT.U32.AND P6, PT, R11, R2, PT ;  /* 0x000000020b00720c */ /* 0x000fc40003fc4070 */
[----:B--2---:R-:W-:Y:S01]  /*8560*/  IABS R9, R29 ;  /* 0x0000001d00097213 */ /* 0x004fe20000000000 */
[----:B------:R0:W-:Y:S04]  /*8570*/  STL [R1+0x1fec], R29 ;  /* 0x001fec1d01007387 */ /* 0x0001e80000100800 */
[----:B0-----:R-:W2:Y:S06]  /*8580*/  LDL.LU R29, [R1+0xf0] ;  /* 0x0000f000011d7983 */ /* 0x001eac0000300800 */
        /* <DEDUP_REMOVED lines=59> */
[--C-:B------:R-:W-:Y:S01]  /*8940*/  @!P3 IMAD.IADD R9, R9, 0x1, -R11.reuse ;  /* 0x000000010909b824 */ /* 0x100fe200078e0a0b */
[----:B----4-:R-:W-:Y:S01]  /*8950*/  IABS R4, R21 ;  /* 0x0000001500047213 */ /* 0x010fe20000000000 */
[----:B------:R-:W-:Y:S01]  /*8960*/  @!P0 IMAD.MOV R8, RZ, RZ, -R8 ;  /* 0x000000ffff088224 */ /* 0x000fe200078e0a08 */
[----:B------:R0:W-:Y:S01]  /*8970*/  STL [R1+0x344], R5 ;  /* 0x0003440501007387 */ /* 0x0001e20000100800 */
[----:B------:R-:W-:Y:S01]  /*8980*/  ISETP.GE.AND P3, PT, R21, RZ, PT ;  /* 0x000000ff1500720c */ /* 0x000fe20003f66270 */
[----:B------:R-:W-:Y:S01]  /*8990*/  @!P4 IMAD.MOV R12, RZ, RZ, -R12 ;  /* 0x000000ffff0cc224 */ /* 0x000fe200078e0a0c */
[----:B-----5:R-:W-:Y:S01]  /*89a0*/  ISETP.GE.AND P2, PT, R15, RZ, PT ;  /* 0x000000ff0f00720c */ /* 0x020fe20003f46270 */
[----:B------:R-:W4:Y:S01]  /*89b0*/  LDL.LU R21, [R1+0x114] ;  /* 0x0001140001157983 */ /* 0x000f220000300800 */
[----:B------:R-:W-:-:S03]  /*89c0*/  @!P6 IMAD.IADD R7, R7, 0x1, -R11 ;  /* 0x000000010707e824 */ /* 0x000fc600078e0a0b */
[----:B------:R-:W5:Y:S01]  /*89d0*/  LDL.LU R15, [R1+0x13c] ;  /* 0x00013c00010f7983 */ /* 0x000f620000300800 */
[----:B------:R-:W-:Y:S02]  /*89e0*/  IABS R2, R23 ;  /* 0x0000001700027213 */ /* 0x000fe40000000000 */
[----:B------:R-:W-:Y:S02]  /*89f0*/  ISETP.GE.AND P6, PT, R23, RZ, PT ;  /* 0x000000ff1700720c */ /* 0x000fe40003fc6270 */
[----:B---3--:R-:W-:-:S03]  /*8a00*/  IABS R6, R22 ;  /* 0x0000001600067213 */ /* 0x008fc60000000000 */
        /* <DEDUP_REMOVED lines=181> */
[----:B------:R-:W-:Y:S02]  /*9560*/  IMAD R4, R11, R7, R4 ;  /* 0x000000070b047224 */ /* 0x000fe400078e0204 */
[----:B------:R-:W-:-:S03]  /*9570*/  @!P2 IMAD.MOV R12, RZ, RZ, -R12 ;  /* 0x000000ffff0ca224 */ /* 0x000fc600078e0a0c */
[----:B------:R-:W-:Y:S01]  /*9580*/  ISETP.GT.U32.AND P2, PT, R11, R4, PT ;  /* 0x000000040b00720c */ /* 0x000fe20003f44070 */
[----:B------:R-:W-:Y:S02]  /*9590*/  @!P5 IMAD.MOV R5, RZ, RZ, -R5 ;  /* 0x000000ffff05d224 */ /* 0x000fe400078e0a05 */
[----:B------:R-:W-:-:S04]  /*95a0*/  @!P4 IMAD.IADD R10, R10, 0x1, -R11 ;  /* 0x000000010a0ac824 */ /* 0x000fc800078e0a0b */
[----:B------:R-:W-:Y:S01]  /*95b0*/  @!P0 IMAD.IADD R2, R2, 0x1, -R11 ;  /* 0x0000000102028824 */ /* 0x000fe200078e0a0b */
[----:B--2---:R-:W-:Y:S01]  /*95c0*/  IABS R9, R13 ;  /* 0x0000000d00097213 */ /* 0x004fe20000000000 */
[----:B------:R-:W-:-:S04]  /*95d0*/  @!P1 IMAD.MOV R10, RZ, RZ, -R10 ;  /* 0x000000ffff0a9224 */ /* 0x000fc800078e0a0a */
[----:B------:R-:W-:Y:S01]  /*95e0*/  IMAD.HI.U32 R7, R0, R9, RZ ;  /* 0x0000000900077227 */ /* 0x000fe200078e00ff */
[----:B------:R-:W-:Y:S03]  /*95f0*/  STL [R1+0x388], R12 ;  /* 0x0003880c01007387 */ /* 0x000fe60000100800 */
[----:B------:R-:W-:Y:S01]  /*9600*/  IMAD.MOV R7, RZ, RZ, -R7 ;  /* 0x000000ffff077224 */ /* 0x000fe200078e0a07 */
[----:B------:R0:W-:Y:S01]  /*9610*/  STL [R1+0x380], R5 ;  /* 0x0003800501007387 */ /* 0x0001e20000100800 */
[----:B------:R-:W-:-:S03]  /*9620*/  @!P2 IMAD.IADD R4, R4, 0x1, -R11 ;  /* 0x000000010404a824 */ /* 0x000fc600078e0a0b */
[----:B------:R-:W-:Y:S01]  /*9630*/  STL [R1+0x378], R10 ;  /* 0x0003780a01007387 */ /* 0x000fe20000100800 */
[----:B0-----:R-:W-:Y:S01]  /*9640*/  IMAD R5, R11, R7, R9 ;  /* 0x000000070b057224 */ /* 0x001fe200078e0209 */
[----:B---3--:R-:W-:Y:S02]  /*9650*/  IABS R8, R14 ;  /* 0x0000000e00087213 */ /* 0x008fe40000000000 */
[----:B------:R-:W-:Y:S01]  /*9660*/  ISETP.GE.AND P5, PT, R14, RZ, PT ;  /* 0x000000ff0e00720c */ /* 0x000fe20003fa6270 */
[----:B------:R-:W-:-:S04]  /*9670*/  IMAD.MOV.U32 R14, RZ, RZ, R2 ;  /* 0x000000ffff0e7224 */ /* 0x000fc800078e0002 */
[----:B------:R-:W-:Y:S01]  /*9680*/  @!P6 IMAD.MOV R14, RZ, RZ, -R14 ;  /* 0x000000ffff0ee224 */ /* 0x000fe200078e0a0e */
[----:B-----5:R-:W-:Y:S02]  /*9690*/  ISETP.GE.AND P2, PT, R29, RZ, PT ;  /* 0x000000ff1d00720c */ /* 0x020fe40003f46270 */
[----:B------:R-:W-:Y:S01]  /*96a0*/  IABS R9, R29 ;  /* 0x0000001d00097213 */ /* 0x000fe20000000000 */
[----:B----4-:R-:W-:Y:S04]  /*96b0*/  STL [R1+0x1fe0], R22 ;  /* 0x001fe01601007387 */ /* 0x010fe80000100800 */
[----:B------:R-:W-:Y:S04]  /*96c0*/  STL [R1+0x1fe4], R21 ;  /* 0x001fe41501007387 */ /* 0x000fe80000100800 */
[----:B------:R0:W-:Y:S04]  /*96d0*/  STL [R1+0x370], R14 ;  /* 0x0003700e01007387 */ /* 0x0001e80000100800 */
[----:B------:R-:W2:Y:S01]  /*96e0*/  LDL R29, [R1+0x158] ;  /* 0x00015800011d7983 */ /* 0x000ea20000100800 */
[----:B------:R-:W-:Y:S01]  /*96f0*/  IMAD.HI.U32 R6, R0, R8, RZ ;  /* 0x0000000800067227 */ /* 0x000fe200078e00ff */
[----:B------:R-:W-:-:S03]  /*9700*/  ISETP.GT.U32.AND P1, PT, R11, R4, PT ;  /* 0x000000040b00720c */ /* 0x000fc60003f24070 */
[----:B------:R-:W-:-:S04]  /*9710*/  IMAD.MOV R6, RZ, RZ, -R6 ;  /* 0x000000ffff067224 */ /* 0x000fc800078e0a06 */
[----:B------:R-:W-:Y:S01]  /*9720*/  IMAD R6, R11, R6, R8 ;  /* 0x000000060b067224 */ /* 0x000fe200078e0208 */
[----:B------:R-:W-:Y:S02]  /*9730*/  IABS R8, R23 ;  /* 0x0000001700087213 */ /* 0x000fe40000000000 */
[----:B------:R-:W-:Y:S01]  /*9740*/  IABS R12, R15 ;  /* 0x0000000f000c7213 */ /* 0x000fe20000000000 */
[----:B------:R-:W3:Y:S02]  /*9750*/  LDL R23, [R1+0x15c] ;  /* 0x00015c0001177983 */ /* 0x000ee40000100800 */
[----:B0-----:R-:W-:-:S04]  /*9760*/  IMAD.HI.U32 R14, R0, R8, RZ ;  /* 0x00000008000e7227 */ /* 0x001fc800078e00ff */
[----:B------:R-:W-:Y:S02]  /*9770*/  IMAD.MOV R14, RZ, RZ, -R14 ;  /* 0x000000ffff0e7224 */ /* 0x000fe400078e0a0e */
[----:B------:R-:W-:Y:S01]  /*9780*/  @!P1 IMAD.IADD R4, R4, 0x1, -R11 ;  /* 0x0000000104049824 */ /* 0x000fe200078e0a0b */
[----:B------:R-:W-:Y:S01]  /*9790*/  ISETP.GE.AND P0, PT, R15, RZ, PT ;  /* 0x000000ff0f00720c */ /* 0x000fe20003f06270 */
[----:B------:R-:W-:Y:S01]  /*97a0*/  IMAD R8, R11, R14, R8 ;  /* 0x0000000e0b087224 */ /* 0x000fe200078e0208 */
[----:B------:R-:W4:Y:S01]  /*97b0*/  LDL R15, [R1+0x154] ;  /* 0x00015400010f7983 */ /* 0x000f220000100800 */
[----:B------:R-:W-:Y:S02]  /*97c0*/  IMAD.MOV.U32 R14, RZ, RZ, R4 ;  /* 0x000000ffff0e7224 */ /* 0x000fe400078e0004 */
[----:B------:R-:W-:Y:S01]  /*97d0*/  IMAD.HI.U32 R2, R0, R12, RZ ;  /* 0x0000000c00027227 */ /* 0x000fe200078e00ff */
[----:B------:R-:W-:-:S03]  /*97e0*/  IABS R10, R21 ;  /* 0x00000015000a7213 */ /* 0x000fc60000000000 */
[----:B------:R-:W-:Y:S02]  /*97f0*/  @!P3 IMAD.MOV R14, RZ, RZ, -R14 ;  /* 0x000000ffff0eb224 */ /* 0x000fe400078e0a0e */
[----:B------:R-:W-:Y:S01]  /*9800*/  IMAD.MOV R2, RZ, RZ, -R2 ;  /* 0x000000ffff027224 */ /* 0x000fe200078e0a02 */
[----:B------:R-:W-:Y:S02]  /*9810*/  IABS R7, R22 ;  /* 0x0000001600077213 */ /* 0x000fe40000000000 */
[----:B------:R-:W-:Y:S01]  /*9820*/  STL [R1+0x364], R14 ;  /* 0x0003640e01007387 */ /* 0x000fe20000100800 */
[----:B------:R-:W-:Y:S02]  /*9830*/  IMAD R2, R11, R2, R12 ;  /* 0x000000020b027224 */ /* 0x000fe400078e020c */
[----:B------:R-:W-:Y:S01]  /*9840*/  IMAD.HI.U32 R12, R0, R10, RZ ;  /* 0x0000000a000c7227 */ /* 0x000fe200078e00ff */
[----:B------:R-:W5:Y:S03]  /*9850*/  LDL.LU R22, [R1+0x148] ;  /* 0x0001480001167983 */ /* 0x000f660000300800 */
[----:B------:R-:W-:-:S04]  /*9860*/  IMAD.MOV R12, RZ, RZ, -R12 ;  /* 0x000000ffff0c7224 */ /* 0x000fc800078e0a0c */
[C---:B------:R-:W-:Y:S01]  /*9870*/  IMAD R10, R11.reuse, R12, R10 ;  /* 0x0000000c0b0a7224 */ /* 0x040fe200078e020a */
[C---:B------:R-:W-:Y:S02]  /*9880*/  ISETP.GT.U32.AND P6, PT, R11.reuse, R6, PT ;  /* 0x000000060b00720c */ /* 0x040fe40003fc4070 */
[----:B------:R-:W-:Y:S02]  /*9890*/  ISETP.GT.U32.AND P1, PT, R11, R5, PT ;  /* 0x000000050b00720c */ /* 0x000fe40003f24070 */
[----:B--2---:R-:W-:Y:S02]  /*98a0*/  IABS R12, R29 ;  /* 0x0000001d000c7213 */ /* 0x004fe40000000000 */
[----:B------:R-:W2:Y:S07]  /*98b0*/  LDL.LU R29, [R1+0x160] ;  /* 0x00016000011d7983 */ /* 0x000eae0000300800 */
[--C-:B------:R-:W-:Y:S01]  /*98c0*/  @!P6 IMAD.IADD R6, R6, 0x1, -R11.reuse ;  /* 0x000000010606e824 */ /* 0x100fe200078e0a0b */
[----:B------:R-:W-:Y:S01]  /*98d0*/  ISETP.GE.AND P4, PT, R13, RZ, PT ;  /* 0x000000ff0d00720c */ /* 0x000fe20003f86270 */
[----:B------:R-:W-:-:S02]  /*98e0*/  @!P1 IMAD.IADD R5, R5, 0x1, -R11 ;  /* 0x0000000105059824 */ /* 0x000fc400078e0a0b */
[----:B------:R-:W-:Y:S01]  /*98f0*/  IMAD.HI.U32 R13, R0, R9, RZ ;  /* 0x00000009000d7227 */ /* 0x000fe200078e00ff */
[----:B------:R-:W-:-:S03]  /*9900*/  ISETP.GT.U32.AND P1, PT, R11, R6, PT ;  /* 0x000000060b00720c */ /* 0x000fc60003f24070 */
[----:B------:R-:W-:-:S04]  /*9910*/  IMAD.MOV R13, RZ, RZ, -R13 ;  /* 0x000000ffff0d7224 */ /* 0x000fc800078e0a0d */
[C---:B------:R-:W-:Y:S02]  /*9920*/  IMAD R9, R11.reuse, R13, R9 ;  /* 0x0000000d0b097224 */ /* 0x040fe400078e0209 */
[----:B------:R-:W-:Y:S01]  /*9930*/  IMAD.HI.U32 R13, R0, R7, RZ ;  /* 0x00000007000d7227 */ /* 0x000fe200078e00ff */
[----:B------:R-:W-:-:S03]  /*9940*/  ISETP.GT.U32.AND P3, PT, R11, R5, PT ;  /* 0x000000050b00720c */ /* 0x000fc60003f64070 */
[----:B------:R-:W-:Y:S01]  /*9950*/  @!P1 IMAD.IADD R6, R6, 0x1, -R11 ;  /* 0x0000000106069824 */ /* 0x000fe200078e0a0b */
[C---:B------:R-:W-:Y:S01]  /*9960*/  ISETP.GT.U32.AND P1, PT, R11.reuse, R9, PT ;  /* 0x000000090b00720c */ /* 0x040fe20003f24070 */
[----:B------:R-:W-:Y:S02]  /*9970*/  IMAD.MOV R13, RZ, RZ, -R13 ;  /* 0x000000ffff0d7224 */ /* 0x000fe400078e0a0d */
[----:B------:R-:W-:Y:S02]  /*9980*/  IMAD.MOV.U32 R21, RZ, RZ, R6 ;  /* 0x000000ffff157224 */ /* 0x000fe400078e0006 */
[----:B------:R-:W-:Y:S01]  /*9990*/  IMAD R7, R11, R13, R7 ;  /* 0x0000000d0b077224 */ /* 0x000fe200078e0207 */
[----:B----4-:R-:W-:Y:S01]  /*99a0*/  IABS R13, R15 ;  /* 0x0000000f000d7213 */ /* 0x010fe20000000000 */
[----:B------:R-:W-:Y:S01]  /*99b0*/  IMAD.HI.U32 R15, R0, R12, RZ ;  /* 0x0000000c000f7227 */ /* 0x000fe200078e00ff */
[----:B---3--:R-:W-:Y:S02]  /*99c0*/  IABS R4, R23 ;  /* 0x0000001700047213 */ /* 0x008fe40000000000 */
[----:B------:R-:W3:Y:S01]  /*99d0*/  LDL.LU R23, [R1+0x164] ;  /* 0x0001640001177983 */ /* 0x000ee20000300800 */
[----:B------:R-:W-:-:S02]  /*99e0*/  @!P5 IMAD.MOV R21, RZ, RZ, -R21 ;  /* 0x000000ffff15d224 */ /* 0x000fc400078e0a15 */
[----:B------:R-:W-:Y:S02]  /*99f0*/  IMAD.MOV R15, RZ, RZ, -R15 ;  /* 0x000000ffff0f7224 */ /* 0x000fe400078e0a0f */
[--C-:B------:R-:W-:Y:S01]  /*9a00*/  @!P1 IMAD.IADD R9, R9, 0x1, -R11.reuse ;  /* 0x0000000109099824 */ /* 0x100fe200078e0a0b */
[----:B------:R0:W-:Y:S01]  /*9a10*/  STL [R1+0x354], R21 ;  /* 0x0003541501007387 */ /* 0x0001e20000100800 */
[----:B------:R-:W-:Y:S01]  /*9a20*/  @!P3 IMAD.IADD R5, R5, 0x1, -R11 ;  /* 0x000000010505b824 */ /* 0x000fe200078e0a0b */
[----:B-----5:R-:W-:Y:S01]  /*9a30*/  ISETP.GE.AND P1, PT, R22, RZ, PT ;  /* 0x000000ff1600720c */ /* 0x020fe20003f26270 */
[C---:B------:R-:W-:Y:S02]  /*9a40*/  IMAD R12, R11.reuse, R15, R12 ;  /* 0x0000000f0b0c7224 */ /* 0x040fe400078e020c */
[----:B------:R-:W-:Y:S01]  /*9a50*/  @!P4 IMAD.MOV R5, RZ, RZ, -R5 ;  /* 0x000000ffff05c224 */ /* 0x000fe200078e0a05 */
        /* <DEDUP_REMOVED lines=14> */
[C---:B------:R-:W-:Y:S01]  /*9b40*/  ISETP.GT.U32.AND P6, PT, R11.reuse, R10, PT ;  /* 0x0000000a0b00720c */ /* 0x040fe20003fc4070 */
[----:B------:R-:W-:Y:S02]  /*9b50*/  IMAD.MOV R6, RZ, RZ, -R6 ;  /* 0x000000ffff067224 */ /* 0x000fe400078e0a06 */
[----:B------:R-:W-:Y:S02]  /*9b60*/  @!P5 IMAD.IADD R8, R8, 0x1, -R11 ;  /* 0x000000010808d824 */ /* 0x000fe400078e0a0b */
[C---:B------:R-:W-:Y:S01]  /*9b70*/  IMAD R6, R11.reuse, R6, R13 ;  /* 0x000000060b067224 */ /* 0x040fe200078e020d */
[----:B------:R-:W-:Y:S01]  /*9b80*/  ISETP.GT.U32.AND P5, PT, R11, R9, PT ;  /* 0x000000090b00720c */ /* 0x000fe20003fa4070 */
[----:B------:R-:W-:-:S06]  /*9b90*/  IMAD.MOV.U32 R13, RZ, RZ, R2 ;  /* 0x000000ffff0d7224 */ /* 0x000fcc00078e0002 */
[--C-:B------:R-:W-:Y:S02]  /*9ba0*/  @!P6 IMAD.IADD R10, R10, 0x1, -R11.reuse ;  /* 0x000000010a0ae824 */ /* 0x100fe400078e0a0b */
[----:B------:R-:W-:Y:S01]  /*9bb0*/  @!P3 IMAD.IADD R7, R7, 0x1, -R11 ;  /* 0x000000010707b824 */ /* 0x000fe200078e0a0b */
[C---:B------:R-:W-:Y:S01]  /*9bc0*/  ISETP.GT.U32.AND P3, PT, R11.reuse, R8, PT ;  /* 0x000000080b00720c */ /* 0x040fe20003f64070 */
[----:B------:R-:W-:Y:S01]  /*9bd0*/  @!P0 IMAD.MOV R13, RZ, RZ, -R13 ;  /* 0x000000ffff0d8224 */ /* 0x000fe200078e0a0d */
[C---:B------:R-:W-:Y:S02]  /*9be0*/  ISETP.GT.U32.AND P4, PT, R11.reuse, R10, PT ;  /* 0x0000000a0b00720c */ /* 0x040fe40003f84070 */
[----:B------:R-:W-:Y:S01]  /*9bf0*/  ISETP.GT.U32.AND P0, PT, R11, R6, PT ;  /* 0x000000060b00720c */ /* 0x000fe20003f04070 */
[--C-:B------:R-:W-:Y:S01]  /*9c00*/  @!P5 IMAD.IADD R9, R9, 0x1, -R11.reuse ;  /* 0x000000010909d824 */ /* 0x100fe200078e0a0b */
[----:B------:R-:W-:Y:S01]  /*9c10*/  ISETP.GT.U32.AND P5, PT, R11, R12, PT ;  /* 0x0000000c0b00720c */ /* 0x000fe20003fa4070 */
[----:B------:R0:W-:Y:S06]  /*9c20*/  STL [R1+0x34c], R13 ;  /* 0x00034c0d01007387 */ /* 0x0001ec0000100800 */
[----:B------:R-:W-:-:S02]  /*9c30*/  @!P3 IMAD.IADD R8, R8, 0x1, -R11 ;  /* 0x000000010808b824 */ /* 0x000fc400078e0a0b */
[--C-:B------:R-:W-:Y:S01]  /*9c40*/  @!P4 IMAD.IADD R10, R10, 0x1, -R11.reuse ;  /* 0x000000010a0ac824 */ /* 0x100fe200078e0a0b */
[----:B----4-:R-:W-:Y:S01]  /*9c50*/  ISETP.GE.AND P4, PT, R21, RZ, PT ;  /* 0x000000ff1500720c */ /* 0x010fe20003f86270 */
[----:B------:R-:W-:Y:S01]  /*9c60*/  @!P0 IMAD.IADD R6, R6, 0x1, -R11 ;  /* 0x0000000106068824 */ /* 0x000fe200078e0a0b */
[----:B-----5:R-:W-:Y:S01]  /*9c70*/  ISETP.GE.AND P3, PT, R22, RZ, PT ;  /* 0x000000ff1600720c */ /* 0x020fe20003f66270 */
[----:B------:R-:W4:Y:S01]  /*9c80*/  LDL.LU R21, [R1+0x168] ;  /* 0x0001680001157983 */ /* 0x000f220000300800 */
[----:B---3--:R-:W-:-:S03]  /*9c90*/  ISETP.GE.AND P0, PT, R15, RZ, PT ;  /* 0x000000ff0f00720c */ /* 0x008fc60003f06270 */
[----:B------:R-:W3:Y:S04]  /*9ca0*/  LDL.LU R22, [R1+0x16c] ;  /* 0x00016c0001167983 */ /* 0x000ee80000300800 */
[----:B------:R-:W5:Y:S01]  /*9cb0*/  LDL.LU R15, [R1+0x15c] ;  /* 0x00015c00010f7983 */ /* 0x000f620000300800 */
[----:B------:R-:W-:Y:S01]  /*9cc0*/  @!P5 IMAD.IADD R12, R12, 0x1, -R11 ;  /* 0x000000010c0cd824 */ /* 0x000fe200078e0a0b */
[----:B--2---:R-:W-:Y:S02]  /*9cd0*/  ISETP.GE.AND P5, PT, R29, RZ, PT ;  /* 0x000000ff1d00720c */ /* 0x004fe40003fa6270 */
[----:B------:R-:W2:Y:S01]  /*9ce0*/  LDL.LU R29, [R1+0x1fdc] ;  /* 0x001fdc00011d7983 */ /* 0x000ea20000300800 */
[----:B------:R-:W-:Y:S01]  /*9cf0*/  ISETP.GT.U32.AND P6, PT, R11, R7, PT ;  /* 0x000000070b00720c */ /* 0x000fe20003fc4070 */
[----:B------:R-:W-:-:S04]  /*9d00*/  IMAD.HI.U32 R14, R0, R4, RZ ;  /* 0x00000004000e7227 */ /* 0x000fc800078e00ff */
[----:B------:R-:W-:-:S04]  /*9d10*/  IMAD.MOV R14, RZ, RZ, -R14 ;  /* 0x000000ffff0e7224 */ /* 0x000fc800078e0a0e */
[----:B------:R-:W-:-:S04]  /*9d20*/  IMAD R4, R11, R14, R4 ;  /* 0x0000000e0b047224 */ /* 0x000fc800078e0204 */
[----:B------:R-:W-:Y:S01]  /*9d30*/  @!P6 IMAD.IADD R7, R7, 0x1, -R11 ;  /* 0x000000010707e824 */ /* 0x000fe200078e0a0b */
[----:B------:R-:W-:Y:S01]  /*9d40*/  ISETP.GT.U32.AND P6, PT, R11, R4, PT ;  /* 0x000000040b00720c */ /* 0x000fe20003fc4070 */
[----:B0-----:R-:W-:-:S04]  /*9d50*/  IMAD.HI.U32 R13, R0, R5, RZ ;  /* 0x00000005000d7227 */ /* 0x001fc800078e00ff */
[----:B------:R-:W-:Y:S02]  /*9d60*/  @!P2 IMAD.MOV R9, RZ, RZ, -R9 ;  /* 0x000000ffff09a224 */ /* 0x000fe400078e0a09 */
[----:B------:R-:W-:Y:S02]  /*9d70*/  IMAD.MOV R13, RZ, RZ, -R13 ;  /* 0x000000ffff0d7224 */ /* 0x000fe400078e0a0d */
[----:B------:R-:W-:Y:S01]  /*9d80*/  @!P1 IMAD.MOV R8, RZ, RZ, -R8 ;  /* 0x000000ffff089224 */ /* 0x000fe200078e0a08 */
[----:B------:R0:W-:Y:S01]  /*9d90*/  STL [R1+0x340], R9 ;  /* 0x0003400901007387 */ /* 0x0001e20000100800 */
[C---:B------:R-:W-:Y:S01]  /*9da0*/  IMAD R5, R11.reuse, R13, R5 ;  /* 0x0000000d0b057224 */ /* 0x040fe200078e0205 */
[C---:B------:R-:W-:Y:S01]  /*9db0*/  ISETP.GT.U32.AND P2, PT, R11.reuse, R6, PT ;  /* 0x000000060b00720c */ /* 0x040fe20003f44070 */
[----:B------:R-:W-:Y:S01]  /*9dc0*/  @!P6 IMAD.IADD R4, R4, 0x1, -R11 ;  /* 0x000000010404e824 */ /* 0x000fe200078e0a0b */
[----:B------:R-:W-:Y:S01]  /*9dd0*/  ISETP.GT.U32.AND P1, PT, R11, R12, PT ;  /* 0x0000000c0b00720c */ /* 0x000fe20003f24070 */
[----:B------:R1:W-:Y:S01]  /*9de0*/  STL [R1+0x334], R8 ;  /* 0x0003340801007387 */ /* 0x0003e20000100800 */
[----:B0-----:R-:W-:-:S02]  /*9df0*/  IMAD.MOV.U32 R9, RZ, RZ, R7 ;  /* 0x000000ffff097224 */ /* 0x001fc400078e0007 */
[C---:B------:R-:W-:Y:S01]  /*9e00*/  ISETP.GT.U32.AND P6, PT, R11.reuse, R4, PT ;  /* 0x000000040b00720c */ /* 0x040fe20003fc4070 */
[----:B------:R-:W2:Y:S01]  /*9e10*/  LDL.LU R13, [R1+0x170] ;  /* 0x00017000010d7983 */ /* 0x000ea20000300800 */
[----:B------:R-:W-:Y:S01]  /*9e20*/  @!P3 IMAD.MOV R9, RZ, RZ, -R9 ;  /* 0x000000ffff09b224 */ /* 0x000fe200078e0a09 */
[----:B------:R-:W-:Y:S01]  /*9e30*/  ISETP.GT.U32.AND P3, PT, R11, R5, PT ;  /* 0x000000050b00720c */ /* 0x000fe20003f64070 */
[----:B-1----:R-:W-:-:S04]  /*9e40*/  IMAD.MOV.U32 R8, RZ, RZ, R10 ;  /* 0x000000ffff087224 */ /* 0x002fc800078e000a */
[----:B------:R-:W-:Y:S02]  /*9e50*/  @!P4 IMAD.MOV R8, RZ, RZ, -R8 ;  /* 0x000000ffff08c224 */ /* 0x000fe400078e0a08 */
[--C-:B------:R-:W-:Y:S02]  /*9e60*/  @!P2 IMAD.IADD R6, R6, 0x1, -R11.reuse ;  /* 0x000000010606a824 */ /* 0x100fe400078e0a0b */
[--C-:B------:R-:W-:Y:S01]  /*9e70*/  @!P1 IMAD.IADD R12, R12, 0x1, -R11.reuse ;  /* 0x000000010c0c9824 */ /* 0x100fe200078e0a0b */
[----:B------:R3:W-:Y:S01]  /*9e80*/  STL [R1+0x330], R9 ;  /* 0x0003300901007387 */ /* 0x0007e20000100800 */
[----:B------:R-:W-:Y:S02]  /*9e90*/  @!P0 IMAD.MOV R6, RZ, RZ, -R6 ;  /* 0x000000ffff068224 */ /* 0x000fe400078e0a06 */
[--C-:B------:R-:W-:Y:S01]  /*9ea0*/  @!P3 IMAD.IADD R5, R5, 0x1, -R11.reuse ;  /* 0x000000010505b824 */ /* 0x100fe200078e0a0b */
[----:B-----5:R-:W-:Y:S01]  /*9eb0*/  ISETP.GE.AND P4, PT, R15, RZ, PT ;  /* 0x000000ff0f00720c */ /* 0x020fe20003f86270 */
[----:B------:R0:W-:Y:S01]  /*9ec0*/  STL [R1+0x328], R8 ;  /* 0x0003280801007387 */ /* 0x0001e20000100800 */
[----:B----4-:R-:W-:Y:S01]  /*9ed0*/  IABS R7, R21 ;  /* 0x0000001500077213 */ /* 0x010fe20000000000 */
[----:B------:R-:W-:Y:S01]  /*9ee0*/  @!P6 IMAD.IADD R4, R4, 0x1, -R11 ;  /* 0x000000010404e824 */ /* 0x000fe200078e0a0b */
[----:B------:R-:W-:Y:S01]  /*9ef0*/  ISETP.GE.AND P3, PT, R21, RZ, PT ;  /* 0x000000ff1500720c */ /* 0x000fe20003f66270 */
[----:B------:R-:W-:Y:S01]  /*9f00*/  @!P5 IMAD.MOV R12, RZ, RZ, -R12 ;  /* 0x000000ffff0cd224 */ /* 0x000fe200078e0a0c */
[----:B------:R-:W4:Y:S04]  /*9f10*/  LDL.LU R21, [R1+0x17c] ;  /* 0x00017c0001157983 */ /* 0x000f280000300800 */
[----:B------:R-:W5:Y:S01]  /*9f20*/  LDL.LU R15, [R1+0x198] ;  /* 0x00019800010f7983 */ /* 0x000f620000300800 */
[----:B---3--:R-:W-:-:S02]  /*9f30*/  IABS R9, R22 ;  /* 0x0000001600097213 */ /* 0x008fc40000000000 */
[----:B------:R-:W-:Y:S01]  /*9f40*/  @!P4 IMAD.MOV R4, RZ, RZ, -R4 ;  /* 0x000000ffff04c224 */ /* 0x000fe200078e0a04 */
[----:B------:R-:W-:Y:S02]  /*9f50*/  ISETP.GE.AND P4, PT, R22, RZ, PT ;  /* 0x000000ff1600720c */ /* 0x000fe40003f86270 */
[----:B------:R-:W-:Y:S02]  /*9f60*/  IABS R2, R23 ;  /* 0x0000001700027213 */ /* 0x000fe40000000000 */
[----:B------:R-:W-:Y:S02]  /*9f70*/  ISETP.GE.AND P6, PT, R23, RZ, PT ;  /* 0x000000ff1700720c */ /* 0x000fe40003fc6270 */
[----:B--2---:R-:W-:Y:S02]  /*9f80*/  ISETP.GE.AND P1, PT, R29, RZ, PT ;  /* 0x000000ff1d00720c */ /* 0x004fe40003f26270 */
[----:B------:R-:W2:Y:S04]  /*9f90*/  LDL.LU R29, [R1+0x19c] ;  /* 0x00019c00011d7983 */ /* 0x000ea80000300800 */
[----:B------:R1:W-:Y:S04]  /*9fa0*/  STL [R1+0x320], R6 ;  /* 0x0003200601007387 */ /* 0x0003e80000100800 */
[----:B------:R-:W-:Y:S04]  /*9fb0*/  STL [R1+0x31c], R12 ;  /* 0x00031c0c01007387 */ /* 0x000fe80000100800 */
[----:B------:R-:W3:Y:S04]  /*9fc0*/  LDL R22, [R1+0x184] ;  /* 0x0001840001167983 */ /* 0x000ee80000100800 */
[----:B------:R-:W3:Y:S01]  /*9fd0*/  LDL R23, [R1+0x180] ;  /* 0x0001800001177983 */ /* 0x000ee20000100800 */
[----:B------:R-:W-:-:S04]  /*9fe0*/  IMAD.HI.U32 R14, R0, R2, RZ ;  /* 0x00000002000e7227 */ /* 0x000fc800078e00ff */
[----:B------:R-:W-:-:S04]  /*9ff0*/  IMAD.MOV R14, RZ, RZ, -R14 ;  /* 0x000000ffff0e7224 */ /* 0x000fc800078e0a0e */
[----:B------:R-:W-:-:S05]  /*a000*/  IMAD R2, R11, R14, R2 ;  /* 0x0000000e0b027224 */ /* 0x000fca00078e0202 */
[C---:B------:R-:W-:Y:S01]  /*a010*/  ISETP.GT.U32.AND P2, PT, R11.reuse, R2, PT ;  /* 0x000000020b00720c */ /* 0x040fe20003f44070 */
[----:B0-----:R-:W-:Y:S01]  /*a020*/  IMAD.HI.U32 R8, R0, R7, RZ ;  /* 0x0000000700087227 */ /* 0x001fe200078e00ff */
[----:B------:R-:W-:-:S03]  /*a030*/  ISETP.GT.U32.AND P0, PT, R11, R5, PT ;  /* 0x000000050b00720c */ /* 0x000fc60003f04070 */
[----:B------:R-:W-:-:S08]  /*a040*/  IMAD.MOV R8, RZ, RZ, -R8 ;  /* 0x000000ffff087224 */ /* 0x000fd000078e0a08 */
[----:B------:R-:W-:Y:S02]  /*a050*/  @!P2 IMAD.IADD R2, R2, 0x1, -R11 ;  /* 0x000000010202a824 */ /* 0x000fe400078e0a0b */
[----:B-1----:R-:W-:-:S03]  /*a060*/  IMAD R6, R11, R8, R7 ;  /* 0x000000080b067224 */ /* 0x002fc600078e0207 */
[C---:B------:R-:W-:Y:S02]  /*a070*/  ISETP.GT.U32.AND P2, PT, R11.reuse, R2, PT ;  /* 0x000000020b00720c */ /* 0x040fe40003f44070 */
[----:B------:R-:W-:Y:S01]  /*a080*/  ISETP.GT.U32.AND P5, PT, R11, R6, PT ;  /* 0x000000060b00720c */ /* 0x000fe20003fa4070 */
[----:B------:R-:W-:Y:S01]  /*a090*/  @!P0 IMAD.IADD R5, R5, 0x1, -R11 ;  /* 0x0000000105058824 */ /* 0x000fe200078e0a0b */
[----:B------:R-:W-:Y:S01]  /*a0a0*/  IABS R10, R13 ;  /* 0x0000000d000a7213 */ /* 0x000fe20000000000 */
[----:B------:R-:W-:-:S08]  /*a0b0*/  IMAD.HI.U32 R7, R0, R9, RZ ;  /* 0x0000000900077227 */ /* 0x000fd000078e00ff */
[----:B------:R-:W-:Y:S02]  /*a0c0*/  @!P2 IMAD.IADD R2, R2, 0x1, -R11 ;  /* 0x000000010202a824 */ /* 0x000fe400078e0a0b */
[----:B------:R-:W-:Y:S02]  /*a0d0*/  @!P1 IMAD.MOV R5, RZ, RZ, -R5 ;  /* 0x000000ffff059224 */ /* 0x000fe400078e0a05 */
[----:B------:R-:W-:Y:S02]  /*a0e0*/  IMAD.MOV.U32 R14, RZ, RZ, R2 ;  /* 0x000000ffff0e7224 */ /* 0x000fe400078e0002 */
[----:B------:R-:W-:Y:S01]  /*a0f0*/  IMAD.HI.U32 R8, R0, R10, RZ ;  /* 0x0000000a00087227 */ /* 0x000fe200078e00ff */
[----:B------:R0:W-:Y:S03]  /*a100*/  STL [R1+0x318], R4 ;  /* 0x0003180401007387 */ /* 0x0001e60000100800 */
[----:B------:R-:W-:-:S02]  /*a110*/  @!P5 IMAD.IADD R6, R6, 0x1, -R11 ;  /* 0x000000010606d824 */ /* 0x000fc400078e0a0b */
[----:B------:R-:W-:Y:S02]  /*a120*/  @!P6 IMAD.MOV R14, RZ, RZ, -R14 ;  /* 0x000000ffff0ee224 */ /* 0x000fe400078e0a0e */
[----:B------:R-:W-:Y:S02]  /*a130*/  IMAD.MOV R7, RZ, RZ, -R7 ;  /* 0x000000ffff077224 */ /* 0x000fe400078e0a07 */
[----:B------:R-:W-:Y:S02]  /*a140*/  IMAD.MOV R8, RZ, RZ, -R8 ;  /* 0x000000ffff087224 */ /* 0x000fe400078e0a08 */
[C---:B0-----:R-:W-:Y:S02]  /*a150*/  IMAD R4, R11.reuse, R7, R9 ;  /* 0x000000070b047224 */ /* 0x041fe400078e0209 */
[----:B------:R-:W-:Y:S01]  /*a160*/  IMAD R7, R11, R8, R10 ;  /* 0x000000080b077224 */ /* 0x000fe200078e020a */
[----:B--2---:R-:W-:Y:S02]  /*a170*/  ISETP.GE.AND P5, PT, R29, RZ, PT ;  /* 0x000000ff1d00720c */ /* 0x004fe40003fa6270 */
[----:B------:R-:W-:-:S02]  /*a180*/  IABS R12, R29 ;  /* 0x0000001d000c7213 */ /* 0x000fc40000000000 */
[----:B------:R-:W2:Y:S04]  /*a190*/  LDL.LU R29, [R1+0x190] ;  /* 0x00019000011d7983 */ /* 0x000ea80000300800 */
[----:B------:R3:W-:Y:S04]  /*a1a0*/  STL [R1+0x314], R5 ;  /* 0x0003140501007387 */ /* 0x0007e80000100800 */
[----:B----4-:R-:W-:Y:S04]  /*a1b0*/  STL [R1+0x1fd8], R21 ;  /* 0x001fd81501007387 */ /* 0x010fe80000100800 */
[----:B------:R0:W-:Y:S01]  /*a1c0*/  STL [R1+0x310], R14 ;  /* 0x0003100e01007387 */ /* 0x0001e20000100800 */
[----:B---3--:R-:W-:-:S03]  /*a1d0*/  IABS R5, R22 ;  /* 0x0000001600057213 */ /* 0x008fc60000000000 */
[----:B------:R-:W3:Y:S01]  /*a1e0*/  LDL R22, [R1+0x18c] ;  /* 0x00018c0001167983 */ /* 0x000ee20000100800 */
[----:B------:R-:W-:-:S03]  /*a1f0*/  IABS R8, R23 ;  /* 0x0000001700087213 */ /* 0x000fc60000000000 */
[----:B------:R-:W4:Y:S01]  /*a200*/  LDL R23, [R1+0x188] ;  /* 0x0001880001177983 */ /* 0x000f220000100800 */
[C---:B------:R-:W-:Y:S02]  /*a210*/  ISETP.GT.U32.AND P1, PT, R11.reuse, R6, PT ;  /* 0x000000060b00720c */ /* 0x040fe40003f24070 */
[----:B------:R-:W-:-:S11]  /*a220*/  ISETP.GT.U32.AND P6, PT, R11, R4, PT ;  /* 0x000000040b00720c */ /* 0x000fd60003fc4070 */
[--C-:B------:R-:W-:Y:S01]  /*a230*/  @!P1 IMAD.IADD R6, R6, 0x1, -R11.reuse ;  /* 0x0000000106069824 */ /* 0x100fe200078e0a0b */
[----:B------:R-:W-:Y:S01]  /*a240*/  ISETP.GT.U32.AND P1, PT, R11, R7, PT ;  /* 0x000000070b00720c */ /* 0x000fe20003f24070 */
[----:B------:R-:W-:Y:S01]  /*a250*/  @!P6 IMAD.IADD R4, R4, 0x1, -R11 ;  /* 0x000000010404e824 */ /* 0x000fe200078e0a0b */
[----:B-----5:R-:W-:Y:S02]  /*a260*/  IABS R9, R15 ;  /* 0x0000000f00097213 */ /* 0x020fe40000000000 */
[----:B------:R-:W-:-:S03]  /*a270*/  ISETP.GE.AND P0, PT, R13, RZ, PT ;  /* 0x000000ff0d00720c */ /* 0x000fc60003f06270 */
[----:B------:R-:W-:-:S06]  /*a280*/  IMAD.HI.U32 R13, R0, R9, RZ ;  /* 0x00000009000d7227 */ /* 0x000fcc00078e00ff */
[----:B------:R-:W-:Y:S01]  /*a290*/  @!P1 IMAD.IADD R7, R7, 0x1, -R11 ;  /* 0x0000000107079824 */ /* 0x000fe200078e0a0b */
[----:B------:R-:W-:Y:S01]  /*a2a0*/  ISETP.GT.U32.AND P1, PT, R11, R4, PT ;  /* 0x000000040b00720c */ /* 0x000fe20003f24070 */
[----:B------:R-:W-:Y:S01]  /*a2b0*/  IMAD.HI.U32 R2, R0, R12, RZ ;  /* 0x0000000c00027227 */ /* 0x000fe200078e00ff */
[----:B------:R-:W-:-:S03]  /*a2c0*/  IABS R10, R21 ;  /* 0x00000015000a7213 */ /* 0x000fc60000000000 */
[----:B------:R-:W-:Y:S02]  /*a2d0*/  IMAD.MOV R13, RZ, RZ, -R13 ;  /* 0x000000ffff0d7224 */ /* 0x000fe400078e0a0d */
[----:B------:R-:W-:Y:S02]  /*a2e0*/  IMAD.MOV R2, RZ, RZ, -R2 ;  /* 0x000000ffff027224 */ /* 0x000fe400078e0a02 */
[----:B------:R-:W-:Y:S02]  /*a2f0*/  IMAD R9, R11, R13, R9 ;  /* 0x0000000d0b097224 */ /* 0x000fe400078e0209 */
[----:B------:R-:W-:Y:S01]  /*a300*/  IMAD.HI.U32 R13, R0, R8, RZ ;  /* 0x00000008000d7227 */ /* 0x000fe200078e00ff */
[----:B------:R-:W-:-:S03]  /*a310*/  ISETP.GE.AND P2, PT, R15, RZ, PT ;  /* 0x000000ff0f00720c */ /* 0x000fc60003f46270 */
[----:B------:R-:W-:Y:S02]  /*a320*/  IMAD R12, R11, R2, R12 ;  /* 0x000000020b0c7224 */ /* 0x000fe400078e020c */
[----:B0-----:R-:W-:-:S04]  /*a330*/  IMAD.HI.U32 R14, R0, R10, RZ ;  /* 0x0000000a000e7227 */ /* 0x001fc800078e00ff */
[----:B------:R-:W-:-:S04]  /*a340*/  IMAD.HI.U32 R2, R0, R5, RZ ;  /* 0x0000000500027227 */ /* 0x000fc800078e00ff */
[----:B------:R-:W-:Y:S02]  /*a350*/  IMAD.MOV R13, RZ, RZ, -R13 ;  /* 0x000000ffff0d7224 */ /* 0x000fe400078e0a0d */
[----:B------:R-:W-:Y:S02]  /*a360*/  @!P1 IMAD.IADD R4, R4, 0x1, -R11 ;  /* 0x0000000104049824 */ /* 0x000fe400078e0a0b */
[----:B------:R-:W-:Y:S02]  /*a370*/  IMAD.MOV R14, RZ, RZ, -R14 ;  /* 0x000000ffff0e7224 */ /* 0x000fe400078e0a0e */
[----:B------:R-:W-:Y:S02]  /*a380*/  IMAD.MOV.U32 R15, RZ, RZ, R6 ;  /* 0x000000ffff0f7224 */ /* 0x000fe400078e0006 */
[----:B------:R-:W-:Y:S02]  /*a390*/  IMAD.MOV R2, RZ, RZ, -R2 ;  /* 0x000000ffff027224 */ /* 0x000fe400078e0a02 */
[----:B------:R-:W-:-:S02]  /*a3a0*/  IMAD R8, R11, R13, R8 ;  /* 0x0000000d0b087224 */ /* 0x000fc400078e0208 */
[----:B------:R-:W-:Y:S02]  /*a3b0*/  IMAD.MOV.U32 R21, RZ, RZ, R4 ;  /* 0x000000ffff157224 */ /* 0x000fe400078e0004 */
[C---:B------:R-:W-:Y:S02]  /*a3c0*/  IMAD R10, R11.reuse, R14, R10 ;  /* 0x0000000e0b0a7224 */ /* 0x040fe400078e020a */
[----:B------:R-:W-:Y:S02]  /*a3d0*/  @!P3 IMAD.MOV R15, RZ, RZ, -R15 ;  /* 0x000000ffff0fb224 */ /* 0x000fe400078e0a0f */
[----:B------:R-:W-:Y:S02]  /*a3e0*/  IMAD R5, R11, R2, R5 ;  /* 0x000000020b057224 */ /* 0x000fe400078e0205 */
[----:B------:R-:W-:Y:S01]  /*a3f0*/  @!P4 IMAD.MOV R21, RZ, RZ, -R21 ;  /* 0x000000ffff15c224 */ /* 0x000fe200078e0a15 */
[----:B--2---:R-:W-:Y:S02]  /*a400*/  IABS R2, R29 ;  /* 0x0000001d00027213 */ /* 0x004fe40000000000 */
[----:B---3--:R-:W-:-:S02]  /*a410*/  IABS R13, R22 ;  /* 0x00000016000d7213 */ /* 0x008fc40000000000 */
[----:B----4-:R-:W-:-:S03]  /*a420*/  IABS R14, R23 ;  /* 0x00000017000e7213 */ /* 0x010fc60000000000 */
[----:B------:R-:W-:Y:S01]  /*a430*/  IMAD.HI.U32 R4, R0, R13, RZ ;  /* 0x0000000d00047227 */ /* 0x000fe200078e00ff */
[----:B------:R-:W2:Y:S04]  /*a440*/  LDL.LU R23, [R1+0x194] ;  /* 0x0001940001177983 */ /* 0x000ea80000300800 */
[----:B------:R-:W3:Y:S01]  /*a450*/  LDL.LU R22, [R1+0x1a0] ;  /* 0x0001a00001167983 */ /* 0x000ee20000300800 */
[----:B------:R-:W-:-:S03]  /*a460*/  IMAD.MOV.U32 R6, RZ, RZ, R14 ;  /* 0x000000ffff067224 */ /* 0x000fc600078e000e */
[----:B------:R-:W-:Y:S01]  /*a470*/  STL [R1+0x300], R15 ;  /* 0x0003000f01007387 */ /* 0x000fe20000100800 */
[----:B------:R-:W-:-:S03]  /*a480*/  IMAD.HI.U32 R14, R0, R2, RZ ;  /* 0x00000002000e7227 */ /* 0x000fc600078e00ff */
[----:B------:R0:W-:Y:S01]  /*a490*/  STL [R1+0x2fc], R21 ;  /* 0x0002fc1501007387 */ /* 0x0001e20000100800 */
[----:B------:R-:W-:Y:S02]  /*a4a0*/  IMAD.MOV R4, RZ, RZ, -R4 ;  /* 0x000000ffff047224 */ /* 0x000fe400078e0a04 */
[----:B------:R-:W-:Y:S02]  /*a4b0*/  IMAD.MOV R14, RZ, RZ, -R14 ;  /* 0x000000ffff0e7224 */ /* 0x000fe400078e0a0e */
[C---:B------:R-:W-:Y:S01]  /*a4c0*/  IMAD R4, R11.reuse, R4, R13 ;  /* 0x000000040b047224 */ /* 0x040fe200078e020d */
[----:B0-----:R-:W4:Y:S04]  /*a4d0*/  LDL.LU R21, [R1+0x1fd8] ;  /* 0x001fd80001157983 */ /* 0x001f280000300800 */
[----:B------:R-:W5:Y:S01]  /*a4e0*/  LDL.LU R13, [R1+0x180] ;  /* 0x00018000010d7983 */ /* 0x000f620000300800 */
[----:B------:R-:W-:-:S03]  /*a4f0*/  IMAD R2, R11, R14, R2 ;  /* 0x0000000e0b027224 */ /* 0x000fc600078e0202 */
[----:B------:R-:W3:Y:S01]  /*a500*/  LDL.LU R14, [R1+0x184] ;  /* 0x00018400010e7983 */ /* 0x000ee20000300800 */
[C---:B------:R-:W-:Y:S02]  /*a510*/  ISETP.GT.U32.AND P6, PT, R11.reuse, R9, PT ;  /* 0x000000090b00720c */ /* 0x040fe40003fc4070 */
[----:B------:R-:W-:-:S11]  /*a520*/  ISETP.GT.U32.AND P3, PT, R11, R7, PT ;  /* 0x000000070b00720c */ /* 0x000fd60003f64070 */
[----:B------:R-:W-:-:S05]  /*a530*/  @!P6 IMAD.IADD R9, R9, 0x1, -R11 ;  /* 0x000000010909e824 */ /* 0x000fca00078e0a0b */
[C---:B------:R-:W-:Y:S02]  /*a540*/  ISETP.GT.U32.AND P6, PT, R11.reuse, R9, PT ;  /* 0x000000090b00720c */ /* 0x040fe40003fc4070 */
[----:B------:R-:W-:Y:S01]  /*a550*/  ISETP.GT.U32.AND P4, PT, R11, R10, PT ;  /* 0x0000000a0b00720c */ /* 0x000fe20003f84070 */
[----:B------:R-:W-:Y:S01]  /*a560*/  @!P3 IMAD.IADD R7, R7, 0x1, -R11 ;  /* 0x000000010707b824 */ /* 0x000fe200078e0a0b */
[----:B------:R-:W-:-:S09]  /*a570*/  ISETP.GT.U32.AND P3, PT, R11, R8, PT ;  /* 0x000000080b00720c */ /* 0x000fd20003f64070 */
[--C-:B------:R-:W-:Y:S01]  /*a580*/  @!P6 IMAD.IADD R9, R9, 0x1, -R11.reuse ;  /* 0x000000010909e824 */ /* 0x100fe200078e0a0b */
[C---:B------:R-:W-:Y:S01]  /*a590*/  ISETP.GT.U32.AND P6, PT, R11.reuse, R5, PT ;  /* 0x000000050b00720c */ /* 0x040fe20003fc4070 */
[--C-:B------:R-:W-:Y:S01]  /*a5a0*/  @!P4 IMAD.IADD R10, R10, 0x1, -R11.reuse ;  /* 0x000000010a0ac824 */ /* 0x100fe200078e0a0b */
[----:B------:R-:W-:Y:S01]  /*a5b0*/  ISETP.GT.U32.AND P1, PT, R11, R12, PT ;  /* 0x0000000c0b00720c */ /* 0x000fe20003f24070 */
[----:B------:R-:W-:-:S03]  /*a5c0*/  @!P3 IMAD.IADD R8, R8, 0x1, -R11 ;  /* 0x000000010808b824 */ /* 0x000fc600078e0a0b */
[----:B------:R-:W-:Y:S01]  /*a5d0*/  ISETP.GT.U32.AND P3, PT, R11, R10, PT ;  /* 0x0000000a0b00720c */ /* 0x000fe20003f64070 */
[----:B------:R-:W-:-:S06]  /*a5e0*/  @!P0 IMAD.MOV R7, RZ, RZ, -R7 ;  /* 0x000000ffff078224 */ /* 0x000fcc00078e0a07 */
[----:B------:R-:W-:Y:S01]  /*a5f0*/  @!P6 IMAD.IADD R5, R5, 0x1, -R11 ;  /* 0x000000010505e824 */ /* 0x000fe200078e0a0b */
[----:B------:R2:W-:Y:S01]  /*a600*/  STL [R1+0x2f8], R7 ;  /* 0x0002f80701007387 */ /* 0x0005e20000100800 */
[----:B------:R-:W-:-:S03]  /*a610*/  IMAD.HI.U32 R15, R0, R6, RZ ;  /* 0x00000006000f7227 */ /* 0x000fc600078e00ff */
[C---:B------:R-:W-:Y:S01]  /*a620*/  ISETP.GT.U32.AND P0, PT, R11.reuse, R5, PT ;  /* 0x000000050b00720c */ /* 0x040fe20003f04070 */
[----:B------:R-:W-:Y:S02]  /*a630*/  @!P1 IMAD.IADD R12, R12, 0x1, -R11 ;  /* 0x000000010c0c9824 */ /* 0x000fe400078e0a0b */
[----:B------:R-:W-:Y:S02]  /*a640*/  IMAD.MOV R15, RZ, RZ, -R15 ;  /* 0x000000ffff0f7224 */ /* 0x000fe400078e0a0f */
[--C-:B------:R-:W-:Y:S02]  /*a650*/  @!P3 IMAD.IADD R10, R10, 0x1, -R11.reuse ;  /* 0x000000010a0ab824 */ /* 0x100fe400078e0a0b */
[----:B------:R-:W-:Y:S02]  /*a660*/  IMAD R6, R11, R15, R6 ;  /* 0x0000000f0b067224 */ /* 0x000fe400078e0206 */
[----:B------:R-:W3:Y:S04]  /*a670*/  LDL.LU R15, [R1+0x18c] ;  /* 0x00018c00010f7983 */ /* 0x000ee80000300800 */
[----:B------:R-:W-:Y:S01]  /*a680*/  @!P0 IMAD.IADD R5, R5, 0x1, -R11 ;  /* 0x0000000105058824 */ /* 0x000fe200078e0a0b */
[----:B--2---:R-:W-:-:S02]  /*a690*/  IABS R7, R23 ;  /* 0x0000001700077213 */ /* 0x004fc40000000000 */
[----:B----4-:R-:W-:Y:S01]  /*a6a0*/  ISETP.GE.AND P1, PT, R21, RZ, PT ;  /* 0x000000ff1500720c */ /* 0x010fe20003f26270 */
[----:B------:R-:W-:Y:S01]  /*a6b0*/  IMAD.MOV.U32 R21, RZ, RZ, R9 ;  /* 0x000000ffff157224 */ /* 0x000fe200078e0009 */
[----:B-----5:R-:W-:-:S03]  /*a6c0*/  ISETP.GE.AND P3, PT, R13, RZ, PT ;  /* 0x000000ff0d00720c */ /* 0x020fc60003f66270 */
[----:B------:R-:W-:Y:S02]  /*a6d0*/  @!P2 IMAD.MOV R21, RZ, RZ, -R21 ;  /* 0x000000ffff15a224 */ /* 0x000fe400078e0a15 */
[----:B------:R-:W-:Y:S01]  /*a6e0*/  IMAD.HI.U32 R13, R0, R7, RZ ;  /* 0x00000007000d7227 */ /* 0x000fe200078e00ff */
[----:B---3--:R-:W-:Y:S02]  /*a6f0*/  ISETP.GE.AND P0, PT, R14, RZ, PT ;  /* 0x000000ff0e00720c */ /* 0x008fe40003f06270 */
[----:B------:R0:W-:Y:S01]  /*a700*/  STL [R1+0x2ec], R21 ;  /* 0x0002ec1501007387 */ /* 0x0001e20000100800 */
[----:B------:R-:W-:-:S03]  /*a710*/  IMAD.MOV R14, RZ, RZ, -R13 ;  /* 0x000000ffff0e7224 */ /* 0x000fc600078e0a0d */
[----:B0-----:R-:W2:Y:S04]  /*a720*/  LDL.LU R21, [R1+0x1a4] ;  /* 0x0001a40001157983 */ /* 0x001ea80000300800 */
[----:B------:R-:W3:Y:S01]  /*a730*/  LDL.LU R13, [R1+0x188] ;  /* 0x00018800010d7983 */ /* 0x000ee20000300800 */
[C---:B------:R-:W-:Y:S02]  /*a740*/  ISETP.GT.U32.AND P4, PT, R11.reuse, R12, PT ;  /* 0x0000000c0b00720c */ /* 0x040fe40003f84070 */
[C---:B------:R-:W-:Y:S02]  /*a750*/  ISETP.GT.U32.AND P6, PT, R11.reuse, R8, PT ;  /* 0x000000080b00720c */ /* 0x040fe40003fc4070 */
[----:B------:R-:W-:-:S09]  /*a760*/  ISETP.GT.U32.AND P2, PT, R11, R6, PT ;  /* 0x000000060b00720c */ /* 0x000fd20003f44070 */
[--C-:B------:R-:W-:Y:S01]  /*a770*/  @!P4 IMAD.IADD R12, R12, 0x1, -R11.reuse ;  /* 0x000000010c0cc824 */ /* 0x100fe200078e0a0b */
[C---:B------:R-:W-:Y:S01]  /*a780*/  ISETP.GT.U32.AND P4, PT, R11.reuse, R4, PT ;  /* 0x000000040b00720c */ /* 0x040fe20003f84070 */
[--C-:B------:R-:W-:Y:S01]  /*a790*/  @!P6 IMAD.IADD R8, R8, 0x1, -R11.reuse ;  /* 0x000000010808e824 */ /* 0x100fe200078e0a0b */
[----:B------:R-:W-:Y:S01]  /*a7a0*/  ISETP.GT.U32.AND P6, PT, R11, R2, PT ;  /* 0x000000020b00720c */ /* 0x000fe20003fc4070 */
[----:B------:R-:W-:Y:S02]  /*a7b0*/  @!P2 IMAD.IADD R6, R6, 0x1, -R11 ;  /* 0x000000010606a824 */ /* 0x000fe400078e0a0b */
[----:B------:R-:W-:-:S03]  /*a7c0*/  @!P5 IMAD.MOV R12, RZ, RZ, -R12 ;  /* 0x000000ffff0cd224 */ /* 0x000fc600078e0a0c */
[C---:B------:R-:W-:Y:S01]  /*a7d0*/  ISETP.GT.U32.AND P5, PT, R11.reuse, R6, PT ;  /* 0x000000060b00720c */ /* 0x040fe20003fa4070 */
[----:B------:R-:W-:Y:S01]  /*a7e0*/  IMAD R7, R11, R14, R7 ;  /* 0x0000000e0b077224 */ /* 0x000fe200078e0207 */
[----:B------:R-:W-:Y:S01]  /*a7f0*/  IABS R9, R22 ;  /* 0x0000001600097213 */ /* 0x000fe20000000000 */
[----:B------:R-:W4:Y:S01]  /*a800*/  LDL.LU R14, [R1+0x1ac] ;  /* 0x0001ac00010e7983 */ /* 0x000f220000300800 */
[----:B------:R-:W-:Y:S02]  /*a810*/  @!P1 IMAD.MOV R10, RZ, RZ, -R10 ;  /* 0x000000ffff0a9224 */ /* 0x000fe400078e0a0a */
[--C-:B------:R-:W-:Y:S01]  /*a820*/  @!P4 IMAD.IADD R4, R4, 0x1, -R11.reuse ;  /* 0x000000010404c824 */ /* 0x100fe200078e0a0b */
[----:B------:R0:W-:Y:S01]  /*a830*/  STL [R1+0x2e4], R12 ;  /* 0x0002e40c01007387 */ /* 0x0001e20000100800 */
[----:B------:R-:W-:-:S03]  /*a840*/  @!P6 IMAD.IADD R2, R2, 0x1, -R11 ;  /* 0x000000010202e824 */ /* 0x000fc600078e0a0b */
[C---:B------:R-:W-:Y:S01]  /*a850*/  ISETP.GT.U32.AND P1, PT, R11.reuse, R4, PT ;  /* 0x000000040b00720c */ /* 0x040fe20003f24070 */
[----:B------:R1:W-:Y:S01]  /*a860*/  STL [R1+0x2dc], R10 ;  /* 0x0002dc0a01007387 */ /* 0x0003e20000100800 */
[C---:B------:R-:W-:Y:S01]  /*a870*/  ISETP.GT.U32.AND P6, PT, R11.reuse, R2, PT ;  /* 0x000000020b00720c */ /* 0x040fe20003fc4070 */
[----:B0-----:R-:W-:Y:S02]  /*a880*/  IMAD.MOV.U32 R12, RZ, RZ, R8 ;  /* 0x000000ffff0c7224 */ /* 0x001fe400078e0008 */
[----:B------:R-:W-:Y:S02]  /*a890*/  @!P5 IMAD.IADD R6, R6, 0x1, -R11 ;  /* 0x000000010606d824 */ /* 0x000fe400078e0a0b */
[----:B------:R-:W-:Y:S01]  /*a8a0*/  @!P3 IMAD.MOV R12, RZ, RZ, -R12 ;  /* 0x000000ffff0cb224 */ /* 0x000fe200078e0a0c */
[----:B------:R-:W-:Y:S01]  /*a8b0*/  ISETP.GT.U32.AND P3, PT, R11, R7, PT ;  /* 0x000000070b00720c */ /* 0x000fe20003f64070 */
[----:B-1----:R-:W-:-:S04]  /*a8c0*/  IMAD.MOV.U32 R10, RZ, RZ, R5 ;  /* 0x000000ffff0a7224 */ /* 0x002fc800078e0005 */
[----:B------:R-:W-:Y:S01]  /*a8d0*/  @!P0 IMAD.MOV R10, RZ, RZ, -R10 ;  /* 0x000000ffff0a8224 */ /* 0x000fe200078e0a0a */
[----:B------:R-:W-:Y:S01]  /*a8e0*/  STL [R1+0x2d4], R12 ;  /* 0x0002d40c01007387 */ /* 0x000fe20000100800 */
[----:B------:R-:W-:Y:S01]  /*a8f0*/  ISETP.GE.AND P4, PT, R15, RZ, PT ;  /* 0x000000ff0f00720c */ /* 0x000fe20003f86270 */
[--C-:B------:R-:W-:Y:S01]  /*a900*/  @!P1 IMAD.IADD R4, R4, 0x1, -R11.reuse ;  /* 0x0000000104049824 */ /* 0x100fe200078e0a0b */
[----:B------:R-:W-:Y:S01]  /*a910*/  ISETP.GE.AND P0, PT, R29, RZ, PT ;  /* 0x000000ff1d00720c */ /* 0x000fe20003f06270 */
[--C-:B------:R-:W-:Y:S01]  /*a920*/  @!P6 IMAD.IADD R2, R2, 0x1, -R11.reuse ;  /* 0x000000010202e824 */ /* 0x100fe200078e0a0b */
[----:B------:R-:W-:Y:S02]  /*a930*/  ISETP.GE.AND P1, PT, R23, RZ, PT ;  /* 0x000000ff1700720c */ /* 0x000fe40003f26270 */
[----:B------:R-:W-:Y:S01]  /*a940*/  ISETP.GE.AND P6, PT, R22, RZ, PT ;  /* 0x000000ff1600720c */ /* 0x000fe20003fc6270 */
[----:B------:R-:W-:Y:S01]  /*a950*/  @!P3 IMAD.IADD R7, R7, 0x1, -R11 ;  /* 0x000000010707b824 */ /* 0x000fe200078e0a0b */
[----:B---3--:R-:W-:Y:S01]  /*a960*/  ISETP.GE.AND P2, PT, R13, RZ, PT ;  /* 0x000000ff0d00720c */ /* 0x008fe20003f46270 */
[----:B------:R-:W-:-:S04]  /*a970*/  IMAD.HI.U32 R13, R0, R9, RZ ;  /* 0x00000009000d7227 */ /* 0x000fc800078e00ff */
[----:B------:R-:W-:-:S04]  /*a980*/  IMAD.MOV R13, RZ, RZ, -R13 ;  /* 0x000000ffff0d7224 */ /* 0x000fc800078e0a0d */
[----:B------:R-:W-:Y:S02]  /*a990*/  IMAD R5, R11, R13, R9 ;  /* 0x0000000d0b057224 */ /* 0x000fe400078e0209 */
[----:B------:R-:W3:Y:S02]  /*a9a0*/  LDL.LU R13, [R1+0x1a8] ;  /* 0x0001a800010d7983 */ /* 0x000ee40000300800 */
[----:B------:R-:W-:Y:S02]  /*a9b0*/  @!P2 IMAD.MOV R6, RZ, RZ, -R6 ;  /* 0x000000ffff06a224 */ /* 0x000fe400078e0a06 */
[----:B------:R0:W-:Y:S04]  /*a9c0*/  STL [R1+0x2cc], R10 ;  /* 0x0002cc0a01007387 */ /* 0x0001e80000100800 */
[----:B------:R1:W-:Y:S01]  /*a9d0*/  STL [R1+0x2c8], R6 ;  /* 0x0002c80601007387 */ /* 0x0003e20000100800 */
[----:B--2---:R-:W-:-:S03]  /*a9e0*/  IABS R8, R21 ;  /* 0x0000001500087213 */ /* 0x004fc60000000000 */
[----:B------:R-:W2:Y:S01]  /*a9f0*/  LDL.LU R15, [R1+0x1b0] ;  /* 0x0001b000010f7983 */ /* 0x000ea20000300800 */
[----:B------:R-:W-:-:S03]  /*aa00*/  ISETP.GE.AND P3, PT, R21, RZ, PT ;  /* 0x000000ff1500720c */ /* 0x000fc60003f66270 */
[----:B------:R-:W5:Y:S04]  /*aa10*/  LDL.LU R29, [R1+0x1b4] ;  /* 0x0001b400011d7983 */ /* 0x000f680000300800 */
[----:B------:R-:W2:Y:S04]  /*aa20*/  LDL R23, [R1+0x1b8] ;  /* 0x0001b80001177983 */ /* 0x000ea80000100800 */
[----:B------:R-:W2:Y:S04]  /*aa30*/  LDL.LU R22, [R1+0x1bc] ;  /* 0x0001bc0001167983 */ /* 0x000ea80000300800 */
[----:B------:R-:W2:Y:S01]  /*aa40*/  LDL.LU R21, [R1+0x1c0] ;  /* 0x0001c00001157983 */ /* 0x000ea20000300800 */
[C---:B------:R-:W-:Y:S01]  /*aa50*/  ISETP.GT.U32.AND P5, PT, R11.reuse, R5, PT ;  /* 0x000000050b00720c */ /* 0x040fe20003fa4070 */
[----:B0-----:R-:W-:Y:S01]  /*aa60*/  IMAD.HI.U32 R10, R0, R8, RZ ;  /* 0x00000008000a7227 */ /* 0x001fe200078e00ff */
[----:B------:R-:W-:-:S03]  /*aa70*/  ISETP.GT.U32.AND P2, PT, R11, R7, PT ;  /* 0x000000070b00720c */ /* 0x000fc60003f44070 */
[----:B------:R-:W-:-:S08]  /*aa80*/  IMAD.MOV R10, RZ, RZ, -R10 ;  /* 0x000000ffff0a7224 */ /* 0x000fd000078e0a0a */
[----:B------:R-:W-:-:S05]  /*aa90*/  @!P5 IMAD.IADD R5, R5, 0x1, -R11 ;  /* 0x000000010505d824 */ /* 0x000fca00078e0a0b */
[C---:B------:R-:W-:Y:S01]  /*aaa0*/  ISETP.GT.U32.AND P5, PT, R11.reuse, R5, PT ;  /* 0x000000050b00720c */ /* 0x040fe20003fa4070 */
[----:B------:R-:W-:Y:S02]  /*aab0*/  IMAD R10, R11, R10, R8 ;  /* 0x0000000a0b0a7224 */ /* 0x000fe400078e0208 */
[----:B------:R-:W-:-:S04]  /*aac0*/  IMAD.MOV.U32 R8, RZ, RZ, R4 ;  /* 0x000000ffff087224 */ /* 0x000fc800078e0004 */
[----:B------:R-:W-:Y:S01]  /*aad0*/  @!P4 IMAD.MOV R8, RZ, RZ, -R8 ;  /* 0x000000ffff08c224 */ /* 0x000fe200078e0a08 */
[----:B------:R-:W-:Y:S01]  /*aae0*/  ISETP.GT.U32.AND P4, PT, R11, R10, PT ;  /* 0x0000000a0b00720c */ /* 0x000fe20003f84070 */
[----:B------:R-:W-:Y:S01]  /*aaf0*/  @!P2 IMAD.IADD R7, R7, 0x1, -R11 ;  /* 0x000000010707a824 */ /* 0x000fe200078e0a0b */
[----:B----4-:R-:W-:-:S03]  /*ab00*/  IABS R12, R14 ;  /* 0x0000000e000c7213 */ /* 0x010fc60000000000 */
[----:B------:R-:W-:Y:S01]  /*ab10*/  @!P5 IMAD.IADD R5, R5, 0x1, -R11 ;  /* 0x000000010505d824 */ /* 0x000fe200078e0a0b */
[----:B------:R-:W-:Y:S01]  /*ab20*/  ISETP.GE.AND P2, PT, R14, RZ, PT ;  /* 0x000000ff0e00720c */ /* 0x000fe20003f46270 */
[----:B------:R-:W-:Y:S02]  /*ab30*/  @!P0 IMAD.MOV R2, RZ, RZ, -R2 ;  /* 0x000000ffff028224 */ /* 0x000fe400078e0a02 */
[----:B------:R-:W-:Y:S02]  /*ab40*/  IMAD.MOV.U32 R14, RZ, RZ, R5 ;  /* 0x000000ffff0e7224 */ /* 0x000fe400078e0005 */
[----:B------:R-:W-:Y:S01]  /*ab50*/  @!P1 IMAD.MOV R7, RZ, RZ, -R7 ;  /* 0x000000ffff079224 */ /* 0x000fe200078e0a07 */
[----:B------:R-:W-:Y:S01]  /*ab60*/  STL [R1+0x2c4], R8 ;  /* 0x0002c40801007387 */ /* 0x000fe20000100800 */
[----:B------:R-:W-:-:S03]  /*ab70*/  @!P6 IMAD.MOV R14, RZ, RZ, -R14 ;  /* 0x000000ffff0ee224 */ /* 0x000fc600078e0a0e */
[----:B------:R-:W-:Y:S01]  /*ab80*/  STL [R1+0x2c0], R2 ;  /* 0x0002c00201007387 */ /* 0x000fe20000100800 */
[----:B------:R-:W-:-:S03]  /*ab90*/  @!P4 IMAD.IADD R10, R10, 0x1, -R11 ;  /* 0x000000010a0ac824 */ /* 0x000fc600078e0a0b */
[----:B------:R0:W-:Y:S01]  /*aba0*/  STL [R1+0x2bc], R7 ;  /* 0x0002bc0701007387 */ /* 0x0001e20000100800 */
[----:B---3--:R-:W-:Y:S02]  /*abb0*/  IABS R9, R13 ;  /* 0x0000000d00097213 */ /* 0x008fe40000000000 */
[----:B------:R-:W-:Y:S02]  /*abc0*/  ISETP.GE.AND P0, PT, R13, RZ, PT ;  /* 0x000000ff0d00720c */ /* 0x000fe40003f06270 */
[----:B-----5:R-:W-:Y:S02]  /*abd0*/  ISETP.GE.AND P4, PT, R29, RZ, PT ;  /* 0x000000ff1d00720c */ /* 0x020fe40003f86270 */
[----:B------:R-:W-:Y:S01]  /*abe0*/  IABS R13, R29 ;  /* 0x0000001d000d7213 */ /* 0x000fe20000000000 */
[----:B--2---:R-:W-:Y:S04]  /*abf0*/  STL [R1+0x1fd0], R22 ;  /* 0x001fd01601007387 */ /* 0x004fe80000100800 */
[----:B------:R-:W-:Y:S04]  /*ac00*/  STL [R1+0x1fd4], R21 ;  /* 0x001fd41501007387 */ /* 0x000fe80000100800 */
[----:B------:R2:W-:Y:S04]  /*ac10*/  STL [R1+0x2b0], R14 ;  /* 0x0002b00e01007387 */ /* 0x0005e80000100800 */
[----:B------:R-:W3:Y:S01]  /*ac20*/  LDL R29, [R1+0x1c8] ;  /* 0x0001c800011d7983 */ /* 0x000ee20000100800 */
[----:B-1----:R-:W-:Y:S01]  /*ac30*/  IMAD.HI.U32 R6, R0, R9, RZ ;  /* 0x0000000900067227 */ /* 0x002fe200078e00ff */
[----:B------:R-:W-:-:S03]  /*ac40*/  ISETP.GT.U32.AND P1, PT, R11, R10, PT ;  /* 0x0000000a0b00720c */ /* 0x000fc60003f24070 */
[----:B------:R-:W-:-:S04]  /*ac50*/  IMAD.MOV R6, RZ, RZ, -R6 ;  /* 0x000000ffff067224 */ /* 0x000fc800078e0a06 */
[----:B------:R-:W-:Y:S01]  /*ac60*/  IMAD R6, R11, R6, R9 ;  /* 0x000000060b067224 */ /* 0x000fe200078e0209 */
[----:B------:R-:W-:Y:S01]  /*ac70*/  IABS R9, R23 ;  /* 0x0000001700097213 */ /* 0x000fe20000000000 */
[C---:B0-----:R-:W-:Y:S01]  /*ac80*/  IMAD.HI.U32 R7, R0.reuse, R13, RZ ;  /* 0x0000000d00077227 */ /* 0x041fe200078e00ff */
[----:B------:R-:W-:Y:S01]  /*ac90*/  ISETP.GE.AND P5, PT, R15, RZ, PT ;  /* 0x000000ff0f00720c */ /* 0x000fe20003fa6270 */
[----:B------:R-:W4:Y:S02]  /*aca0*/  LDL R23, [R1+0x1cc] ;  /* 0x0001cc0001177983 */ /* 0x000f240000100800 */
[----:B--2---:R-:W-:Y:S01]  /*acb0*/  IMAD.HI.U32 R14, R0, R9, RZ ;  /* 0x00000009000e7227 */ /* 0x004fe200078e00ff */
[----:B------:R-:W-:Y:S02]  /*acc0*/  IABS R2, R15 ;  /* 0x0000000f00027213 */ /* 0x000fe40000000000 */
[----:B------:R-:W2:Y:S01]  /*acd0*/  LDL R15, [R1+0x1c4] ;  /* 0x0001c400010f7983 */ /* 0x000ea20000100800 */
[----:B------:R-:W-:-:S02]  /*ace0*/  IMAD.MOV R14, RZ, RZ, -R14 ;  /* 0x000000ffff0e7224 */ /* 0x000fc400078e0a0e */
[----:B------:R-:W-:Y:S01]  /*acf0*/  @!P1 IMAD.IADD R10, R10, 0x1, -R11 ;  /* 0x000000010a0a9824 */ /* 0x000fe200078e0a0b */
[----:B------:R-:W-:Y:S01]  /*ad00*/  IABS R5, R21 ;  /* 0x0000001500057213 */ /* 0x000fe20000000000 */
[C---:B------:R-:W-:Y:S02]  /*ad10*/  IMAD R9, R11.reuse, R14, R9 ;  /* 0x0000000e0b097224 */ /* 0x040fe400078e0209 */
[----:B------:R-:W-:Y:S02]  /*ad20*/  IMAD.MOV R7, RZ, RZ, -R7 ;  /* 0x000000ffff077224 */ /* 0x000fe400078e0a07 */
[----:B------:R-:W-:Y:S02]  /*ad30*/  IMAD.MOV.U32 R14, RZ, RZ, R10 ;  /* 0x000000ffff0e7224 */ /* 0x000fe400078e000a */
[----:B------:R-:W-:Y:S02]  /*ad40*/  IMAD R13, R11, R7, R13 ;  /* 0x000000070b0d7224 */ /* 0x000fe400078e020d */
[----:B------:R-:W-:-:S02]  /*ad50*/  @!P3 IMAD.MOV R14, RZ, RZ, -R14 ;  /* 0x000000ffff0eb224 */ /* 0x000fc400078e0a0e */
[----:B------:R-:W-:Y:S01]  /*ad60*/  IMAD.HI.U32 R7, R0, R5, RZ ;  /* 0x0000000500077227 */ /* 0x000fe200078e00ff */
[----:B------:R-:W-:Y:S02]  /*ad70*/  IABS R8, R22 ;  /* 0x0000001600087213 */ /* 0x000fe40000000000 */
[----:B------:R-:W-:Y:S01]  /*ad80*/  STL [R1+0x2a8], R14 ;  /* 0x0002a80e01007387 */ /* 0x000fe20000100800 */
[----:B------:R-:W-:-:S03]  /*ad90*/  IMAD.MOV R7, RZ, RZ, -R7 ;  /* 0x000000ffff077224 */ /* 0x000fc600078e0a07 */
[----:B------:R-:W5:Y:S01]  /*ada0*/  LDL.LU R22, [R1+0x1b8] ;  /* 0x0001b80001167983 */ /* 0x000f620000300800 */
[----:B------:R-:W-:Y:S02]  /*adb0*/  IMAD R5, R11, R7, R5 ;  /* 0x000000070b057224 */ /* 0x000fe400078e0205 */
[----:B------:R-:W-:-:S04]  /*adc0*/  IMAD.HI.U32 R4, R0, R12, RZ ;  /* 0x0000000c00047227 */ /* 0x000fc800078e00ff */
[----:B------:R-:W-:Y:S01]  /*add0*/  IMAD.MOV R4, RZ, RZ, -R4 ;  /* 0x000000ffff047224 */ /* 0x000fe200078e0a04 */
[----:B------:R-:W-:-:S03]  /*ade0*/  ISETP.GT.U32.AND P6, PT, R11, R6, PT ;  /* 0x000000060b00720c */ /* 0x000fc60003fc4070 */
[C---:B------:R-:W-:Y:S01]  /*adf0*/  IMAD R4, R11.reuse, R4, R12 ;  /* 0x000000040b047224 */ /* 0x040fe200078e020c */
[----:B---3--:R-:W-:Y:S02]  /*ae00*/  IABS R7, R29 ;  /* 0x0000001d00077213 */ /* 0x008fe40000000000 */
[----:B------:R-:W3:Y:S01]  /*ae10*/  LDL.LU R29, [R1+0x1d0] ;  /* 0x0001d000011d7983 */ /* 0x000ee20000300800 */
[----:B------:R-:W-:Y:S01]  /*ae20*/  IMAD.HI.U32 R12, R0, R2, RZ ;  /* 0x00000002000c7227 */ /* 0x000fe200078e00ff */
[----:B------:R-:W-:-:S03]  /*ae30*/  ISETP.GT.U32.AND P1, PT, R11, R4, PT ;  /* 0x000000040b00720c */ /* 0x000fc60003f24070 */
[----:B------:R-:W-:-:S04]  /*ae40*/  IMAD.MOV R12, RZ, RZ, -R12 ;  /* 0x000000ffff0c7224 */ /* 0x000fc800078e0a0c */
[----:B------:R-:W-:Y:S02]  /*ae50*/  IMAD R2, R11, R12, R2 ;  /* 0x0000000c0b027224 */ /* 0x000fe400078e0202 */
[----:B------:R-:W-:-:S03]  /*ae60*/  @!P6 IMAD.IADD R6, R6, 0x1, -R11 ;  /* 0x000000010606e824 */ /* 0x000fc600078e0a0b */
[C---:B------:R-:W-:Y:S01]  /*ae70*/  ISETP.GT.U32.AND P6, PT, R11.reuse, R2, PT ;  /* 0x000000020b00720c */ /* 0x040fe20003fc4070 */
[----:B------:R-:W-:Y:S01]  /*ae80*/  @!P1 IMAD.IADD R4, R4, 0x1, -R11 ;  /* 0x0000000104049824 */ /* 0x000fe200078e0a0b */
[----:B------:R-:W-:Y:S01]  /*ae90*/  ISETP.GT.U32.AND P1, PT, R11, R6, PT ;  /* 0x000000060b00720c */ /* 0x000fe20003f24070 */
[----:B------:R-:W-:-:S03]  /*aea0*/  IMAD.HI.U32 R12, R0, R8, RZ ;  /* 0x00000008000c7227 */ /* 0x000fc600078e00ff */
[----:B------:R-:W-:Y:S01]  /*aeb0*/  ISETP.GT.U32.AND P3, PT, R11, R4, PT ;  /* 0x000000040b00720c */ /* 0x000fe20003f64070 */
[----:B------:R-:W-:-:S06]  /*aec0*/  IMAD.MOV R12, RZ, RZ, -R12 ;  /* 0x000000ffff0c7224 */ /* 0x000fcc00078e0a0c */
[--C-:B------:R-:W-:Y:S02]  /*aed0*/  @!P6 IMAD.IADD R2, R2, 0x1, -R11.reuse ;  /* 0x000000010202e824 */ /* 0x100fe400078e0a0b */
[----:B------:R-:W-:Y:S01]  /*aee0*/  @!P1 IMAD.IADD R6, R6, 0x1, -R11 ;  /* 0x0000000106069824 */ /* 0x000fe200078e0a0b */
[C---:B------:R-:W-:Y:S01]  /*aef0*/  ISETP.GT.U32.AND P1, PT, R11.reuse, R13, PT ;  /* 0x0000000d0b00720c */ /* 0x040fe20003f24070 */
[C---:B------:R-:W-:Y:S01]  /*af00*/  IMAD R8, R11.reuse, R12, R8 ;  /* 0x0000000c0b087224 */ /* 0x040fe200078e0208 */
[----:B--2---:R-:W-:Y:S02]  /*af10*/  IABS R12, R15 ;  /* 0x0000000f000c7213 */ /* 0x004fe40000000000 */
[----:B------:R-:W-:Y:S01]  /*af20*/  ISETP.GT.U32.AND P6, PT, R11, R2, PT ;  /* 0x000000020b00720c */ /* 0x000fe20003fc4070 */
[----:B------:R-:W-:Y:S02]  /*af30*/  IMAD.MOV.U32 R21, RZ, RZ, R6 ;  /* 0x000000ffff157224 */ /* 0x000fe400078e0006 */
[----:B------:R-:W-:Y:S01]  /*af40*/  IMAD.HI.U32 R15, R0, R12, RZ ;  /* 0x0000000c000f7227 */ /* 0x000fe200078e00ff */
[----:B----4-:R-:W-:-:S02]  /*af50*/  IABS R10, R23 ;  /* 0x00000017000a7213 */ /* 0x010fc40000000000 */
[----:B------:R-:W2:Y:S01]  /*af60*/  LDL.LU R23, [R1+0x1d4] ;  /* 0x0001d40001177983 */ /* 0x000ea20000300800 */
[----:B------:R-:W-:Y:S02]  /*af70*/  @!P0 IMAD.MOV R21, RZ, RZ, -R21 ;  /* 0x000000ffff158224 */ /* 0x000fe400078e0a15 */
[----:B------:R-:W-:Y:S02]  /*af80*/  @!P3 IMAD.IADD R4, R4, 0x1, -R11 ;  /* 0x000000010404b824 */ /* 0x000fe400078e0a0b */
[----:B------:R-:W-:Y:S01]  /*af90*/  IMAD.MOV R15, RZ, RZ, -R15 ;  /* 0x000000ffff0f7224 */ /* 0x000fe200078e0a0f */
[----:B------:R0:W-:Y:S01]  /*afa0*/  STL [R1+0x2a4], R21 ;  /* 0x0002a41501007387 */ /* 0x0001e20000100800 */
[----:B------:R-:W-:Y:S02]  /*afb0*/  @!P2 IMAD.MOV R4, RZ, RZ, -R4 ;  /* 0x000000ffff04a224 */ /* 0x000fe400078e0a04 */
[--C-:B------:R-:W-:Y:S01]  /*afc0*/  @!P1 IMAD.IADD R13, R13, 0x1, -R11.reuse ;  /* 0x000000010d0d9824 */ /* 0x100fe200078e0a0b */
[----:B-----5:R-:W-:Y:S01]  /*afd0*/  ISETP.GE.AND P1, PT, R22, RZ, PT ;  /* 0x000000ff1600720c */ /* 0x020fe20003f26270 */
[----:B------:R-:W-:-:S02]  /*afe0*/  @!P6 IMAD.IADD R2, R2, 0x1, -R11 ;  /* 0x000000010202e824 */ /* 0x000fc400078e0a0b */
[C---:B------:R-:W-:Y:S01]  /*aff0*/  IMAD R12, R11.reuse, R15, R12 ;  /* 0x0000000f0b0c7224 */ /* 0x040fe200078e020c */
[----:B0-----:R-:W4:Y:S04]  /*b000*/  LDL.LU R21, [R1+0x1fd4] ;  /* 0x001fd40001157983 */ /* 0x001f280000300800 */
[----:B------:R-:W5:Y:S04]  /*b010*/  LDL.LU R22, [R1+0x1fd0] ;  /* 0x001fd00001167983 */ /* 0x000f680000300800 */
[----:B------:R-:W2:Y:S04]  /*b020*/  LDL.LU R15, [R1+0x1c4] ;  /* 0x0001c400010f7983 */ /* 0x000ea80000300800 */
[----:B------:R0:W-:Y:S02]  /*b030*/  STL [R1+0x298], R4 ;  /* 0x0002980401007387 */ /* 0x0001e40000100800 */
[----:B0-----:R-:W-:Y:S01]  /*b040*/  IMAD.MOV.U32 R4, RZ, RZ, R2 ;  /* 0x000000ffff047224 */ /* 0x001fe200078e0002 */
[----:B---3--:R-:W-:Y:S01]  /*b050*/  IABS R2, R29 ;  /* 0x0000001d00027213 */ /* 0x008fe20000000000 */
[----:B------:R0:W-:Y:S04]  /*b060*/  STL [R1+0x1fcc], R29 ;  /* 0x001fcc1d01007387 */ /* 0x0001e80000100800 */
[----:B0-----:R-:W3:Y:S01]  /*b070*/  LDL.LU R29, [R1+0x1c8] ;  /* 0x0001c800011d7983 */ /* 0x001ee20000300800 */
[----:B------:R-:W-:-:S02]  /*b080*/  ISETP.GT.U32.AND P0, PT, R11, R9, PT ;  /* 0x000000090b00720c */ /* 0x000fc40003f04070 */
[C---:B------:R-:W-:Y:S02]  /*b090*/  ISETP.GT.U32.AND P6, PT, R11.reuse, R5, PT ;  /* 0x000000050b00720c */ /* 0x040fe40003fc4070 */
[----:B------:R-:W-:Y:S01]  /*b0a0*/  ISETP.GT.U32.AND P3, PT, R11, R8, PT ;  /* 0x000000080b00720c */ /* 0x000fe20003f64070 */
[----:B------:R-:W-:-:S08]  /*b0b0*/  IMAD.HI.U32 R14, R0, R7, RZ ;  /* 0x00000007000e7227 */ /* 0x000fd000078e00ff */
[--C-:B------:R-:W-:Y:S01]  /*b0c0*/  @!P0 IMAD.IADD R9, R9, 0x1, -R11.reuse ;  /* 0x0000000109098824 */ /* 0x100fe200078e0a0b */
[----:B------:R-:W-:Y:S01]  /*b0d0*/  ISETP.GT.U32.AND P0, PT, R11, R13, PT ;  /* 0x0000000d0b00720c */ /* 0x000fe20003f04070 */
[----:B------:R-:W-:Y:S02]  /*b0e0*/  IMAD.MOV R14, RZ, RZ, -R14 ;  /* 0x000000ffff0e7224 */ /* 0x000fe400078e0a0e */
[----:B------:R-:W-:Y:S02]  /*b0f0*/  @!P6 IMAD.IADD R5, R5, 0x1, -R11 ;  /* 0x000000010505e824 */ /* 0x000fe400078e0a0b */
[C---:B------:R-:W-:Y:S02]  /*b100*/  IMAD R7, R11.reuse, R14, R7 ;  /* 0x0000000e0b077224 */ /* 0x040fe400078e0207 */
[----:B------:R-:W-:Y:S01]  /*b110*/  @!P3 IMAD.IADD R8, R8, 0x1, -R11 ;  /* 0x000000010808b824 */ /* 0x000fe200078e0a0b */
[C---:B------:R-:W-:Y:S01]  /*b120*/  ISETP.GT.U32.AND P6, PT, R11.reuse, R5, PT ;  /* 0x000000050b00720c */ /* 0x040fe20003fc4070 */
[----:B------:R-:W-:Y:S01]  /*b130*/  @!P5 IMAD.MOV R4, RZ, RZ, -R4 ;  /* 0x000000ffff04d224 */ /* 0x000fe200078e0a04 */
[----:B------:R-:W-:-:S02]  /*b140*/  ISETP.GT.U32.AND P3, PT, R11, R9, PT ;  /* 0x000000090b00720c */ /* 0x000fc40003f64070 */
[----:B------:R-:W-:Y:S01]  /*b150*/  ISETP.GT.U32.AND P5, PT, R11, R12, PT ;  /* 0x0000000c0b00720c */ /* 0x000fe20003fa4070 */
[--C-:B------:R-:W-:Y:S01]  /*b160*/  @!P0 IMAD.IADD R13, R13, 0x1, -R11.reuse ;  /* 0x000000010d0d8824 */ /* 0x100fe200078e0a0b */
[----:B------:R-:W-:Y:S01]  /*b170*/  ISETP.GT.U32.AND P0, PT, R11, R7, PT ;  /* 0x000000070b00720c */ /* 0x000fe20003f04070 */
[----:B------:R-:W-:Y:S06]  /*b180*/  STL [R1+0x290], R4 ;  /* 0x0002900401007387 */ /* 0x000fec0000100800 */
[--C-:B------:R-:W-:Y:S02]  /*b190*/  @!P6 IMAD.IADD R5, R5, 0x1, -R11.reuse ;  /* 0x000000010505e824 */ /* 0x100fe400078e0a0b */
[----:B------:R-:W-:-:S02]  /*b1a0*/  @!P3 IMAD.IADD R9, R9, 0x1, -R11 ;  /* 0x000000010909b824 */ /* 0x000fc400078e0a0b */
[--C-:B------:R-:W-:Y:S02]  /*b1b0*/  @!P5 IMAD.IADD R12, R12, 0x1, -R11.reuse ;  /* 0x000000010c0cd824 */ /* 0x100fe400078e0a0b */
[----:B------:R-:W-:Y:S01]  /*b1c0*/  @!P0 IMAD.IADD R7, R7, 0x1, -R11 ;  /* 0x0000000107078824 */ /* 0x000fe200078e0a0b */
[----:B----4-:R-:W-:Y:S02]  /*b1d0*/  ISETP.GE.AND P6, PT, R21, RZ, PT ;  /* 0x000000ff1500720c */ /* 0x010fe40003fc6270 */
[----:B------:R-:W4:Y:S01]  /*b1e0*/  LDL.LU R21, [R1+0x1d8] ;  /* 0x0001d80001157983 */ /* 0x000f220000300800 */
[----:B-----5:R-:W-:-:S03]  /*b1f0*/  ISETP.GE.AND P3, PT, R22, RZ, PT ;  /* 0x000000ff1600720c */ /* 0x020fc60003f66270 */
[----:B------:R-:W5:Y:S01]  /*b200*/  LDL.LU R22, [R1+0x1dc] ;  /* 0x0001dc0001167983 */ /* 0x000f620000300800 */
[----:B--2---:R-:W-:-:S03]  /*b210*/  ISETP.GE.AND P5, PT, R15, RZ, PT ;  /* 0x000000ff0f00720c */ /* 0x004fc60003fa6270 */
[----:B------:R-:W2:Y:S01]  /*b220*/  LDL.LU R15, [R1+0x1cc] ;  /* 0x0001cc00010f7983 */ /* 0x000ea20000300800 */
[----:B---3--:R-:W-:-:S03]  /*b230*/  ISETP.GE.AND P0, PT, R29, RZ, PT ;  /* 0x000000ff1d00720c */ /* 0x008fc60003f06270 */
[----:B------:R-:W3:Y:S01]  /*b240*/  LDL.LU R29, [R1+0x1fcc] ;  /* 0x001fcc00011d7983 */ /* 0x000ee20000300800 */
[----:B------:R-:W-:Y:S01]  /*b250*/  ISETP.GT.U32.AND P2, PT, R11, R8, PT ;  /* 0x000000080b00720c */ /* 0x000fe20003f44070 */
[----:B------:R-:W-:-:S04]  /*b260*/  IMAD.HI.U32 R6, R0, R10, RZ ;  /* 0x0000000a00067227 */ /* 0x000fc800078e00ff */
[----:B------:R-:W-:-:S04]  /*b270*/  IMAD.MOV R6, RZ, RZ, -R6 ;  /* 0x000000ffff067224 */ /* 0x000fc800078e0a06 */
[----:B------:R-:W-:-:S04]  /*b280*/  IMAD R10, R11, R6, R10 ;  /* 0x000000060b0a7224 */ /* 0x000fc800078e020a */
[----:B------:R-:W-:Y:S01]  /*b290*/  @!P2 IMAD.IADD R8, R8, 0x1, -R11 ;  /* 0x000000010808a824 */ /* 0x000fe200078e0a0b */
[----:B------:R-:W-:Y:S01]  /*b2a0*/  ISETP.GT.U32.AND P2, PT, R11, R10, PT ;  /* 0x0000000a0b00720c */ /* 0x000fe20003f44070 */
[----:B------:R-:W-:-:S04]  /*b2b0*/  IMAD.HI.U32 R14, R0, R2, RZ ;  /* 0x00000002000e7227 */ /* 0x000fc800078e00ff */
[----:B------:R-:W-:-:S04]  /*b2c0*/  IMAD.MOV R14, RZ, RZ, -R14 ;  /* 0x000000ffff0e7224 */ /* 0x000fc800078e0a0e */
[----:B------:R-:W-:-:S04]  /*b2d0*/  IMAD R2, R11, R14, R2 ;  /* 0x0000000e0b027224 */ /* 0x000fc800078e0202 */
[----:B------:R-:W-:Y:S01]  /*b2e0*/  @!P2 IMAD.IADD R10, R10, 0x1, -R11 ;  /* 0x000000010a0aa824 */ /* 0x000fe200078e0a0b */
[C---:B------:R-:W-:Y:S01]  /*b2f0*/  ISETP.GT.U32.AND P2, PT, R11.reuse, R12, PT ;  /* 0x0000000c0b00720c */ /* 0x040fe20003f44070 */
[----:B------:R-:W-:Y:S01]  /*b300*/  @!P3 IMAD.MOV R8, RZ, RZ, -R8 ;  /* 0x000000ffff08b224 */ /* 0x000fe200078e0a08 */
[C---:B------:R-:W-:Y:S01]  /*b310*/  ISETP.GT.U32.AND P3, PT, R11.reuse, R2, PT ;  /* 0x000000020b00720c */ /* 0x040fe20003f64070 */
[----:B------:R-:W-:Y:S01]  /*b320*/  @!P1 IMAD.MOV R9, RZ, RZ, -R9 ;  /* 0x000000ffff099224 */ /* 0x000fe200078e0a09 */
[C---:B------:R-:W-:Y:S01]  /*b330*/  ISETP.GT.U32.AND P1, PT, R11.reuse, R7, PT ;  /* 0x000000070b00720c */ /* 0x040fe20003f24070 */
[----:B------:R-:W-:Y:S01]  /*b340*/  @!P4 IMAD.MOV R13, RZ, RZ, -R13 ;  /* 0x000000ffff0dc224 */ /* 0x000fe200078e0a0d */
[----:B------:R-:W-:Y:S01]  /*b350*/  ISETP.GT.U32.AND P4, PT, R11, R10, PT ;  /* 0x0000000a0b00720c */ /* 0x000fe20003f84070 */
[----:B------:R-:W-:-:S03]  /*b360*/  @!P6 IMAD.MOV R5, RZ, RZ, -R5 ;  /* 0x000000ffff05e224 */ /* 0x000fc600078e0a05 */
[----:B------:R-:W-:Y:S03]  /*b370*/  STL [R1+0x288], R13 ;  /* 0x0002880d01007387 */ /* 0x000fe60000100800 */
[--C-:B------:R-:W-:Y:S01]  /*b380*/  @!P2 IMAD.IADD R12, R12, 0x1, -R11.reuse ;  /* 0x000000010c0ca824 */ /* 0x100fe200078e0a0b */
[----:B------:R0:W-:Y:S01]  /*b390*/  STL [R1+0x280], R9 ;  /* 0x0002800901007387 */ /* 0x0001e20000100800 */
[--C-:B------:R-:W-:Y:S01]  /*b3a0*/  @!P3 IMAD.IADD R2, R2, 0x1, -R11.reuse ;  /* 0x000000010202b824 */ /* 0x100fe200078e0a0b */
[----:B----4-:R-:W-:Y:S01]  /*b3b0*/  ISETP.GE.AND P3, PT, R21, RZ, PT ;  /* 0x000000ff1500720c */ /* 0x010fe20003f66270 */
[----:B------:R-:W-:Y:S01]  /*b3c0*/  @!P5 IMAD.MOV R12, RZ, RZ, -R12 ;  /* 0x000000ffff0cd224 */ /* 0x000fe200078e0a0c */
[----:B------:R-:W4:Y:S01]  /*b3d0*/  LDL.LU R14, [R1+0x1e0] ;  /* 0x0001e000010e7983 */ /* 0x000f220000300800 */
[----:B------:R-:W-:-:S03]  /*b3e0*/  @!P1 IMAD.IADD R7, R7, 0x1, -R11 ;  /* 0x0000000107079824 */ /* 0x000fc600078e0a0b */
[----:B------:R-:W-:Y:S01]  /*b3f0*/  STL [R1+0x278], R8 ;  /* 0x0002780801007387 */ /* 0x000fe20000100800 */
[----:B0-----:R-:W-:Y:S02]  /*b400*/  IABS R9, R21 ;  /* 0x0000001500097213 */ /* 0x001fe40000000000 */
[----:B--2---:R-:W-:Y:S01]  /*b410*/  ISETP.GE.AND P6, PT, R15, RZ, PT ;  /* 0x000000ff0f00720c */ /* 0x004fe20003fc6270 */
[----:B------:R5:W-:Y:S04]  /*b420*/  STL [R1+0x270], R5 ;  /* 0x0002700501007387 */ /* 0x000be80000100800 */
[----:B------:R-:W2:Y:S04]  /*b430*/  LDL.LU R21, [R1+0x1ec] ;  /* 0x0001ec0001157983 */ /* 0x000ea80000300800 */
[----:B------:R-:W2:Y:S01]  /*b440*/  LDL.LU R15, [R1+0x1e4] ;  /* 0x0001e400010f7983 */ /* 0x000ea20000300800 */
[----:B------:R-:W-:Y:S01]  /*b450*/  @!P4 IMAD.IADD R10, R10, 0x1, -R11 ;  /* 0x000000010a0ac824 */ /* 0x000fe200078e0a0b */
[----:B-----5:R-:W-:-:S03]  /*b460*/  IABS R5, R22 ;  /* 0x0000001600057213 */ /* 0x020fc60000000000 */
[----:B------:R-:W-:Y:S01]  /*b470*/  @!P6 IMAD.MOV R10, RZ, RZ, -R10 ;  /* 0x000000ffff0ae224 */ /* 0x000fe200078e0a0a */
[----:B------:R-:W-:Y:S02]  /*b480*/  ISETP.GE.AND P6, PT, R22, RZ, PT ;  /* 0x000000ff1600720c */ /* 0x000fe40003fc6270 */
[----:B------:R-:W-:Y:S02]  /*b490*/  IABS R6, R23 ;  /* 0x0000001700067213 */ /* 0x000fe40000000000 */
[----:B------:R-:W-:Y:S02]  /*b4a0*/  ISETP.GE.AND P4, PT, R23, RZ, PT ;  /* 0x000000ff1700720c */ /* 0x000fe40003f86270 */
[----:B---3--:R-:W-:Y:S02]  /*b4b0*/  ISETP.GE.AND P1, PT, R29, RZ, PT ;  /* 0x000000ff1d00720c */ /* 0x008fe40003f26270 */
[----:B------:R-:W3:Y:S04]  /*b4c0*/  LDL.LU R29, [R1+0x1e8] ;  /* 0x0001e800011d7983 */ /* 0x000ee80000300800 */
[----:B------:R0:W-:Y:S02]  /*b4d0*/  STL [R1+0x26c], R12 ;  /* 0x00026c0c01007387 */ /* 0x0001e40000100800 */
[----:B0-----:R-:W-:-:S04]  /*b4e0*/  IMAD.MOV.U32 R12, RZ, RZ, R7 ;  /* 0x000000ffff0c7224 */ /* 0x001fc800078e0007 */
[----:B------:R-:W-:-:S05]  /*b4f0*/  @!P0 IMAD.MOV R12, RZ, RZ, -R12 ;  /* 0x000000ffff0c8224 */ /* 0x000fca00078e0a0c */
[----:B------:R-:W-:Y:S04]  /*b500*/  STL [R1+0x268], R12 ;  /* 0x0002680c01007387 */ /* 0x000fe80000100800 */
[----:B------:R-:W5:Y:S04]  /*b510*/  LDL R22, [R1+0x1f4] ;  /* 0x0001f40001167983 */ /* 0x000f680000100800 */
[----:B------:R-:W2:Y:S01]  /*b520*/  LDL R23, [R1+0x1f0] ;  /* 0x0001f00001177983 */ /* 0x000ea20000100800 */
[----:B------:R-:W-:-:S04]  /*b530*/  IMAD.HI.U32 R4, R0, R6, RZ ;  /* 0x0000000600047227 */ /* 0x000fc800078e00ff */
[----:B------:R-:W-:-:S04]  /*b540*/  IMAD.MOV R4, RZ, RZ, -R4 ;  /* 0x000000ffff047224 */ /* 0x000fc800078e0a04 */
[----:B------:R-:W-:-:S05]  /*b550*/  IMAD R6, R11, R4, R6 ;  /* 0x000000040b067224 */ /* 0x000fca00078e0206 */
[C---:B------:R-:W-:Y:S01]  /*b560*/  ISETP.GT.U32.AND P2, PT, R11.reuse, R6, PT ;  /* 0x000000060b00720c */ /* 0x040fe20003f44070 */
[----:B------:R-:W-:Y:S01]  /*b570*/  IMAD.HI.U32 R8, R0, R9, RZ ;  /* 0x0000000900087227 */ /* 0x000fe200078e00ff */
[----:B------:R-:W-:-:S03]  /*b580*/  ISETP.GT.U32.AND P5, PT, R11, R2, PT ;  /* 0x000000020b00720c */ /* 0x000fc60003fa4070 */
[----:B------:R-:W-:-:S08]  /*b590*/  IMAD.MOV R8, RZ, RZ, -R8 ;  /* 0x000000ffff087224 */ /* 0x000fd000078e0a08 */
[----:B------:R-:W-:-:S05]  /*b5a0*/  @!P2 IMAD.IADD R6, R6, 0x1, -R11 ;  /* 0x000000010606a824 */ /* 0x000fca00078e0a0b */
[C---:B------:R-:W-:Y:S01]  /*b5b0*/  ISETP.GT.U32.AND P2, PT, R11.reuse, R6, PT ;  /* 0x000000060b00720c */ /* 0x040fe20003f44070 */
[----:B------:R-:W-:Y:S02]  /*b5c0*/  IMAD R9, R11, R8, R9 ;  /* 0x000000080b097224 */ /* 0x000fe400078e0209 */
[----:B------:R-:W-:-:S03]  /*b5d0*/  @!P5 IMAD.IADD R2, R2, 0x1, -R11 ;  /* 0x000000010202d824 */ /* 0x000fc600078e0a0b */
[----:B------:R-:W-:Y:S01]  /*b5e0*/  ISETP.GT.U32.AND P0, PT, R11, R9, PT ;  /* 0x000000090b00720c */ /* 0x000fe20003f04070 */
[----:B------:R0:W-:Y:S01]  /*b5f0*/  STL [R1+0x264], R10 ;  /* 0x0002640a01007387 */ /* 0x0001e20000100800 */
[----:B----4-:R-:W-:Y:S02]  /*b600*/  IABS R4, R14 ;  /* 0x0000000e00047213 */ /* 0x010fe40000000000 */
[----:B------:R-:W-:-:S03]  /*b610*/  ISETP.GE.AND P5, PT, R14, RZ, PT ;  /* 0x000000ff0e00720c */ /* 0x000fc60003fa6270 */
[----:B------:R-:W-:Y:S02]  /*b620*/  @!P2 IMAD.IADD R6, R6, 0x1, -R11 ;  /* 0x000000010606a824 */ /* 0x000fe400078e0a0b */
[----:B------:R-:W-:-:S04]  /*b630*/  IMAD.HI.U32 R8, R0, R5, RZ ;  /* 0x0000000500087227 */ /* 0x000fc800078e00ff */
[----:B0-----:R-:W-:Y:S02]  /*b640*/  IMAD.MOV.U32 R10, RZ, RZ, R2 ;  /* 0x000000ffff0a7224 */ /* 0x001fe400078e0002 */
[----:B------:R-:W-:Y:S02]  /*b650*/  IMAD.MOV.U32 R14, RZ, RZ, R6 ;  /* 0x000000ffff0e7224 */ /* 0x000fe400078e0006 */
[----:B------:R-:W-:Y:S02]  /*b660*/  @!P1 IMAD.MOV R10, RZ, RZ, -R10 ;  /* 0x000000ffff0a9224 */ /* 0x000fe400078e0a0a */
[----:B------:R-:W-:Y:S02]  /*b670*/  @!P4 IMAD.MOV R14, RZ, RZ, -R14 ;  /* 0x000000ffff0ec224 */ /* 0x000fe400078e0a0e */
[----:B------:R-:W-:Y:S02]  /*b680*/  IMAD.MOV R8, RZ, RZ, -R8 ;  /* 0x000000ffff087224 */ /* 0x000fe400078e0a08 */
[----:B------:R-:W-:-:S02]  /*b690*/  @!P0 IMAD.IADD R9, R9, 0x1, -R11 ;  /* 0x0000000109098824 */ /* 0x000fc400078e0a0b */
[----:B------:R-:W-:Y:S01]  /*b6a0*/  IMAD R5, R11, R8, R5 ;  /* 0x000000080b057224 */ /* 0x000fe200078e0205 */
[----:B---3--:R-:W-:Y:S02]  /*b6b0*/  ISETP.GE.AND P0, PT, R29, RZ, PT ;  /* 0x000000ff1d00720c */ /* 0x008fe40003f06270 */
[----:B------:R-:W-:Y:S02]  /*b6c0*/  IABS R13, R29 ;  /* 0x0000001d000d7213 */ /* 0x000fe40000000000 */
[----:B------:R-:W3:Y:S04]  /*b6d0*/  LDL.LU R29, [R1+0x200] ;  /* 0x00020000011d7983 */ /* 0x000ee80000300800 */
[----:B------:R0:W-:Y:S04]  /*b6e0*/  STL [R1+0x25c], R10 ;  /* 0x00025c0a01007387 */ /* 0x0001e80000100800 */
[----:B------:R1:W-:Y:S01]  /*b6f0*/  STL [R1+0x250], R14 ;  /* 0x0002500e01007387 */ /* 0x0003e20000100800 */
[----:B-----5:R-:W-:-:S03]  /*b700*/  IABS R6, R22 ;  /* 0x0000001600067213 */ /* 0x020fc60000000000 */
[----:B------:R-:W4:Y:S01]  /*b710*/  LDL R22, [R1+0x1fc] ;  /* 0x0001fc0001167983 */ /* 0x000f220000100800 */
[----:B--2---:R-:W-:-:S03]  /*b720*/  IABS R8, R23 ;  /* 0x0000001700087213 */ /* 0x004fc60000000000 */
[----:B------:R-:W2:Y:S01]  /*b730*/  LDL R23, [R1+0x1f8] ;  /* 0x0001f80001177983 */ /* 0x000ea20000100800 */
[----:B------:R-:W-:Y:S01]  /*b740*/  ISETP.GT.U32.AND P1, PT, R11, R9, PT ;  /* 0x000000090b00720c */ /* 0x000fe20003f24070 */
[----:B------:R-:W-:-:S04]  /*b750*/  IMAD.HI.U32 R7, R0, R4, RZ ;  /* 0x0000000400077227 */ /* 0x000fc800078e00ff */
[----:B------:R-:W-:Y:S01]  /*b760*/  IMAD.MOV R7, RZ, RZ, -R7 ;  /* 0x000000ffff077224 */ /* 0x000fe200078e0a07 */
[----:B------:R-:W-:-:S03]  /*b770*/  ISETP.GT.U32.AND P4, PT, R11, R5, PT ;  /* 0x000000050b00720c */ /* 0x000fc60003f84070 */
[----:B------:R-:W-:-:S04]  /*b780*/  IMAD R4, R11, R7, R4 ;  /* 0x000000070b047224 */ /* 0x000fc800078e0204 */
[----:B------:R-:W-:Y:S01]  /*b790*/  @!P1 IMAD.IADD R9, R9, 0x1, -R11 ;  /* 0x0000000109099824 */ /* 0x000fe200078e0a0b */
[----:B------:R-:W-:Y:S02]  /*b7a0*/  ISETP.GT.U32.AND P1, PT, R11, R4, PT ;  /* 0x000000040b00720c */ /* 0x000fe40003f24070 */
[----:B------:R-:W-:Y:S01]  /*b7b0*/  IABS R2, R15 ;  /* 0x0000000f00027213 */ /* 0x000fe20000000000 */
[----:B------:R-:W-:Y:S01]  /*b7c0*/  IMAD.HI.U32 R7, R0, R13, RZ ;  /* 0x0000000d00077227 */ /* 0x000fe200078e00ff */
[----:B0-----:R-:W-:-:S03]  /*b7d0*/  IABS R10, R21 ;  /* 0x00000015000a7213 */ /* 0x001fc60000000000 */
[----:B------:R-:W-:-:S04]  /*b7e0*/  IMAD.HI.U32 R12, R0, R2, RZ ;  /* 0x00000002000c7227 */ /* 0x000fc800078e00ff */
[----:B------:R-:W-:Y:S02]  /*b7f0*/  @!P4 IMAD.IADD R5, R5, 0x1, -R11 ;  /* 0x000000010505c824 */ /* 0x000fe400078e0a0b */
[----:B------:R-:W-:Y:S02]  /*b800*/  IMAD.MOV R7, RZ, RZ, -R7 ;  /* 0x000000ffff077224 */ /* 0x000fe400078e0a07 */
[----:B-1----:R-:W-:-:S04]  /*b810*/  IMAD.HI.U32 R14, R0, R10, RZ ;  /* 0x0000000a000e7227 */ /* 0x002fc800078e00ff */
[----:B------:R-:W-:Y:S02]  /*b820*/  IMAD.MOV R12, RZ, RZ, -R12 ;  /* 0x000000ffff0c7224 */ /* 0x000fe400078e0a0c */
[----:B------:R-:W-:Y:S01]  /*b830*/  @!P1 IMAD.IADD R4, R4, 0x1, -R11 ;  /* 0x0000000104049824 */ /* 0x000fe200078e0a0b */
[C---:B------:R-:W-:Y:S01]  /*b840*/  ISETP.GT.U32.AND P1, PT, R11.reuse, R5, PT ;  /* 0x000000050b00720c */ /* 0x040fe20003f24070 */
[C---:B------:R-:W-:Y:S02]  /*b850*/  IMAD R13, R11.reuse, R7, R13 ;  /* 0x000000070b0d7224 */ /* 0x040fe400078e020d */
[----:B------:R-:W-:Y:S02]  /*b860*/  IMAD.MOV R14, RZ, RZ, -R14 ;  /* 0x000000ffff0e7224 */ /* 0x000fe400078e0a0e */
[----:B------:R-:W-:Y:S02]  /*b870*/  IMAD R2, R11, R12, R2 ;  /* 0x0000000c0b027224 */ /* 0x000fe400078e0202 */
[----:B------:R-:W-:-:S04]  /*b880*/  IMAD.HI.U32 R7, R0, R6, RZ ;  /* 0x0000000600077227 */ /* 0x000fc800078e00ff */
[----:B------:R-:W-:-:S04]  /*b890*/  IMAD.HI.U32 R12, R0, R8, RZ ;  /* 0x00000008000c7227 */ /* 0x000fc800078e00ff */
[C---:B------:R-:W-:Y:S02]  /*b8a0*/  IMAD R10, R11.reuse, R14, R10 ;  /* 0x0000000e0b0a7224 */ /* 0x040fe400078e020a */
[----:B------:R-:W-:Y:S02]  /*b8b0*/  IMAD.MOV R7, RZ, RZ, -R7 ;  /* 0x000000ffff077224 */ /* 0x000fe400078e0a07 */
[----:B------:R-:W-:Y:S02]  /*b8c0*/  IMAD.MOV.U32 R14, RZ, RZ, R9 ;  /* 0x000000ffff0e7224 */ /* 0x000fe400078e0009 */
[----:B------:R-:W-:Y:S02]  /*b8d0*/  IMAD.MOV R12, RZ, RZ, -R12 ;  /* 0x000000ffff0c7224 */ /* 0x000fe400078e0a0c */
[----:B------:R-:W-:Y:S02]  /*b8e0*/  IMAD R6, R11, R7, R6 ;  /* 0x000000070b067224 */ /* 0x000fe400078e0206 */
[----:B------:R-:W-:-:S02]  /*b8f0*/  @!P3 IMAD.MOV R14, RZ, RZ, -R14 ;  /* 0x000000ffff0eb224 */ /* 0x000fc400078e0a0e */
[----:B------:R-:W-:Y:S02]  /*b900*/  IMAD R8, R11, R12, R8 ;  /* 0x0000000c0b087224 */ /* 0x000fe400078e0208 */
[----:B------:R-:W-:Y:S01]  /*b910*/  @!P1 IMAD.IADD R5, R5, 0x1, -R11 ;  /* 0x0000000105059824 */ /* 0x000fe200078e0a0b */
[----:B---3--:R0:W-:Y:S01]  /*b920*/  STL [R1+0x1fc8], R29 ;  /* 0x001fc81d01007387 */ /* 0x0081e20000100800 */
[----:B------:R-:W-:Y:S02]  /*b930*/  IABS R9, R29 ;  /* 0x0000001d00097213 */ /* 0x000fe40000000000 */
[----:B0-----:R-:W-:-:S04]  /*b940*/  IMAD.MOV.U32 R29, RZ, RZ, R5 ;  /* 0x000000ffff1d7224 */ /* 0x001fc800078e0005 */
[----:B------:R-:W-:Y:S01]  /*b950*/  @!P6 IMAD.MOV R29, RZ, RZ, -R29 ;  /* 0x000000ffff1de224 */ /* 0x000fe200078e0a1d */
[----:B----4-:R-:W-:Y:S02]  /*b960*/  IABS R7, R22 ;  /* 0x0000001600077213 */ /* 0x010fe40000000000 */
[----:B--2---:R-:W-:Y:S02]  /*b970*/  IABS R12, R23 ;  /* 0x00000017000c7213 */ /* 0x004fe40000000000 */
[----:B------:R-:W2:Y:S04]  /*b980*/  LDL.LU R23, [R1+0x204] ;  /* 0x0002040001177983 */ /* 0x000ea80000300800 */
[----:B------:R-:W3:Y:S04]  /*b990*/  LDL.LU R22, [R1+0x208] ;  /* 0x0002080001167983 */ /* 0x000ee80000300800 */
[----:B------:R0:W-:Y:S02]  /*b9a0*/  STL [R1+0x24c], R14 ;  /* 0x00024c0e01007387 */ /* 0x0001e40000100800 */
[----:B0-----:R-:W-:-:S04]  /*b9b0*/  IMAD.HI.U32 R14, R0, R7, RZ ;  /* 0x00000007000e7227 */ /* 0x001fc800078e00ff */
[----:B------:R-:W-:Y:S01]  /*b9c0*/  IMAD.MOV R14, RZ, RZ, -R14 ;  /* 0x000000ffff0e7224 */ /* 0x000fe200078e0a0e */
[----:B------:R0:W-:Y:S03]  /*b9d0*/  STL [R1+0x244], R29 ;  /* 0x0002441d01007387 */ /* 0x0001e60000100800 */
[C---:B------:R-:W-:Y:S02]  /*b9e0*/  IMAD R7, R11.reuse, R14, R7 ;  /* 0x0000000e0b077224 */ /* 0x040fe400078e0207 */
[----:B------:R-:W4:Y:S04]  /*b9f0*/  LDL.LU R14, [R1+0x1f0] ;  /* 0x0001f000010e7983 */ /* 0x000f280000300800 */
[----:B0-----:R-:W5:Y:S01]  /*ba00*/  LDL.LU R29, [R1+0x1f4] ;  /* 0x0001f400011d7983 */ /* 0x001f620000300800 */
[----:B------:R-:W-:-:S13]  /*ba10*/  ISETP.GT.U32.AND P4, PT, R11, R2, PT ;  /* 0x000000020b00720c */ /* 0x000fda0003f84070 */
[----:B------:R-:W-:Y:S01]  /*ba20*/  @!P4 IMAD.IADD R2, R2, 0x1, -R11 ;  /* 0x000000010202c824 */ /* 0x000fe200078e0a0b */
[----:B------:R-:W-:-:S04]  /*ba30*/  ISETP.GT.U32.AND P4, PT, R11, R4, PT ;  /* 0x000000040b00720c */ /* 0x000fc80003f84070 */
[----:B------:R-:W-:Y:S02]  /*ba40*/  ISETP.GT.U32.AND P3, PT, R11, R2, PT ;  /* 0x000000020b00720c */ /* 0x000fe40003f64070 */
[----:B------:R-:W-:Y:S01]  /*ba50*/  ISETP.GE.AND P2, PT, R15, RZ, PT ;  /* 0x000000ff0f00720c */ /* 0x000fe20003f46270 */
[----:B------:R-:W-:-:S06]  /*ba60*/  IMAD.HI.U32 R15, R0, R12, RZ ;  /* 0x0000000c000f7227 */ /* 0x000fcc00078e00ff */
[----:B------:R-:W-:Y:S02]  /*ba70*/  @!P4 IMAD.IADD R4, R4, 0x1, -R11 ;  /* 0x000000010404c824 */ /* 0x000fe400078e0a0b */
[----:B------:R-:W-:Y:S02]  /*ba80*/  IMAD.MOV R15, RZ, RZ, -R15 ;  /* 0x000000ffff0f7224 */ /* 0x000fe400078e0a0f */
[----:B------:R-:W-:Y:S02]  /*ba90*/  @!P5 IMAD.MOV R4, RZ, RZ, -R4 ;  /* 0x000000ffff04d224 */ /* 0x000fe400078e0a04 */
[----:B------:R-:W-:Y:S01]  /*baa0*/  @!P3 IMAD.IADD R2, R2, 0x1, -R11 ;  /* 0x000000010202b824 */ /* 0x000fe200078e0a0b */
[C---:B------:R-:W-:Y:S01]  /*bab0*/  ISETP.GT.U32.AND P3, PT, R11.reuse, R6, PT ;  /* 0x000000060b00720c */ /* 0x040fe20003f64070 */
[C---:B------:R-:W-:Y:S01]  /*bac0*/  IMAD R12, R11.reuse, R15, R12 ;  /* 0x0000000f0b0c7224 */ /* 0x040fe200078e020c */
[----:B------:R0:W-:Y:S01]  /*bad0*/  STL [R1+0x23c], R4 ;  /* 0x00023c0401007387 */ /* 0x0001e20000100800 */
[----:B------:R-:W-:-:S03]  /*bae0*/  ISETP.GT.U32.AND P1, PT, R11, R13, PT ;  /* 0x0000000d0b00720c */ /* 0x000fc60003f24070 */
[----:B0-----:R-:W3:Y:S04]  /*baf0*/  LDL.LU R4, [R1+0x1f8] ;  /* 0x0001f80001047983 */ /* 0x001ee80000300800 */
[----:B------:R-:W3:Y:S03]  /*bb00*/  LDL.LU R15, [R1+0x1fc] ;  /* 0x0001fc00010f7983 */ /* 0x000ee60000300800 */
[----:B------:R-:W-:-:S03]  /*bb10*/  @!P3 IMAD.IADD R6, R6, 0x1, -R11 ;  /* 0x000000010606b824 */ /* 0x000fc600078e0a0b */
[----:B------:R-:W-:Y:S02]  /*bb20*/  @!P1 IMAD.IADD R13, R13, 0x1, -R11 ;  /* 0x000000010d0d9824 */ /* 0x000fe400078e0a0b */
[----:B------:R-:W-:Y:S02]  /*bb30*/  ISETP.GT.U32.AND P5, PT, R11, R6, PT ;  /* 0x000000060b00720c */ /* 0x000fe40003fa4070 */
[----:B------:R-:W-:Y:S01]  /*bb40*/  ISETP.GE.AND P1, PT, R21, RZ, PT ;  /* 0x000000ff1500720c */ /* 0x000fe20003f26270 */
[----:B------:R-:W-:-:S04]  /*bb50*/  IMAD.MOV.U32 R21, RZ, RZ, R2 ;  /* 0x000000ffff157224 */ /* 0x000fc800078e0002 */
[----:B------:R-:W-:-:S05]  /*bb60*/  @!P2 IMAD.MOV R21, RZ, RZ, -R21 ;  /* 0x000000ffff15a224 */ /* 0x000fca00078e0a15 */
[----:B------:R0:W-:Y:S01]  /*bb70*/  STL [R1+0x230], R21 ;  /* 0x0002301501007387 */ /* 0x0001e20000100800 */
[----:B------:R-:W-:-:S03]  /*bb80*/  @!P5 IMAD.IADD R6, R6, 0x1, -R11 ;  /* 0x000000010606d824 */ /* 0x000fc600078e0a0b */
[----:B0-----:R-:W3:Y:S01]  /*bb90*/  LDL.LU R21, [R1+0x20c] ;  /* 0x00020c0001157983 */ /* 0x001ee20000300800 */
[----:B-----5:R-:W-:-:S03]  /*bba0*/  ISETP.GE.AND P5, PT, R29, RZ, PT ;  /* 0x000000ff1d00720c */ /* 0x020fc60003fa6270 */
[----:B------:R-:W5:Y:S01]  /*bbb0*/  LDL.LU R29, [R1+0x1fc8] ;  /* 0x001fc800011d7983 */ /* 0x000f620000300800 */
[C---:B------:R-:W-:Y:S02]  /*bbc0*/  ISETP.GT.U32.AND P6, PT, R11.reuse, R10, PT ;  /* 0x0000000a0b00720c */ /* 0x040fe40003fc4070 */
[----:B------:R-:W-:-:S11]  /*bbd0*/  ISETP.GT.U32.AND P4, PT, R11, R8, PT ;  /* 0x000000080b00720c */ /* 0x000fd60003f84070 */
[--C-:B------:R-:W-:Y:S01]  /*bbe0*/  @!P6 IMAD.IADD R10, R10, 0x1, -R11.reuse ;  /* 0x000000010a0ae824 */ /* 0x100fe200078e0a0b */
[----:B------:R-:W-:Y:S01]  /*bbf0*/  ISETP.GT.U32.AND P6, PT, R11, R13, PT ;  /* 0x0000000d0b00720c */ /* 0x000fe20003fc4070 */
[----:B------:R-:W-:Y:S02]  /*bc00*/  @!P4 IMAD.IADD R8, R8, 0x1, -R11 ;  /* 0x000000010808c824 */ /* 0x000fe400078e0a0b */
[----:B------:R-:W-:-:S03]  /*bc10*/  IMAD.HI.U32 R5, R0, R9, RZ ;  /* 0x0000000900057227 */ /* 0x000fc600078e00ff */
[C---:B------:R-:W-:Y:S02]  /*bc20*/  ISETP.GT.U32.AND P3, PT, R11.reuse, R8, PT ;  /* 0x000000080b00720c */ /* 0x040fe40003f64070 */
[----:B------:R-:W-:-:S05]  /*bc30*/  ISETP.GT.U32.AND P2, PT, R11, R12, PT ;  /* 0x0000000c0b00720c */ /* 0x000fca0003f44070 */
[----:B------:R-:W-:Y:S01]  /*bc40*/  @!P6 IMAD.IADD R13, R13, 0x1, -R11 ;  /* 0x000000010d0de824 */ /* 0x000fe200078e0a0b */
[C---:B------:R-:W-:Y:S01]  /*bc50*/  ISETP.GT.U32.AND P6, PT, R11.reuse, R7, PT ;  /* 0x000000070b00720c */ /* 0x040fe20003fc4070 */
[----:B------:R-:W-:Y:S01]  /*bc60*/  IMAD.MOV R5, RZ, RZ, -R5 ;  /* 0x000000ffff057224 */ /* 0x000fe200078e0a05 */
[----:B------:R-:W-:-:S03]  /*bc70*/  ISETP.GT.U32.AND P4, PT, R11, R10, PT ;  /* 0x0000000a0b00720c */ /* 0x000fc60003f84070 */
[C---:B------:R-:W-:Y:S02]  /*bc80*/  IMAD R9, R11.reuse, R5, R9 ;  /* 0x000000050b097224 */ /* 0x040fe400078e0209 */
[--C-:B------:R-:W-:Y:S01]  /*bc90*/  @!P3 IMAD.IADD R8, R8, 0x1, -R11.reuse ;  /* 0x000000010808b824 */ /* 0x100fe200078e0a0b */
[----:B--2---:R-:W-:Y:S02]  /*bca0*/  IABS R2, R23 ;  /* 0x0000001700027213 */ /* 0x004fe40000000000 */
[----:B------:R-:W-:Y:S01]  /*bcb0*/  ISETP.GT.U32.AND P3, PT, R11, R9, PT ;  /* 0x000000090b00720c */ /* 0x000fe20003f64070 */
[--C-:B------:R-:W-:Y:S02]  /*bcc0*/  @!P2 IMAD.IADD R12, R12, 0x1, -R11.reuse ;  /* 0x000000010c0ca824 */ /* 0x100fe400078e0a0b */
[--C-:B------:R-:W-:Y:S02]  /*bcd0*/  @!P6 IMAD.IADD R7, R7, 0x1, -R11.reuse ;  /* 0x000000010707e824 */ /* 0x100fe400078e0a0b */
[----:B------:R-:W-:Y:S01]  /*bce0*/  @!P4 IMAD.IADD R10, R10, 0x1, -R11 ;  /* 0x000000010a0ac824 */ /* 0x000fe200078e0a0b */
[----:B----4-:R-:W-:-:S02]  /*bcf0*/  ISETP.GE.AND P4, PT, R14, RZ, PT ;  /* 0x000000ff0e00720c */ /* 0x010fc40003f86270 */
[----:B---3--:R-:W-:Y:S01]  /*bd00*/  ISETP.GE.AND P6, PT, R15, RZ, PT ;  /* 0x000000ff0f00720c */ /* 0x008fe20003fc6270 */
[----:B------:R-:W-:Y:S02]  /*bd10*/  IMAD.MOV.U32 R15, RZ, RZ, R13 ;  /* 0x000000ffff0f7224 */ /* 0x000fe400078e000d */
[----:B------:R-:W-:-:S04]  /*bd20*/  IMAD.HI.U32 R14, R0, R2, RZ ;  /* 0x00000002000e7227 */ /* 0x000fc800078e00ff */
[----:B------:R-:W-:Y:S01]  /*bd30*/  @!P0 IMAD.MOV R15, RZ, RZ, -R15 ;  /* 0x000000ffff0f8224 */ /* 0x000fe200078e0a0f */
[----:B------:R-:W-:Y:S01]  /*bd40*/  ISETP.GT.U32.AND P0, PT, R11, R12, PT ;  /* 0x0000000c0b00720c */ /* 0x000fe20003f04070 */
[----:B------:R-:W-:Y:S01]  /*bd50*/  IMAD.MOV R14, RZ, RZ, -R14 ;  /* 0x000000ffff0e7224 */ /* 0x000fe200078e0a0e */
[----:B------:R-:W-:Y:S01]  /*bd60*/  ISETP.GE.AND P2, PT, R4, RZ, PT ;  /* 0x000000ff0400720c */ /* 0x000fe20003f46270 */
[--C-:B------:R-:W-:Y:S02]  /*bd70*/  @!P3 IMAD.IADD R9, R9, 0x1, -R11.reuse ;  /* 0x000000010909b824 */ /* 0x100fe400078e0a0b */
[C---:B------:R-:W-:Y:S01]  /*bd80*/  IMAD R2, R11.reuse, R14, R2 ;  /* 0x0000000e0b027224 */ /* 0x040fe200078e0202 */
[C---:B------:R-:W-:Y:S01]  /*bd90*/  ISETP.GT.U32.AND P3, PT, R11.reuse, R7, PT ;  /* 0x000000070b00720c */ /* 0x040fe20003f64070 */
[----:B------:R-:W-:Y:S01]  /*bda0*/  @!P1 IMAD.MOV R10, RZ, RZ, -R10 ;  /* 0x000000ffff0a9224 */ /* 0x000fe200078e0a0a */
[C---:B------:R-:W-:Y:S01]  /*bdb0*/  ISETP.GT.U32.AND P1, PT, R11.reuse, R9, PT ;  /* 0x000000090b00720c */ /* 0x040fe20003f24070 */
[----:B------:R-:W-:Y:S01]  /*bdc0*/  @!P4 IMAD.MOV R8, RZ, RZ, -R8 ;  /* 0x000000ffff08c224 */ /* 0x000fe200078e0a08 */
[----:B------:R-:W-:Y:S01]  /*bdd0*/  ISETP.GT.U32.AND P4, PT, R11, R2, PT ;  /* 0x000000020b00720c */ /* 0x000fe20003f84070 */
[----:B------:R-:W2:Y:S02]  /*bde0*/  LDL.LU R14, [R1+0x224] ;  /* 0x00022400010e7983 */ /* 0x000ea40000300800 */
[----:B------:R-:W-:-:S02]  /*bdf0*/  @!P0 IMAD.IADD R12, R12, 0x1, -R11 ;  /* 0x000000010c0c8824 */ /* 0x000fc400078e0a0b */
[----:B------:R-:W-:Y:S01]  /*be00*/  @!P5 IMAD.MOV R6, RZ, RZ, -R6 ;  /* 0x000000ffff06d224 */ /* 0x000fe200078e0a06 */
[----:B------:R-:W3:Y:S01]  /*be10*/  LDL.LU R13, [R1+0x220] ;  /* 0x00022000010d7983 */ /* 0x000ee20000300800 */
[----:B------:R-:W-:-:S03]  /*be20*/  @!P2 IMAD.MOV R12, RZ, RZ, -R12 ;  /* 0x000000ffff0ca224 */ /* 0x000fc600078e0a0c */
[----:B------:R0:W-:Y:S04]  /*be30*/  STL [R1+0x22c], R15 ;  /* 0x00022c0f01007387 */ /* 0x0001e80000100800 */
[----:B------:R1:W-:Y:S01]  /*be40*/  STL [R1+0x228], R10 ;  /* 0x0002280a01007387 */ /* 0x0003e20000100800 */
[----:B------:R-:W-:-:S03]  /*be50*/  @!P3 IMAD.IADD R7, R7, 0x1, -R11 ;  /* 0x000000010707b824 */ /* 0x000fc600078e0a0b */
[----:B------:R-:W-:Y:S01]  /*be60*/  STL [R1+0x21c], R8 ;  /* 0x00021c0801007387 */ /* 0x000fe20000100800 */
[----:B------:R-:W-:-:S03]  /*be70*/  ISETP.GE.AND P3, PT, R23, RZ, PT ;  /* 0x000000ff1700720c */ /* 0x000fc60003f66270 */
[----:B------:R-:W-:Y:S01]  /*be80*/  STL [R1+0x218], R6 ;  /* 0x0002180601007387 */ /* 0x000fe20000100800 */
[----:B------:R-:W-:-:S03]  /*be90*/  @!P1 IMAD.IADD R9, R9, 0x1, -R11 ;  /* 0x0000000109099824 */ /* 0x000fc600078e0a0b */
[----:B------:R4:W-:Y:S01]  /*bea0*/  STL [R1+0x214], R12 ;  /* 0x0002140c01007387 */ /* 0x0009e20000100800 */
[----:B------:R-:W-:Y:S01]  /*beb0*/  IABS R5, R22 ;  /* 0x0000001600057213 */ /* 0x000fe20000000000 */
[----:B------:R-:W-:Y:S02]  /*bec0*/  @!P4 IMAD.IADD R2, R2, 0x1, -R11 ;  /* 0x000000010202c824 */ /* 0x000fe400078e0a0b */
[----:B0-----:R-:W3:Y:S01]  /*bed0*/  LDL.LU R15, [R1+0x234] ;  /* 0x00023400010f7983 */ /* 0x001ee20000300800 */
[----:B------:R-:W-:Y:S02]  /*bee0*/  ISETP.GE.AND P1, PT, R22, RZ, PT ;  /* 0x000000ff1600720c */ /* 0x000fe40003f26270 */
[----:B-1----:R-:W-:Y:S02]  /*bef0*/  IABS R10, R21 ;  /* 0x00000015000a7213 */ /* 0x002fe40000000000 */
[----:B------:R-:W-:Y:S02]  /*bf00*/  ISETP.GE.AND P4, PT, R21, RZ, PT ;  /* 0x000000ff1500720c */ /* 0x000fe40003f86270 */
[----:B-----5:R-:W-:-:S02]  /*bf10*/  ISETP.GE.AND P5, PT, R29, RZ, PT ;  /* 0x000000ff1d00720c */ /* 0x020fc40003fa6270 */
[----:B------:R-:W5:Y:S04]  /*bf20*/  LDL.LU R29, [R1+0x238] ;  /* 0x00023800011d7983 */ /* 0x000f680000300800 */
[----:B------:R-:W5:Y:S04]  /*bf30*/  LDL R23, [R1+0x3b0] ;  /* 0x0003b00001177983 */ /* 0x000f680000100800 */
[----:B------:R-:W5:Y:S04]  /*bf40*/  LDL.LU R22, [R1+0x3b8] ;  /* 0x0003b80001167983 */ /* 0x000f680000300800 */
[----:B------:R-:W5:Y:S01]  /*bf50*/  LDL.LU R21, [R1+0x3bc] ;  /* 0x0003bc0001157983 */ /* 0x000f620000300800 */
[----:B------:R-:W-:-:S04]  /*bf60*/  IMAD.HI.U32 R4, R0, R5, RZ ;  /* 0x0000000500047227 */ /* 0x000fc800078e00ff */
[----:B------:R-:W-:-:S04]  /*bf70*/  IMAD.MOV R4, RZ, RZ, -R4 ;  /* 0x000000ffff047224 */ /* 0x000fc800078e0a04 */
[----:B------:R-:W-:-:S05]  /*bf80*/  IMAD R5, R11, R4, R5 ;  /* 0x000000040b057224 */ /* 0x000fca00078e0205 */
[----:B------:R-:W-:Y:S01]  /*bf90*/  ISETP.GT.U32.AND P0, PT, R11, R5, PT ;  /* 0x000000050b00720c */ /* 0x000fe20003f04070 */
[----:B----4-:R-:W-:-:S12]  /*bfa0*/  IMAD.MOV.U32 R12, RZ, RZ, R7 ;  /* 0x000000ffff0c7224 */ /* 0x010fd800078e0007 */
[----:B------:R-:W-:Y:S01]  /*bfb0*/  @!P0 IMAD.IADD R5, R5, 0x1, -R11 ;  /* 0x0000000105058824 */ /* 0x000fe200078e0a0b */
[----:B------:R-:W-:-:S04]  /*bfc0*/  ISETP.GT.U32.AND P0, PT, R11, R2, PT ;  /* 0x000000020b00720c */ /* 0x000fc80003f04070 */
[----:B------:R-:W-:Y:S01]  /*bfd0*/  ISETP.GT.U32.AND P2, PT, R11, R5, PT ;  /* 0x000000050b00720c */ /* 0x000fe20003f44070 */
[----:B------:R-:W-:Y:S02]  /*bfe0*/  @!P6 IMAD.MOV R12, RZ, RZ, -R12 ;  /* 0x000000ffff0ce224 */ /* 0x000fe400078e0a0c */
[----:B------:R-:W-:-:S03]  /*bff0*/  @!P5 IMAD.MOV R9, RZ, RZ, -R9 ;  /* 0x000000ffff09d224 */ /* 0x000fc600078e0a09 */
[----:B------:R-:W-:Y:S03]  /*c000*/  STL [R1+0x210], R12 ;  /* 0x0002100c01007387 */ /* 0x000fe60000100800 */
[--C-:B------:R-:W-:Y:S01]  /*c010*/  @!P0 IMAD.IADD R2, R2, 0x1, -R11.reuse ;  /* 0x0000000102028824 */ /* 0x100fe200078e0a0b */
[----:B------:R0:W-:Y:S03]  /*c020*/  STL [R1+0x208], R9 ;  /* 0x0002080901007387 */ /* 0x0001e60000100800 */
[----:B------:R-:W-:Y:S02]  /*c030*/  @!P2 IMAD.IADD R5, R5, 0x1, -R11 ;  /* 0x000000010505a824 */ /* 0x000fe400078e0a0b */
[----:B0-----:R-:W-:Y:S01]  /*c040*/  IMAD.MOV.U32 R9, RZ, RZ, R2 ;  /* 0x000000ffff097224 */ /* 0x001fe200078e0002 */
[----:B--2---:R-:W-:-:S02]  /*c050*/  IABS R4, R14 ;  /* 0x0000000e00047213 */ /* 0x004fc40000000000 */
[----:B------:R-:W-:Y:S01]  /*c060*/  ISETP.GE.AND P0, PT, R14, RZ, PT ;  /* 0x000000ff0e00720c */ /* 0x000fe20003f06270 */
[----:B------:R-:W-:Y:S02]  /*c070*/  IMAD.MOV.U32 R14, RZ, RZ, R5 ;  /* 0x000000ffff0e7224 */ /* 0x000fe400078e0005 */
[----:B------:R-:W-:Y:S02]  /*c080*/  @!P3 IMAD.MOV R9, RZ, RZ, -R9 ;  /* 0x000000ffff09b224 */ /* 0x000fe400078e0a09 */
[----:B------:R-:W-:Y:S01]  /*c090*/  @!P1 IMAD.MOV R14, RZ, RZ, -R14 ;  /* 0x000000ffff0e9224 */ /* 0x000fe200078e0a0e */
[----:B---3--:R-:W-:Y:S02]  /*c0a0*/  IABS R6, R13 ;  /* 0x0000000d00067213 */ /* 0x008fe40000000000 */
[----:B------:R0:W-:Y:S01]  /*c0b0*/  STL [R1+0x1f8], R9 ;  /* 0x0001f80901007387 */ /* 0x0001e20000100800 */
[----:B------:R-:W-:Y:S02]  /*c0c0*/  ISETP.GE.AND P5, PT, R13, RZ, PT ;  /* 0x000000ff0d00720c */ /* 0x000fe40003fa6270 */
[----:B-----5:R-:W-:-:S02]  /*c0d0*/  ISETP.GE.AND P3, PT, R29, RZ, PT ;  /* 0x000000ff1d00720c */ /* 0x020fc40003f66270 */
[----:B------:R-:W-:Y:S01]  /*c0e0*/  IABS R13, R29 ;  /* 0x0000001d000d7213 */ /* 0x000fe20000000000 */
[----:B------:R-:W-:Y:S04]  /*c0f0*/  STL [R1+0x1fc0], R22 ;  /* 0x001fc01601007387 */ /* 0x000fe80000100800 */
[----:B------:R-:W-:Y:S04]  /*c100*/  STL [R1+0x1fc4], R21 ;  /* 0x001fc41501007387 */ /* 0x000fe80000100800 */
[----:B------:R1:W-:Y:S04]  /*c110*/  STL [R1+0x1f0], R14 ;  /* 0x0001f00e01007387 */ /* 0x0003e80000100800 */
[----:B------:R-:W2:Y:S01]  /*c120*/  LDL R29, [R1+0x3c4] ;  /* 0x0003c400011d7983 */ /* 0x000ea20000100800 */
[----:B------:R-:W-:-:S04]  /*c130*/  IMAD.HI.U32 R8, R0, R10, RZ ;  /* 0x0000000a00087227 */ /* 0x000fc800078e00ff */
[----:B------:R-:W-:-:S04]  /*c140*/  IMAD.MOV R8, RZ, RZ, -R8 ;  /* 0x000000ffff087224 */ /* 0x000fc800078e0a08 */
[----:B------:R-:W-:-:S05]  /*c150*/  IMAD R10, R11, R8, R10 ;  /* 0x000000080b0a7224 */ /* 0x000fca00078e020a */
[----:B------:R-:W-:Y:S01]  /*c160*/  ISETP.GT.U32.AND P6, PT, R11, R10, PT ;  /* 0x0000000a0b00720c */ /* 0x000fe20003fc4070 */
[----:B------:R-:W-:Y:S01]  /*c170*/  IMAD.HI.U32 R7, R0, R4, RZ ;  /* 0x0000000400077227 */ /* 0x000fe200078e00ff */
[----:B0-----:R-:W-:Y:S02]  /*c180*/  IABS R9, R23 ;  /* 0x0000001700097213 */ /* 0x001fe40000000000 */
[----:B------:R-:W-:-:S09]  /*c190*/  ISETP.GE.AND P2, PT, R15, RZ, PT ;  /* 0x000000ff0f00720c */ /* 0x000fd20003f46270 */
[----:B------:R-:W-:Y:S01]  /*c1a0*/  @!P6 IMAD.IADD R10, R10, 0x1, -R11 ;  /* 0x000000010a0ae824 */ /* 0x000fe200078e0a0b */
[----:B------:R-:W-:Y:S01]  /*c1b0*/  IABS R2, R15 ;  /* 0x0000000f00027213 */ /* 0x000fe20000000000 */
[----:B------:R-:W-:Y:S01]  /*c1c0*/  IMAD.MOV R7, RZ, RZ, -R7 ;  /* 0x000000ffff077224 */ /* 0x000fe200078e0a07 */
[----:B------:R-:W3:Y:S02]  /*c1d0*/  LDL R15, [R1+0x3c0] ;  /* 0x0003c000010f7983 */ /* 0x000ee40000100800 */
[C---:B------:R-:W-:Y:S01]  /*c1e0*/  ISETP.GT.U32.AND P6, PT, R11.reuse, R10, PT ;  /* 0x0000000a0b00720c */ /* 0x040fe20003fc4070 */
[----:B-1----:R-:W-:Y:S01]  /*c1f0*/  IMAD.HI.U32 R14, R0, R9, RZ ;  /* 0x00000009000e7227 */ /* 0x002fe200078e00ff */
[----:B------:R-:W-:Y:S01]  /*c200*/  IABS R5, R21 ;  /* 0x0000001500057213 */ /* 0x000fe20000000000 */
[----:B------:R-:W4:Y:S02]  /*c210*/  LDL R23, [R1+0x3d0] ;  /* 0x0003d00001177983 */ /* 0x000f240000100800 */
[----:B------:R-:W-:-:S02]  /*c220*/  IMAD R4, R11, R7, R4 ;  /* 0x000000070b047224 */ /* 0x000fc400078e0204 */
[----:B------:R-:W-:Y:S02]  /*c230*/  IMAD.MOV R14, RZ, RZ, -R14 ;  /* 0x000000ffff0e7224 */ /* 0x000fe400078e0a0e */
[----:B------:R-:W-:-:S04]  /*c240*/  IMAD.HI.U32 R7, R0, R13, RZ ;  /* 0x0000000d00077227 */ /* 0x000fc800078e00ff */
[----:B------:R-:W-:Y:S02]  /*c250*/  @!P6 IMAD.IADD R10, R10, 0x1, -R11 ;  /* 0x000000010a0ae824 */ /* 0x000fe400078e0a0b */
[----:B------:R-:W-:Y:S02]  /*c260*/  IMAD R9, R11, R14, R9 ;  /* 0x0000000e0b097224 */ /* 0x000fe400078e0209 */
[----:B------:R-:W-:-:S04]  /*c270*/  IMAD.HI.U32 R8, R0, R6, RZ ;  /* 0x0000000600087227 */ /* 0x000fc800078e00ff */
[----:B------:R-:W-:Y:S02]  /*c280*/  IMAD.MOV R7, RZ, RZ, -R7 ;  /* 0x000000ffff077224 */ /* 0x000fe400078e0a07 */
[----:B------:R-:W-:Y:S02]  /*c290*/  IMAD.MOV.U32 R14, RZ, RZ, R10 ;  /* 0x000000ffff0e7224 */ /* 0x000fe400078e000a */
[----:B------:R-:W-:Y:S02]  /*c2a0*/  IMAD.MOV R8, RZ, RZ, -R8 ;  /* 0x000000ffff087224 */ /* 0x000fe400078e0a08 */
[----:B------:R-:W-:Y:S02]  /*c2b0*/  IMAD R13, R11, R7, R13 ;  /* 0x000000070b0d7224 */ /* 0x000fe400078e020d */
[----:B------:R-:W-:Y:S02]  /*c2c0*/  @!P4 IMAD.MOV R14, RZ, RZ, -R14 ;  /* 0x000000ffff0ec224 */ /* 0x000fe400078e0a0e */
[----:B------:R-:W-:-:S03]  /*c2d0*/  IMAD.HI.U32 R7, R0, R5, RZ ;  /* 0x0000000500077227 */ /* 0x000fc600078e00ff */
[----:B------:R-:W-:Y:S01]  /*c2e0*/  STL [R1+0x1e8], R14 ;  /* 0x0001e80e01007387 */ /* 0x000fe20000100800 */
[C---:B------:R-:W-:Y:S01]  /*c2f0*/  IMAD R6, R11.reuse, R8, R6 ;  /* 0x000000080b067224 */ /* 0x040fe200078e0206 */
[----:B------:R-:W-:Y:S01]  /*c300*/  IABS R8, R22 ;  /* 0x0000001600087213 */ /* 0x000fe20000000000 */
[----:B------:R-:W-:Y:S01]  /*c310*/  IMAD.MOV R7, RZ, RZ, -R7 ;  /* 0x000000ffff077224 */ /* 0x000fe200078e0a07 */
[----:B------:R-:W5:Y:S03]  /*c320*/  LDL.LU R22, [R1+0x3b0] ;  /* 0x0003b00001167983 */ /* 0x000f660000300800 */
[C---:B------:R-:W-:Y:S01]  /*c330*/  IMAD R5, R11.reuse, R7, R5 ;  /* 0x000000070b057224 */ /* 0x040fe200078e0205 */
[----:B--2---:R-:W-:Y:S02]  /*c340*/  IABS R7, R29 ;  /* 0x0000001d00077213 */ /* 0x004fe40000000000 */
[----:B------:R-:W2:Y:S01]  /*c350*/  LDL.LU R29, [R1+0x3d4] ;  /* 0x0003d400011d7983 */ /* 0x000ea20000300800 */
[C---:B------:R-:W-:Y:S01]  /*c360*/  ISETP.GT.U32.AND P1, PT, R11.reuse, R6, PT ;  /* 0x000000060b00720c */ /* 0x040fe20003f24070 */
[----:B------:R-:W-:Y:S01]  /*c370*/  IMAD.HI.U32 R12, R0, R2, RZ ;  /* 0x00000002000c7227 */ /* 0x000fe200078e00ff */
[----:B------:R-:W-:-:S03]  /*c380*/  ISETP.GT.U32.AND P6, PT, R11, R4, PT ;  /* 0x000000040b00720c */ /* 0x000fc60003fc4070 */
[----:B------:R-:W-:-:S04]  /*c390*/  IMAD.MOV R12, RZ, RZ, -R12 ;  /* 0x000000ffff0c7224 */ /* 0x000fc800078e0a0c */
[----:B------:R-:W-:-:S04]  /*c3a0*/  IMAD R2, R11, R12, R2 ;  /* 0x0000000c0b027224 */ /* 0x000fc800078e0202 */
[--C-:B------:R-:W-:Y:S01]  /*c3b0*/  @!P1 IMAD.IADD R6, R6, 0x1, -R11.reuse ;  /* 0x0000000106069824 */ /* 0x100fe200078e0a0b */
[----:B------:R-:W-:Y:S01]  /*c3c0*/  ISETP.GT.U32.AND P1, PT, R11, R2, PT ;  /* 0x000000020b00720c */ /* 0x000fe20003f24070 */
[----:B------:R-:W-:-:S03]  /*c3d0*/  @!P6 IMAD.IADD R4, R4, 0x1, -R11 ;  /* 0x000000010404e824 */ /* 0x000fc600078e0a0b */
[----:B------:R-:W-:Y:S01]  /*c3e0*/  ISETP.GT.U32.AND P6, PT, R11, R6, PT ;  /* 0x000000060b00720c */ /* 0x000fe20003fc4070 */
[----:B------:R-:W-:-:S04]  /*c3f0*/  IMAD.HI.U32 R12, R0, R8, RZ ;  /* 0x00000008000c7227 */ /* 0x000fc800078e00ff */
[----:B------:R-:W-:-:S04]  /*c400*/  IMAD.MOV R12, RZ, RZ, -R12 ;  /* 0x000000ffff0c7224 */ /* 0x000fc800078e0a0c */
[--C-:B------:R-:W-:Y:S01]  /*c410*/  @!P1 IMAD.IADD R2, R2, 0x1, -R11.reuse ;  /* 0x0000000102029824 */ /* 0x100fe200078e0a0b */
[C---:B------:R-:W-:Y:S01]  /*c420*/  ISETP.GT.U32.AND P1, PT, R11.reuse, R4, PT ;  /* 0x000000040b00720c */ /* 0x040fe20003f24070 */
[C---:B------:R-:W-:Y:S02]  /*c430*/  IMAD R8, R11.reuse, R12, R8 ;  /* 0x0000000c0b087224 */ /* 0x040fe400078e0208 */
[----:B------:R-:W-:Y:S01]  /*c440*/  @!P6 IMAD.IADD R6, R6, 0x1, -R11 ;  /* 0x000000010606e824 */ /* 0x000fe200078e0a0b */
[C---:B------:R-:W-:Y:S02]  /*c450*/  ISETP.GT.U32.AND P6, PT, R11.reuse, R13, PT ;  /* 0x0000000d0b00720c */ /* 0x040fe40003fc4070 */
[----:B---3--:R-:W-:Y:S02]  /*c460*/  IABS R12, R15 ;  /* 0x0000000f000c7213 */ /* 0x008fe40000000000 */
[----:B------:R-:W-:Y:S01]  /*c470*/  ISETP.GT.U32.AND P4, PT, R11, R2, PT ;  /* 0x000000020b00720c */ /* 0x000fe20003f84070 */
[----:B------:R-:W-:-:S02]  /*c480*/  IMAD.MOV.U32 R21, RZ, RZ, R6 ;  /* 0x000000ffff157224 */ /* 0x000fc400078e0006 */
[----:B------:R-:W-:Y:S01]  /*c490*/  IMAD.HI.U32 R15, R0, R12, RZ ;  /* 0x0000000c000f7227 */ /* 0x000fe200078e00ff */
[----:B----4-:R-:W-:Y:S02]  /*c4a0*/  IABS R10, R23 ;  /* 0x00000017000a7213 */ /* 0x010fe40000000000 */
[----:B------:R-:W3:Y:S01]  /*c4b0*/  LDL.LU R23, [R1+0x3e0] ;  /* 0x0003e00001177983 */ /* 0x000ee20000300800 */
[----:B------:R-:W-:Y:S02]  /*c4c0*/  @!P5 IMAD.MOV R21, RZ, RZ, -R21 ;  /* 0x000000ffff15d224 */ /* 0x000fe400078e0a15 */
[----:B------:R-:W-:Y:S02]  /*c4d0*/  @!P1 IMAD.IADD R4, R4, 0x1, -R11 ;  /* 0x0000000104049824 */ /* 0x000fe400078e0a0b */
[----:B------:R-:W-:Y:S01]  /*c4e0*/  IMAD.MOV R15, RZ, RZ, -R15 ;  /* 0x000000ffff0f7224 */ /* 0x000fe200078e0a0f */
[----:B------:R0:W-:Y:S01]  /*c4f0*/  STL [R1+0x1c8], R21 ;  /* 0x0001c81501007387 */ /* 0x0001e20000100800 */
[----:B------:R-:W-:-:S02]  /*c500*/  @!P0 IMAD.MOV R4, RZ, RZ, -R4 ;  /* 0x000000ffff048224 */ /* 0x000fc400078e0a04 */
[--C-:B------:R-:W-:Y:S02]  /*c510*/  @!P6 IMAD.IADD R13, R13, 0x1, -R11.reuse ;  /* 0x000000010d0de824 */ /* 0x100fe400078e0a0b */
[----:B------:R-:W-:Y:S02]  /*c520*/  @!P4 IMAD.IADD R2, R2, 0x1, -R11 ;  /* 0x000000010202c824 */ /* 0x000fe400078e0a0b */
[----:B------:R-:W-:Y:S01]  /*c530*/  IMAD R12, R11, R15, R12 ;  /* 0x0000000f0b0c7224 */ /* 0x000fe200078e020c */
[----:B0-----:R-:W4:Y:S01]  /*c540*/  LDL.LU R21, [R1+0x1fc4] ;  /* 0x001fc40001157983 */ /* 0x001f220000300800 */
[----:B-----5:R-:W-:-:S03]  /*c550*/  ISETP.GE.AND P6, PT, R22, RZ, PT ;  /* 0x000000ff1600720c */ /* 0x020fc60003fc6270 */
[----:B------:R-:W5:Y:S04]  /*c560*/  LDL.LU R22, [R1+0x1fc0] ;  /* 0x001fc00001167983 */ /* 0x000f680000300800 */
[----:B------:R-:W3:Y:S04]  /*c570*/  LDL.LU R15, [R1+0x3c0] ;  /* 0x0003c000010f7983 */ /* 0x000ee80000300800 */
[----:B------:R0:W-:Y:S02]  /*c580*/  STL [R1+0x1bc], R4 ;  /* 0x0001bc0401007387 */ /* 0x0001e40000100800 */
[----:B0-----:R-:W-:Y:S01]  /*c590*/  IMAD.MOV.U32 R4, RZ, RZ, R2 ;  /* 0x000000ffff047224 */ /* 0x001fe200078e0002 */
[----:B--2---:R-:W-:Y:S01]  /*c5a0*/  IABS R2, R29 ;  /* 0x0000001d00027213 */ /* 0x004fe20000000000 */
[----:B------:R0:W-:Y:S04]  /*c5b0*/  STL [R1+0x1fbc], R29 ;  /* 0x001fbc1d01007387 */ /* 0x0001e80000100800 */
[----:B0-----:R-:W2:Y:S01]  /*c5c0*/  LDL.LU R29, [R1+0x3c4] ;  /* 0x0003c400011d7983 */ /* 0x001ea20000300800 */
        /* <DEDUP_REMOVED lines=33> */
[----:B------:R-:W-:-:S04]  /*c7e0*/  IMAD.HI.U32 R14, R0, R2, RZ ;  /* 0x00000002000e7227 */ /* 0x000fc800078e00ff */
[----:B------:R-:W-:Y:S01]  /*c7f0*/  @!P4 IMAD.IADD R8, R8, 0x1, -R11 ;  /* 0x000000010808c824 */ /* 0x000fe200078e0a0b */
[C---:B------:R-:W-:Y:S01]  /*c800*/  ISETP.GT.U32.AND P4, PT, R11.reuse, R10, PT ;  /* 0x0000000a0b00720c */ /* 0x040fe20003f84070 */
[----:B------:R-:W-:Y:S02]  /*c810*/  IMAD.MOV R14, RZ, RZ, -R14 ;  /* 0x000000ffff0e7224 */ /* 0x000fe400078e0a0e */
[----:B------:R-:W-:Y:S01]  /*c820*/  @!P3 IMAD.MOV R13, RZ, RZ, -R13 ;  /* 0x000000ffff0db224 */ /* 0x000fe200078e0a0d */
[C---:B------:R-:W-:Y:S01]  /*c830*/  ISETP.GT.U32.AND P3, PT, R11.reuse, R12, PT ;  /* 0x0000000c0b00720c */ /* 0x040fe20003f64070 */
[----:B------:R-:W-:Y:S02]  /*c840*/  IMAD R2, R11, R14, R2 ;  /* 0x0000000e0b027224 */ /* 0x000fe400078e0202 */
[----:B------:R-:W-:-:S03]  /*c850*/  @!P1 IMAD.MOV R8, RZ, RZ, -R8 ;  /* 0x000000ffff089224 */ /* 0x000fc600078e0a08 */
[----:B------:R-:W-:-:S03]  /*c860*/  ISETP.GT.U32.AND P1, PT, R11, R2, PT ;  /* 0x000000020b00720c */ /* 0x000fc60003f24070 */
[----:B------:R-:W-:Y:S01]  /*c870*/  @!P4 IMAD.IADD R10, R10, 0x1, -R11 ;  /* 0x000000010a0ac824 */ /* 0x000fe200078e0a0b */
[C---:B------:R-:W-:Y:S01]  /*c880*/  ISETP.GT.U32.AND P4, PT, R11.reuse, R7, PT ;  /* 0x000000070b00720c */ /* 0x040fe20003f84070 */
[----:B------:R-:W-:Y:S01]  /*c890*/  @!P6 IMAD.MOV R9, RZ, RZ, -R9 ;  /* 0x000000ffff09e224 */ /* 0x000fe200078e0a09 */
[----:B------:R-:W-:Y:S01]  /*c8a0*/  STL [R1+0x1b4], R13 ;  /* 0x0001b40d01007387 */ /* 0x000fe20000100800 */
[----:B------:R-:W-:Y:S01]  /*c8b0*/  @!P0 IMAD.MOV R5, RZ, RZ, -R5 ;  /* 0x000000ffff058224 */ /* 0x000fe200078e0a05 */
[----:B------:R-:W-:Y:S01]  /*c8c0*/  ISETP.GT.U32.AND P6, PT, R11, R10, PT ;  /* 0x0000000a0b00720c */ /* 0x000fe20003fc4070 */
[--C-:B------:R-:W-:Y:S01]  /*c8d0*/  @!P3 IMAD.IADD R12, R12, 0x1, -R11.reuse ;  /* 0x000000010c0cb824 */ /* 0x100fe200078e0a0b */
[----:B------:R4:W-:Y:S03]  /*c8e0*/  STL [R1+0x1b0], R9 ;  /* 0x0001b00901007387 */ /* 0x0009e60000100800 */
[----:B------:R-:W-:Y:S01]  /*c8f0*/  @!P1 IMAD.IADD R2, R2, 0x1, -R11 ;  /* 0x0000000102029824 */ /* 0x000fe200078e0a0b */
[----:B------:R-:W2:Y:S01]  /*c900*/  LDL.LU R14, [R1+0x400] ;  /* 0x00040000010e7983 */ /* 0x000ea20000300800 */
[----:B------:R-:W-:-:S03]  /*c910*/  @!P2 IMAD.MOV R12, RZ, RZ, -R12 ;  /* 0x000000ffff0ca224 */ /* 0x000fc600078e0a0c */
[----:B------:R-:W-:Y:S01]  /*c920*/  STL [R1+0x1ac], R8 ;  /* 0x0001ac0801007387 */ /* 0x000fe20000100800 */
[----:B------:R-:W-:Y:S01]  /*c930*/  @!P4 IMAD.IADD R7, R7, 0x1, -R11 ;  /* 0x000000010707c824 */ /* 0x000fe200078e0a0b */
[----:B----4-:R-:W-:Y:S02]  /*c940*/  IABS R9, R21 ;  /* 0x0000001500097213 */ /* 0x010fe40000000000 */
[----:B------:R5:W-:Y:S01]  /*c950*/  STL [R1+0x1a8], R5 ;  /* 0x0001a80501007387 */ /* 0x000be20000100800 */
[----:B------:R-:W-:-:S03]  /*c960*/  ISETP.GE.AND P1, PT, R21, RZ, PT ;  /* 0x000000ff1500720c */ /* 0x000fc60003f26270 */
[----:B------:R-:W4:Y:S01]  /*c970*/  LDL.LU R21, [R1+0x440] ;  /* 0x0004400001157983 */ /* 0x000f220000300800 */
[----:B------:R-:W-:Y:S01]  /*c980*/  @!P6 IMAD.IADD R10, R10, 0x1, -R11 ;  /* 0x000000010a0ae824 */ /* 0x000fe200078e0a0b */
[----:B---3--:R-:W-:Y:S02]  /*c990*/  ISETP.GE.AND P0, PT, R15, RZ, PT ;  /* 0x000000ff0f00720c */ /* 0x008fe40003f06270 */
[----:B------:R-:W3:Y:S01]  /*c9a0*/  LDL.LU R15, [R1+0x41c] ;  /* 0x00041c00010f7983 */ /* 0x000ee20000300800 */
[----:B-----5:R-:W-:Y:S02]  /*c9b0*/  IABS R5, R22 ;  /* 0x0000001600057213 */ /* 0x020fe40000000000 */
[----:B------:R-:W-:Y:S02]  /*c9c0*/  IABS R6, R23 ;  /* 0x0000001700067213 */ /* 0x000fe40000000000 */
[----:B------:R-:W-:-:S06]  /*c9d0*/  ISETP.GE.AND P6, PT, R23, RZ, PT ;  /* 0x000000ff1700720c */ /* 0x000fcc0003fc6270 */
[----:B------:R-:W-:Y:S01]  /*c9e0*/  @!P0 IMAD.MOV R10, RZ, RZ, -R10 ;  /* 0x000000ffff0a8224 */ /* 0x000fe200078e0a0a */
[----:B------:R-:W-:Y:S02]  /*c9f0*/  ISETP.GE.AND P0, PT, R22, RZ, PT ;  /* 0x000000ff1600720c */ /* 0x000fe40003f06270 */
[----:B--2---:R-:W-:Y:S02]  /*ca00*/  ISETP.GE.AND P4, PT, R29, RZ, PT ;  /* 0x000000ff1d00720c */ /* 0x004fe40003f86270 */
[----:B------:R-:W2:Y:S04]  /*ca10*/  LDL.LU R29, [R1+0x420] ;  /* 0x00042000011d7983 */ /* 0x000ea80000300800 */
[----:B------:R0:W-:Y:S02]  /*ca20*/  STL [R1+0x19c], R12 ;  /* 0x00019c0c01007387 */ /* 0x0001e40000100800 */
[----:B0-----:R-:W-:-:S04]  /*ca30*/  IMAD.MOV.U32 R12, RZ, RZ, R7 ;  /* 0x000000ffff0c7224 */ /* 0x001fc800078e0007 */
[----:B------:R-:W-:-:S05]  /*ca40*/  @!P5 IMAD.MOV R12, RZ, RZ, -R12 ;  /* 0x000000ffff0cd224 */ /* 0x000fca00078e0a0c */
[----:B------:R-:W-:Y:S04]  /*ca50*/  STL [R1+0x198], R12 ;  /* 0x0001980c01007387 */ /* 0x000fe80000100800 */
[----:B------:R-:W5:Y:S04]  /*ca60*/  LDL R22, [R1+0x450] ;  /* 0x0004500001167983 */ /* 0x000f680000100800 */
[----:B------:R-:W3:Y:S01]  /*ca70*/  LDL R23, [R1+0x44c] ;  /* 0x00044c0001177983 */ /* 0x000ee20000100800 */
[----:B------:R-:W-:-:S04]  /*ca80*/  IMAD.HI.U32 R4, R0, R6, RZ ;  /* 0x0000000600047227 */ /* 0x000fc800078e00ff */
[----:B------:R-:W-:-:S04]  /*ca90*/  IMAD.MOV R4, RZ, RZ, -R4 ;  /* 0x000000ffff047224 */ /* 0x000fc800078e0a04 */
[----:B------:R-:W-:-:S05]  /*caa0*/  IMAD R6, R11, R4, R6 ;  /* 0x000000040b067224 */ /* 0x000fca00078e0206 */
[----:B------:R-:W-:-:S13]  /*cab0*/  ISETP.GT.U32.AND P3, PT, R11, R6, PT ;  /* 0x000000060b00720c */ /* 0x000fda0003f64070 */
[----:B------:R-:W-:Y:S01]  /*cac0*/  @!P3 IMAD.IADD R6, R6, 0x1, -R11 ;  /* 0x000000010606b824 */ /* 0x000fe200078e0a0b */
[----:B------:R-:W-:-:S04]  /*cad0*/  ISETP.GT.U32.AND P3, PT, R11, R2, PT ;  /* 0x000000020b00720c */ /* 0x000fc80003f64070 */
[----:B------:R-:W-:Y:S01]  /*cae0*/  ISETP.GT.U32.AND P2, PT, R11, R6, PT ;  /* 0x000000060b00720c */ /* 0x000fe20003f44070 */
[----:B------:R-:W-:Y:S01]  /*caf0*/  IMAD.HI.U32 R8, R0, R9, RZ ;  /* 0x0000000900087227 */ /* 0x000fe200078e00ff */
[----:B------:R-:W-:Y:S01]  /*cb00*/  IABS R4, R14 ;  /* 0x0000000e00047213 */ /* 0x000fe20000000000 */
[----:B------:R0:W-:Y:S02]  /*cb10*/  STL [R1+0x194], R10 ;  /* 0x0001940a01007387 */ /* 0x0001e40000100800 */
[----:B------:R-:W-:-:S04]  /*cb20*/  IMAD.MOV R8, RZ, RZ, -R8 ;  /* 0x000000ffff087224 */ /* 0x000fc800078e0a08 */
[----:B------:R-:W-:Y:S01]  /*cb30*/  @!P3 IMAD.IADD R2, R2, 0x1, -R11 ;  /* 0x000000010202b824 */ /* 0x000fe200078e0a0b */
[----:B------:R-:W-:-:S03]  /*cb40*/  ISETP.GE.AND P3, PT, R14, RZ, PT ;  /* 0x000000ff0e00720c */ /* 0x000fc60003f66270 */
[----:B------:R-:W-:Y:S02]  /*cb50*/  @!P2 IMAD.IADD R6, R6, 0x1, -R11 ;  /* 0x000000010606a824 */ /* 0x000fe400078e0a0b */
[----:B0-----:R-:W-:Y:S02]  /*cb60*/  IMAD.MOV.U32 R10, RZ, RZ, R2 ;  /* 0x000000ffff0a7224 */ /* 0x001fe400078e0002 */
[----:B------:R-:W-:Y:S02]  /*cb70*/  IMAD R9, R11, R8, R9 ;  /* 0x000000080b097224 */ /* 0x000fe400078e0209 */
[----:B------:R-:W-:-:S04]  /*cb80*/  IMAD.HI.U32 R7, R0, R4, RZ ;  /* 0x0000000400077227 */ /* 0x000fc800078e00ff */
[----:B------:R-:W-:Y:S02]  /*cb90*/  IMAD.MOV.U32 R14, RZ, RZ, R6 ;  /* 0x000000ffff0e7224 */ /* 0x000fe400078e0006 */
[----:B------:R-:W-:-:S04]  /*cba0*/  IMAD.HI.U32 R8, R0, R5, RZ ;  /* 0x0000000500087227 */ /* 0x000fc800078e00ff */
[----:B------:R-:W-:Y:S02]  /*cbb0*/  @!P4 IMAD.MOV R10, RZ, RZ, -R10 ;  /* 0x000000ffff0ac224 */ /* 0x000fe400078e0a0a */
[----:B------:R-:W-:Y:S02]  /*cbc0*/  IMAD.MOV R7, RZ, RZ, -R7 ;  /* 0x000000ffff077224 */ /* 0x000fe400078e0a07 */
[----:B------:R-:W-:Y:S02]  /*cbd0*/  @!P6 IMAD.MOV R14, RZ, RZ, -R14 ;  /* 0x000000ffff0ee224 */ /* 0x000fe400078e0a0e */
[----:B------:R-:W-:Y:S02]  /*cbe0*/  IMAD.MOV R8, RZ, RZ, -R8 ;  /* 0x000000ffff087224 */ /* 0x000fe400078e0a08 */
[C---:B------:R-:W-:Y:S02]  /*cbf0*/  IMAD R4, R11.reuse, R7, R4 ;  /* 0x000000070b047224 */ /* 0x040fe400078e0204 */
[----:B------:R-:W-:Y:S01]  /*cc00*/  IMAD R5, R11, R8, R5 ;  /* 0x000000080b057224 */ /* 0x000fe200078e0205 */
[----:B--2---:R-:W-:-:S02]  /*cc10*/  ISETP.GE.AND P4, PT, R29, RZ, PT ;  /* 0x000000ff1d00720c */ /* 0x004fc40003f86270 */
        /* <DEDUP_REMOVED lines=8> */
[----:B------:R-:W-:-:S13]  /*cca0*/  ISETP.GT.U32.AND P5, PT, R11, R9, PT ;  /* 0x000000090b00720c */ /* 0x000fda0003fa4070 */
[----:B------:R-:W-:-:S05]  /*ccb0*/  @!P5 IMAD.IADD R9, R9, 0x1, -R11 ;  /* 0x000000010909d824 */ /* 0x000fca00078e0a0b */
[C---:B------:R-:W-:Y:S02]  /*ccc0*/  ISETP.GT.U32.AND P5, PT, R11.reuse, R9, PT ;  /* 0x000000090b00720c */ /* 0x040fe40003fa4070 */
[----:B------:R-:W-:Y:S02]  /*ccd0*/  ISETP.GT.U32.AND P6, PT, R11, R5, PT ;  /* 0x000000050b00720c */ /* 0x000fe40003fc4070 */
[----:B------:R-:W-:-:S09]  /*cce0*/  IABS R2, R15 ;  /* 0x0000000f00027213 */ /* 0x000fd20000000000 */
[----:B------:R-:W-:Y:S01]  /*ccf0*/  @!P5 IMAD.IADD R9, R9, 0x1, -R11 ;  /* 0x000000010909d824 */ /* 0x000fe200078e0a0b */
[----:B------:R-:W-:Y:S01]  /*cd00*/  ISETP.GT.U32.AND P5, PT, R11, R4, PT ;  /* 0x000000040b00720c */ /* 0x000fe20003fa4070 */
[----:B------:R-:W-:Y:S01]  /*cd10*/  IMAD.HI.U32 R6, R0, R13, RZ ;  /* 0x0000000d00067227 */ /* 0x000fe200078e00ff */
[----:B----4-:R-:W-:-:S03]  /*cd20*/  IABS R12, R21 ;  /* 0x00000015000c7213 */ /* 0x010fc60000000000 */
[----:B0-----:R-:W-:-:S04]  /*cd30*/  IMAD.HI.U32 R10, R0, R2, RZ ;  /* 0x00000002000a7227 */ /* 0x001fc800078e00ff */
        /* <DEDUP_REMOVED lines=19> */
[----:B--2---:R0:W-:Y:S01]  /*ce70*/  STL [R1+0x1fb8], R29 ;  /* 0x001fb81d01007387 */ /* 0x0041e20000100800 */
[----:B------:R-:W-:Y:S02]  /*ce80*/  IABS R9, R29 ;  /* 0x0000001d00097213 */ /* 0x000fe40000000000 */
[----:B0-----:R-:W-:-:S04]  /*ce90*/  IMAD.MOV.U32 R29, RZ, RZ, R5 ;  /* 0x000000ffff1d7224 */ /* 0x001fc800078e0005 */
[----:B------:R-:W-:Y:S01]  /*cea0*/  @!P0 IMAD.MOV R29, RZ, RZ, -R29 ;  /* 0x000000ffff1d8224 */ /* 0x000fe200078e0a1d */
[----:B-----5:R-:W-:Y:S02]  /*ceb0*/  IABS R6, R22 ;  /* 0x0000001600067213 */ /* 0x020fe40000000000 */
[----:B---3--:R-:W-:Y:S02]  /*cec0*/  IABS R10, R23 ;  /* 0x00000017000a7213 */ /* 0x008fe40000000000 */
        /* <DEDUP_REMOVED lines=12> */
[----:B------:R-:W-:Y:S01]  /*cf90*/  ISETP.GT.U32.AND P1, PT, R11, R2, PT ;  /* 0x000000020b00720c */ /* 0x000fe20003f24070 */
[----:B------:R-:W-:Y:S01]  /*cfa0*/  IMAD.HI.U32 R5, R0, R9, RZ ;  /* 0x0000000900057227 */ /* 0x000fe200078e00ff */
[----:B------:R-:W-:-:S03]  /*cfb0*/  ISETP.GE.AND P2, PT, R15, RZ, PT ;  /* 0x000000ff0f00720c */ /* 0x000fc60003f46270 */
[----:B------:R-:W-:-:S04]  /*cfc0*/  IMAD.HI.U32 R15, R0, R10, RZ ;  /* 0x0000000a000f7227 */ /* 0x000fc800078e00ff */
[----:B------:R-:W-:Y:S02]  /*cfd0*/  @!P6 IMAD.IADD R4, R4, 0x1, -R11 ;  /* 0x000000010404e824 */ /* 0x000fe400078e0a0b */
[----:B------:R-:W-:Y:S02]  /*cfe0*/  IMAD.MOV R5, RZ, RZ, -R5 ;  /* 0x000000ffff057224 */ /* 0x000fe400078e0a05 */
[----:B------:R-:W-:Y:S02]  /*cff0*/  @!P3 IMAD.MOV R4, RZ, RZ, -R4 ;  /* 0x000000ffff04b224 */ /* 0x000fe400078e0a04 */
[----:B------:R-:W-:Y:S02]  /*d000*/  IMAD.MOV R15, RZ, RZ, -R15 ;  /* 0x000000ffff0f7224 */ /* 0x000fe400078e0a0f */
[----:B------:R-:W-:Y:S01]  /*d010*/  @!P1 IMAD.IADD R2, R2, 0x1, -R11 ;  /* 0x0000000102029824 */ /* 0x000fe200078e0a0b */
[----:B------:R-:W-:Y:S01]  /*d020*/  STL [R1+0x168], R4 ;  /* 0x0001680401007387 */ /* 0x000fe20000100800 */
[C---:B------:R-:W-:Y:S01]  /*d030*/  IMAD R9, R11.reuse, R5, R9 ;  /* 0x000000050b097224 */ /* 0x040fe200078e0209 */
[C---:B------:R-:W-:Y:S01]  /*d040*/  ISETP.GT.U32.AND P1, PT, R11.reuse, R7, PT ;  /* 0x000000070b00720c */ /* 0x040fe20003f24070 */
[C---:B------:R-:W-:Y:S01]  /*d050*/  IMAD R10, R11.reuse, R15, R10 ;  /* 0x0000000f0b0a7224 */ /* 0x040fe200078e020a */
[----:B------:R-:W3:Y:S04]  /*d060*/  LDL.LU R5, [R1+0x458] ;  /* 0x0004580001057983 */ /* 0x000ee80000300800 */
[----:B------:R-:W3:Y:S01]  /*d070*/  LDL.LU R15, [R1+0x45c] ;  /* 0x00045c00010f7983 */ /* 0x000ee20000300800 */
[----:B------:R-:W-:-:S06]  /*d080*/  ISETP.GT.U32.AND P5, PT, R11, R13, PT ;  /* 0x0000000d0b00720c */ /* 0x000fcc0003fa4070 */
[----:B------:R-:W-:-:S05]  /*d090*/  @!P1 IMAD.IADD R7, R7, 0x1, -R11 ;  /* 0x0000000107079824 */ /* 0x000fca00078e0a0b */
[----:B------:R-:W-:Y:S02]  /*d0a0*/  ISETP.GT.U32.AND P3, PT, R11, R7, PT ;  /* 0x000000070b00720c */ /* 0x000fe40003f64070 */
[----:B------:R-:W-:Y:S01]  /*d0b0*/  @!P5 IMAD.IADD R13, R13, 0x1, -R11 ;  /* 0x000000010d0dd824 */ /* 0x000fe200078e0a0b */
        /* <DEDUP_REMOVED lines=12> */
[----:B------:R-:W-:-:S05]  /*d180*/  @!P6 IMAD.IADD R8, R8, 0x1, -R11 ;  /* 0x000000010808e824 */ /* 0x000fca00078e0a0b */
[C---:B------:R-:W-:Y:S02]  /*d190*/  ISETP.GT.U32.AND P1, PT, R11.reuse, R8, PT ;  /* 0x000000080b00720c */ /* 0x040fe40003f24070 */
[----:B------:R-:W-:-:S05]  /*d1a0*/  ISETP.GT.U32.AND P6, PT, R11, R12, PT ;  /* 0x0000000c0b00720c */ /* 0x000fca0003fc4070 */
[--C-:B------:R-:W-:Y:S01]  /*d1b0*/  @!P0 IMAD.IADD R13, R13, 0x1, -R11.reuse ;  /* 0x000000010d0d8824 */ /* 0x100fe200078e0a0b */
[C---:B------:R-:W-:Y:S02]  /*d1c0*/  ISETP.GT.U32.AND P0, PT, R11.reuse, R6, PT ;  /* 0x000000060b00720c */ /* 0x040fe40003f04070 */
[C---:B------:R-:W-:Y:S02]  /*d1d0*/  ISETP.GT.U32.AND P2, PT, R11.reuse, R10, PT ;  /* 0x0000000a0b00720c */ /* 0x040fe40003f44070 */
[----:B--2---:R-:W-:Y:S01]  /*d1e0*/  IABS R4, R23 ;  /* 0x0000001700047213 */ /* 0x004fe20000000000 */
[--C-:B------:R-:W-:Y:S01]  /*d1f0*/  @!P1 IMAD.IADD R8, R8, 0x1, -R11.reuse ;  /* 0x0000000108089824 */ /* 0x100fe200078e0a0b */
[----:B------:R-:W-:Y:S01]  /*d200*/  ISETP.GT.U32.AND P1, PT, R11, R9, PT ;  /* 0x000000090b00720c */ /* 0x000fe20003f24070 */
[----:B------:R-:W-:Y:S01]  /*d210*/  @!P6 IMAD.IADD R12, R12, 0x1, -R11 ;  /* 0x000000010c0ce824 */ /* 0x000fe200078e0a0b */
[----:B----4-:R-:W-:Y:S01]  /*d220*/  ISETP.GE.AND P6, PT, R14, RZ, PT ;  /* 0x000000ff0e00720c */ /* 0x010fe20003fc6270 */
[----:B------:R-:W-:-:S04]  /*d230*/  IMAD.HI.U32 R14, R0, R4, RZ ;  /* 0x00000004000e7227 */ /* 0x000fc800078e00ff */
[----:B------:R-:W-:Y:S01]  /*d240*/  @!P0 IMAD.IADD R6, R6, 0x1, -R11 ;  /* 0x0000000106068824 */ /* 0x000fe200078e0a0b */
[----:B---3--:R-:W-:Y:S01]  /*d250*/  ISETP.GE.AND P0, PT, R15, RZ, PT ;  /* 0x000000ff0f00720c */ /* 0x008fe20003f06270 */
[----:B------:R-:W-:Y:S02]  /*d260*/  IMAD.MOV.U32 R15, RZ, RZ, R13 ;  /* 0x000000ffff0f7224 */ /* 0x000fe400078e000d */
[----:B------:R-:W-:Y:S02]  /*d270*/  IMAD.MOV R14, RZ, RZ, -R14 ;  /* 0x000000ffff0e7224 */ /* 0x000fe400078e0a0e */
[----:B------:R-:W-:Y:S02]  /*d280*/  @!P2 IMAD.IADD R10, R10, 0x1, -R11 ;  /* 0x000000010a0aa824 */ /* 0x000fe400078e0a0b */
[----:B------:R-:W-:Y:S02]  /*d290*/  @!P4 IMAD.MOV R15, RZ, RZ, -R15 ;  /* 0x000000ffff0fc224 */ /* 0x000fe400078e0a0f */
[----:B------:R-:W-:Y:S01]  /*d2a0*/  @!P1 IMAD.IADD R9, R9, 0x1, -R11 ;  /* 0x0000000109099824 */ /* 0x000fe200078e0a0b */
[----:B------:R-:W-:Y:S01]  /*d2b0*/  ISETP.GT.U32.AND P1, PT, R11, R10, PT ;  /* 0x0000000a0b00720c */ /* 0x000fe20003f24070 */
[----:B------:R-:W-:-:S02]  /*d2c0*/  @!P5 IMAD.MOV R12, RZ, RZ, -R12 ;  /* 0x000000ffff0cd224 */ /* 0x000fc400078e0a0c */
[----:B------:R-:W-:Y:S02]  /*d2d0*/  IMAD R4, R11, R14, R4 ;  /* 0x0000000e0b047224 */ /* 0x000fe400078e0204 */
[----:B------:R-:W2:Y:S01]  /*d2e0*/  LDL.LU R14, [R1+0x488] ;  /* 0x00048800010e7983 */ /* 0x000ea20000300800 */
[----:B------:R-:W-:-:S03]  /*d2f0*/  ISETP.GE.AND P2, PT, R5, RZ, PT ;  /* 0x000000ff0500720c */ /* 0x000fc60003f46270 */
[----:B------:R-:W3:Y:S04]  /*d300*/  LDL.LU R13, [R1+0x484] ;  /* 0x00048400010d7983 */ /* 0x000ee80000300800 */
[----:B------:R-:W-:Y:S04]  /*d310*/  STL [R1+0x138], R15 ;  /* 0x0001380f01007387 */ /* 0x000fe80000100800 */
[----:B------:R0:W-:Y:S01]  /*d320*/  STL [R1+0x134], R12 ;  /* 0x0001340c01007387 */ /* 0x0001e20000100800 */
[----:B------:R-:W-:Y:S01]  /*d330*/  ISETP.GT.U32.AND P4, PT, R11, R9, PT ;  /* 0x000000090b00720c */ /* 0x000fe20003f84070 */
[----:B------:R-:W-:-:S02]  /*d340*/  @!P1 IMAD.IADD R10, R10, 0x1, -R11 ;  /* 0x000000010a0a9824 */ /* 0x000fc400078e0a0b */
[----:B0-----:R-:W-:-:S04]  /*d350*/  IMAD.MOV.U32 R12, RZ, RZ, R8 ;  /* 0x000000ffff0c7224 */ /* 0x001fc800078e0008 */
[----:B------:R-:W-:Y:S01]  /*d360*/  @!P6 IMAD.MOV R12, RZ, RZ, -R12 ;  /* 0x000000ffff0ce224 */ /* 0x000fe200078e0a0c */
[----:B------:R-:W-:Y:S01]  /*d370*/  ISETP.GT.U32.AND P6, PT, R11, R4, PT ;  /* 0x000000040b00720c */ /* 0x000fe20003fc4070 */
[----:B------:R-:W-:Y:S02]  /*d380*/  @!P3 IMAD.MOV R7, RZ, RZ, -R7 ;  /* 0x000000ffff07b224 */ /* 0x000fe400078e0a07 */
[----:B------:R-:W-:Y:S01]  /*d390*/  @!P2 IMAD.MOV R10, RZ, RZ, -R10 ;  /* 0x000000ffff0aa224 */ /* 0x000fe200078e0a0a */
[----:B------:R-:W-:Y:S01]  /*d3a0*/  STL [R1+0x12c], R12 ;  /* 0x00012c0c01007387 */ /* 0x000fe20000100800 */
[----:B------:R-:W-:Y:S01]  /*d3b0*/  @!P4 IMAD.IADD R9, R9, 0x1, -R11 ;  /* 0x000000010909c824 */ /* 0x000fe200078e0a0b */
[----:B------:R-:W-:Y:S02]  /*d3c0*/  IABS R2, R22 ;  /* 0x0000001600027213 */ /* 0x000fe40000000000 */
[----:B------:R0:W-:Y:S01]  /*d3d0*/  STL [R1+0x128], R7 ;  /* 0x0001280701007387 */ /* 0x0001e20000100800 */
[----:B------:R-:W-:-:S03]  /*d3e0*/  ISETP.GE.AND P4, PT, R22, RZ, PT ;  /* 0x000000ff1600720c */ /* 0x000fc60003f86270 */
[----:B------:R1:W-:Y:S01]  /*d3f0*/  STL [R1+0x124], R10 ;  /* 0x0001240a01007387 */ /* 0x0003e20000100800 */
[----:B------:R-:W-:Y:S01]  /*d400*/  @!P6 IMAD.IADD R4, R4, 0x1, -R11 ;  /* 0x000000010404e824 */ /* 0x000fe200078e0a0b */
[----:B------:R-:W-:Y:S02]  /*d410*/  IABS R8, R21 ;  /* 0x0000001500087213 */ /* 0x000fe40000000000 */
[----:B------:R-:W4:Y:S01]  /*d420*/  LDL.LU R15, [R1+0x4b0] ;  /* 0x0004b000010f7983 */ /* 0x000f220000300800 */
[----:B------:R-:W-:-:S03]  /*d430*/  ISETP.GE.AND P6, PT, R21, RZ, PT ;  /* 0x000000ff1500720c */ /* 0x000fc60003fc6270 */
[----:B------:R-:W4:Y:S01]  /*d440*/  LDL.LU R22, [R1+0x4b4] ;  /* 0x0004b40001167983 */ /* 0x000f220000300800 */
[----:B------:R-:W-:-:S03]  /*d450*/  ISETP.GT.U32.AND P5, PT, R11, R6, PT ;  /* 0x000000060b00720c */ /* 0x000fc60003fa4070 */
[----:B------:R-:W4:Y:S10]  /*d460*/  LDL.LU R21, [R1+0x4cc] ;  /* 0x0004cc0001157983 */ /* 0x000f340000300800 */
[----:B------:R-:W-:Y:S01]  /*d470*/  @!P5 IMAD.IADD R6, R6, 0x1, -R11 ;  /* 0x000000010606d824 */ /* 0x000fe200078e0a0b */
[----:B------:R-:W-:-:S02]  /*d480*/  ISETP.GE.AND P5, PT, R23, RZ, PT ;  /* 0x000000ff1700720c */ /* 0x000fc40003fa6270 */
[----:B------:R-:W4:Y:S01]  /*d490*/  LDL R23, [R1+0x4c8] ;  /* 0x0004c80001177983 */ /* 0x000f220000100800 */
[----:B-----5:R-:W-:-:S03]  /*d4a0*/  ISETP.GE.AND P3, PT, R29, RZ, PT ;  /* 0x000000ff1d00720c */ /* 0x020fc60003f66270 */
[----:B------:R-:W5:Y:S01]  /*d4b0*/  LDL R29, [R1+0x4c0] ;  /* 0x0004c000011d7983 */ /* 0x000f620000100800 */
[----:B------:R-:W-:-:S04]  /*d4c0*/  IMAD.HI.U32 R5, R0, R2, RZ ;  /* 0x0000000200057227 */ /* 0x000fc800078e00ff */
[----:B------:R-:W-:-:S04]  /*d4d0*/  IMAD.MOV R5, RZ, RZ, -R5 ;  /* 0x000000ffff057224 */ /* 0x000fc800078e0a05 */
[----:B------:R-:W-:-:S05]  /*d4e0*/  IMAD R2, R11, R5, R2 ;  /* 0x000000050b027224 */ /* 0x000fca00078e0202 */
[----:B------:R-:W-:Y:S01]  /*d4f0*/  ISETP.GT.U32.AND P1, PT, R11, R2, PT ;  /* 0x000000020b00720c */ /* 0x000fe20003f24070 */
[----:B0-----:R-:W-:-:S04]  /*d500*/  IMAD.HI.U32 R7, R0, R8, RZ ;  /* 0x0000000800077227 */ /* 0x001fc800078e00ff */
[----:B------:R-:W-:Y:S02]  /*d510*/  IMAD.MOV R7, RZ, RZ, -R7 ;  /* 0x000000ffff077224 */ /* 0x000fe400078e0a07 */
[----:B-1----:R-:W-:-:S06]  /*d520*/  IMAD.MOV.U32 R10, RZ, RZ, R6 ;  /* 0x000000ffff0a7224 */ /* 0x002fcc00078e0006 */
[----:B------:R-:W-:Y:S01]  /*d530*/  @!P1 IMAD.IADD R2, R2, 0x1, -R11 ;  /* 0x0000000102029824 */ /* 0x000fe200078e0a0b */
[C---:B------:R-:W-:Y:S01]  /*d540*/  ISETP.GT.U32.AND P1, PT, R11.reuse, R4, PT ;  /* 0x000000040b00720c */ /* 0x040fe20003f24070 */
[----:B------:R-:W-:-:S03]  /*d550*/  IMAD R8, R11, R7, R8 ;  /* 0x000000070b087224 */ /* 0x000fc600078e0208 */
[C---:B------:R-:W-:Y:S01]  /*d560*/  ISETP.GT.U32.AND P2, PT, R11.reuse, R2, PT ;  /* 0x000000020b00720c */ /* 0x040fe20003f44070 */
[----:B------:R-:W-:Y:S01]  /*d570*/  @!P0 IMAD.MOV R10, RZ, RZ, -R10 ;  /* 0x000000ffff0a8224 */ /* 0x000fe200078e0a0a */
[----:B------:R-:W-:Y:S01]  /*d580*/  ISETP.GT.U32.AND P0, PT, R11, R8, PT ;  /* 0x000000080b00720c */ /* 0x000fe20003f04070 */
[----:B------:R-:W-:-:S03]  /*d590*/  @!P3 IMAD.MOV R9, RZ, RZ, -R9 ;  /* 0x000000ffff09b224 */ /* 0x000fc600078e0a09 */
[----:B------:R-:W-:Y:S03]  /*d5a0*/  STL [R1+0x120], R10 ;  /* 0x0001200a01007387 */ /* 0x000fe60000100800 */
[--C-:B------:R-:W-:Y:S01]  /*d5b0*/  @!P1 IMAD.IADD R4, R4, 0x1, -R11.reuse ;  /* 0x0000000104049824 */ /* 0x100fe200078e0a0b */
[----:B------:R0:W-:Y:S03]  /*d5c0*/  STL [R1+0x118], R9 ;  /* 0x0001180901007387 */ /* 0x0001e60000100800 */
[--C-:B------:R-:W-:Y:S02]  /*d5d0*/  @!P2 IMAD.IADD R2, R2, 0x1, -R11.reuse ;  /* 0x000000010202a824 */ /* 0x100fe400078e0a0b */
[----:B------:R-:W-:Y:S02]  /*d5e0*/  @!P0 IMAD.IADD R8, R8, 0x1, -R11 ;  /* 0x0000000108088824 */ /* 0x000fe400078e0a0b */
[----:B0-----:R-:W-:Y:S01]  /*d5f0*/  IMAD.MOV.U32 R9, RZ, RZ, R4 ;  /* 0x000000ffff097224 */ /* 0x001fe200078e0004 */
[----:B--2---:R-:W-:-:S02]  /*d600*/  IABS R5, R14 ;  /* 0x0000000e00057213 */ /* 0x004fc40000000000 */
[----:B------:R-:W-:Y:S01]  /*d610*/  ISETP.GE.AND P1, PT, R14, RZ, PT ;  /* 0x000000ff0e00720c */ /* 0x000fe20003f26270 */
[----:B------:R-:W-:Y:S02]  /*d620*/  IMAD.MOV.U32 R14, RZ, RZ, R2 ;  /* 0x000000ffff0e7224 */ /* 0x000fe400078e0002 */
[----:B------:R-:W-:Y:S01]  /*d630*/  @!P5 IMAD.MOV R9, RZ, RZ, -R9 ;  /* 0x000000ffff09d224 */ /* 0x000fe200078e0a09 */
[----:B---3--:R-:W-:Y:S01]  /*d640*/  IABS R12, R13 ;  /* 0x0000000d000c7213 */ /* 0x008fe20000000000 */
[----:B------:R-:W-:Y:S01]  /*d650*/  @!P4 IMAD.MOV R14, RZ, RZ, -R14 ;  /* 0x000000ffff0ec224 */ /* 0x000fe200078e0a0e */
[----:B------:R-:W-:Y:S02]  /*d660*/  ISETP.GE.AND P3, PT, R13, RZ, PT ;  /* 0x000000ff0d00720c */ /* 0x000fe40003f66270 */
[----:B------:R-:W-:Y:S01]  /*d670*/  ISETP.GT.U32.AND P5, PT, R11, R8, PT ;  /* 0x000000080b00720c */ /* 0x000fe20003fa4070 */
[----:B------:R-:W-:-:S04]  /*d680*/  IMAD.HI.U32 R7, R0, R12, RZ ;  /* 0x0000000c00077227 */ /* 0x000fc800078e00ff */
[----:B------:R-:W-:-:S04]  /*d690*/  IMAD.MOV R7, RZ, RZ, -R7 ;  /* 0x000000ffff077224 */ /* 0x000fc800078e0a07 */
[----:B------:R-:W-:-:S04]  /*d6a0*/  IMAD R12, R11, R7, R12 ;  /* 0x000000070b0c7224 */ /* 0x000fc800078e020c */
[----:B------:R-:W-:Y:S02]  /*d6b0*/  @!P5 IMAD.IADD R8, R8, 0x1, -R11 ;  /* 0x000000010808d824 */ /* 0x000fe400078e0a0b */
[----:B------:R-:W-:Y:S01]  /*d6c0*/  IMAD.HI.U32 R6, R0, R5, RZ ;  /* 0x0000000500067227 */ /* 0x000fe200078e00ff */
[----:B----4-:R-:W-:Y:S02]  /*d6d0*/  ISETP.GE.AND P0, PT, R22, RZ, PT ;  /* 0x000000ff1600720c */ /* 0x010fe40003f06270 */
[----:B------:R-:W-:Y:S02]  /*d6e0*/  IABS R13, R22 ;  /* 0x00000016000d7213 */ /* 0x000fe40000000000 */
[----:B------:R-:W2:Y:S04]  /*d6f0*/  LDL.LU R22, [R1+0x4d4] ;  /* 0x0004d40001167983 */ /* 0x000ea80000300800 */
[----:B------:R-:W-:Y:S04]  /*d700*/  STL [R1+0x1a4], R9 ;  /* 0x0001a40901007387 */ /* 0x000fe80000100800 */
[----:B------:R-:W-:Y:S04]  /*d710*/  STL [R1+0x1fb0], R21 ;  /* 0x001fb01501007387 */ /* 0x000fe80000100800 */
[----:B------:R0:W-:Y:S01]  /*d720*/  STL [R1+0x1a0], R14 ;  /* 0x0001a00e01007387 */ /* 0x0001e20000100800 */
[----:B------:R-:W-:-:S03]  /*d730*/  IABS R7, R23 ;  /* 0x0000001700077213 */ /* 0x000fc60000000000 */
[----:B------:R-:W3:Y:S01]  /*d740*/  LDL R23, [R1+0x4d8] ;  /* 0x0004d80001177983 */ /* 0x000ee20000100800 */
[----:B------:R-:W-:-:S04]  /*d750*/  IMAD.MOV R6, RZ, RZ, -R6 ;  /* 0x000000ffff067224 */ /* 0x000fc800078e0a06 */
[----:B------:R-:W-:Y:S01]  /*d760*/  IMAD R5, R11, R6, R5 ;  /* 0x000000060b057224 */ /* 0x000fe200078e0205 */
[----:B------:R-:W-:Y:S02]  /*d770*/  IABS R6, R21 ;  /* 0x0000001500067213 */ /* 0x000fe40000000000 */
[----:B-----5:R-:W-:Y:S02]  /*d780*/  IABS R10, R29 ;  /* 0x0000001d000a7213 */ /* 0x020fe40000000000 */
[----:B------:R-:W4:Y:S03]  /*d790*/  LDL R29, [R1+0x4d0] ;  /* 0x0004d000011d7983 */ /* 0x000f260000100800 */
[----:B0-----:R-:W-:-:S04]  /*d7a0*/  IMAD.HI.U32 R14, R0, R10, RZ ;  /* 0x0000000a000e7227 */ /* 0x001fc800078e00ff */
[----:B------:R-:W-:-:S04]  /*d7b0*/  IMAD.MOV R14, RZ, RZ, -R14 ;  /* 0x000000ffff0e7224 */ /* 0x000fc800078e0a0e */
[----:B------:R-:W-:-:S05]  /*d7c0*/  IMAD R10, R11, R14, R10 ;  /* 0x0000000e0b0a7224 */ /* 0x000fca00078e020a */
[----:B------:R0:W-:Y:S02]  /*d7d0*/  STL [R1+0x1fb4], R10 ;  /* 0x001fb40a01007387 */ /* 0x0001e40000100800 */
[----:B0-----:R-:W-:-:S04]  /*d7e0*/  IMAD.MOV.U32 R10, RZ, RZ, R8 ;  /* 0x000000ffff0a7224 */ /* 0x001fc800078e0008 */
[----:B------:R-:W-:-:S05]  /*d7f0*/  @!P6 IMAD.MOV R10, RZ, RZ, -R10 ;  /* 0x000000ffff0ae224 */ /* 0x000fca00078e0a0a */
[----:B------:R0:W-:Y:S04]  /*d800*/  STL [R1+0xf0], R10 ;  /* 0x0000f00a01007387 */ /* 0x0001e80000100800 */
[----:B------:R-:W5:Y:S01]  /*d810*/  LDL.LU R21, [R1+0x4c0] ;  /* 0x0004c00001157983 */ /* 0x000f620000300800 */
[C---:B------:R-:W-:Y:S02]  /*d820*/  ISETP.GT.U32.AND P4, PT, R11.reuse, R12, PT ;  /* 0x0000000c0b00720c */ /* 0x040fe40003f84070 */
[----:B------:R-:W-:Y:S01]  /*d830*/  ISETP.GT.U32.AND P5, PT, R11, R5, PT ;  /* 0x000000050b00720c */ /* 0x000fe20003fa4070 */
[----:B------:R-:W-:-:S10]  /*d840*/  IMAD.HI.U32 R2, R0, R13, RZ ;  /* 0x0000000d00027227 */ /* 0x000fd400078e00ff */
[--C-:B------:R-:W-:Y:S02]  /*d850*/  @!P4 IMAD.IADD R12, R12, 0x1, -R11.reuse ;  /* 0x000000010c0cc824 */ /* 0x100fe400078e0a0b */
[----:B------:R-:W-:-:S03]  /*d860*/  @!P5 IMAD.IADD R5, R5, 0x1, -R11 ;  /* 0x000000010505d824 */ /* 0x000fc600078e0a0b */
[----:B------:R-:W-:Y:S01]  /*d870*/  ISETP.GT.U32.AND P5, PT, R11, R12, PT ;  /* 0x0000000c0b00720c */ /* 0x000fe20003fa4070 */
[----:B------:R-:W-:-:S04]  /*d880*/  IMAD.MOV R2, RZ, RZ, -R2 ;  /* 0x000000ffff027224 */ /* 0x000fc800078e0a02 */
[----:B------:R-:W-:Y:S02]  /*d890*/  IMAD R13, R11, R2, R13 ;  /* 0x000000020b0d7224 */ /* 0x000fe400078e020d */
[----:B------:R-:W-:-:S06]  /*d8a0*/  IMAD.HI.U32 R2, R0, R6, RZ ;  /* 0x0000000600027227 */ /* 0x000fcc00078e00ff */
[----:B------:R-:W-:Y:S01]  /*d8b0*/  @!P5 IMAD.IADD R12, R12, 0x1, -R11 ;  /* 0x000000010c0cd824 */ /* 0x000fe200078e0a0b */
[C---:B------:R-:W-:Y:S01]  /*d8c0*/  ISETP.GT.U32.AND P5, PT, R11.reuse, R13, PT ;  /* 0x0000000d0b00720c */ /* 0x040fe20003fa4070 */
[----:B------:R-:W-:Y:S02]  /*d8d0*/  IMAD.MOV R2, RZ, RZ, -R2 ;  /* 0x000000ffff027224 */ /* 0x000fe400078e0a02 */
[----:B0-----:R-:W-:Y:S02]  /*d8e0*/  IMAD.MOV.U32 R10, RZ, RZ, R12 ;  /* 0x000000ffff0a7224 */ /* 0x001fe400078e000c */
[----:B------:R-:W-:Y:S02]  /*d8f0*/  IMAD R6, R11, R2, R6 ;  /* 0x000000020b067224 */ /* 0x000fe400078e0206 */
[----:B------:R-:W-:-:S06]  /*d900*/  @!P3 IMAD.MOV R10, RZ, RZ, -R10 ;  /* 0x000000ffff0ab224 */ /* 0x000fcc00078e0a0a */
[----:B------:R-:W-:Y:S01]  /*d910*/  @!P5 IMAD.IADD R13, R13, 0x1, -R11 ;  /* 0x000000010d0dd824 */ /* 0x000fe200078e0a0b */
[----:B---3--:R-:W-:Y:S02]  /*d920*/  IABS R8, R23 ;  /* 0x0000001700087213 */ /* 0x008fe40000000000 */
[----:B----4-:R-:W-:Y:S02]  /*d930*/  IABS R2, R29 ;  /* 0x0000001d00027213 */ /* 0x010fe40000000000 */
[----:B------:R-:W3:Y:S04]  /*d940*/  LDL.LU R29, [R1+0x4dc] ;  /* 0x0004dc00011d7983 */ /* 0x000ee80000300800 */
[----:B------:R-:W4:Y:S04]  /*d950*/  LDL.LU R23, [R1+0x4e0] ;  /* 0x0004e00001177983 */ /* 0x000f280000300800 */
[----:B------:R0:W-:Y:S04]  /*d960*/  STL [R1+0xec], R10 ;  /* 0x0000ec0a01007387 */ /* 0x0001e80000100800 */
[----:B0-----:R-:W3:Y:S01]  /*d970*/  LDL.LU R10, [R1+0x1fb4] ;  /* 0x001fb400010a7983 */ /* 0x001ee20000300800 */
[----:B-----5:R-:W-:-:S03]  /*d980*/  ISETP.GE.AND P5, PT, R21, RZ, PT ;  /* 0x000000ff1500720c */ /* 0x020fc60003fa6270 */
[----:B------:R-:W5:Y:S01]  /*d990*/  LDL.LU R21, [R1+0x1fb0] ;  /* 0x001fb00001157983 */ /* 0x000f620000300800 */
[----:B------:R-:W-:-:S05]  /*d9a0*/  IABS R4, R15 ;  /* 0x0000000f00047213 */ /* 0x000fca0000000000 */
[----:B------:R-:W-:-:S04]  /*d9b0*/  IMAD.HI.U32 R9, R0, R4, RZ ;  /* 0x0000000400097227 */ /* 0x000fc800078e00ff */
[----:B------:R-:W-:-:S04]  /*d9c0*/  IMAD.MOV R9, RZ, RZ, -R9 ;  /* 0x000000ffff097224 */ /* 0x000fc800078e0a09 */
[----:B------:R-:W-:-:S05]  /*d9d0*/  IMAD R4, R11, R9, R4 ;  /* 0x000000090b047224 */ /* 0x000fca00078e0204 */
[----:B------:R-:W-:-:S13]  /*d9e0*/  ISETP.GT.U32.AND P4, PT, R11, R4, PT ;  /* 0x000000040b00720c */ /* 0x000fda0003f84070 */
[----:B------:R-:W-:-:S05]  /*d9f0*/  @!P4 IMAD.IADD R4, R4, 0x1, -R11 ;  /* 0x000000010404c824 */ /* 0x000fca00078e0a0b */
[----:B------:R-:W-:Y:S02]  /*da00*/  ISETP.GT.U32.AND P6, PT, R11, R4, PT ;  /* 0x000000040b00720c */ /* 0x000fe40003fc4070 */
[----:B------:R-:W-:Y:S01]  /*da10*/  ISETP.GE.AND P2, PT, R15, RZ, PT ;  /* 0x000000ff0f00720c */ /* 0x000fe20003f46270 */
[----:B------:R-:W-:Y:S01]  /*da20*/  IMAD.HI.U32 R15, R0, R2, RZ ;  /* 0x00000002000f7227 */ /* 0x000fe200078e00ff */
[----:B------:R-:W-:-:S03]  /*da30*/  ISETP.GT.U32.AND P4, PT, R11, R5, PT ;  /* 0x000000050b00720c */ /* 0x000fc60003f84070 */
[----:B------:R-:W-:Y:S02]  /*da40*/  IMAD.MOV R15, RZ, RZ, -R15 ;  /* 0x000000ffff0f7224 */ /* 0x000fe400078e0a0f */
[----:B------:R-:W-:-:S04]  /*da50*/  IMAD.HI.U32 R9, R0, R7, RZ ;  /* 0x0000000700097227 */ /* 0x000fc800078e00ff */
[----:B------:R-:W-:Y:S01]  /*da60*/  @!P6 IMAD.IADD R4, R4, 0x1, -R11 ;  /* 0x000000010404e824 */ /* 0x000fe200078e0a0b */
[C---:B------:R-:W-:Y:S01]  /*da70*/  ISETP.GT.U32.AND P6, PT, R11.reuse, R6, PT ;  /* 0x000000060b00720c */ /* 0x040fe20003fc4070 */
[----:B------:R-:W-:Y:S02]  /*da80*/  IMAD.MOV R9, RZ, RZ, -R9 ;  /* 0x000000ffff097224 */ /* 0x000fe400078e0a09 */
[C---:B------:R-:W-:Y:S02]  /*da90*/  IMAD R2, R11.reuse, R15, R2 ;  /* 0x0000000f0b027224 */ /* 0x040fe400078e0202 */
[----:B------:R-:W4:Y:S01]  /*daa0*/  LDL.LU R15, [R1+0x4c8] ;  /* 0x0004c800010f7983 */ /* 0x000f220000300800 */
[----:B------:R-:W-:Y:S01]  /*dab0*/  IMAD R7, R11, R9, R7 ;  /* 0x000000090b077224 */ /* 0x000fe200078e0207 */
[----:B--2---:R-:W-:Y:S01]  /*dac0*/  IABS R9, R22 ;  /* 0x0000001600097213 */ /* 0x004fe20000000000 */
[----:B------:R-:W-:-:S04]  /*dad0*/  @!P4 IMAD.IADD R5, R5, 0x1, -R11 ;  /* 0x000000010505c824 */ /* 0x000fc800078e0a0b */
[----:B------:R-:W-:-:S04]  /*dae0*/  IMAD.HI.U32 R14, R0, R9, RZ ;  /* 0x00000009000e7227 */ /* 0x000fc800078e00ff */
[----:B------:R-:W-:Y:S02]  /*daf0*/  @!P6 IMAD.IADD R6, R6, 0x1, -R11 ;  /* 0x000000010606e824 */ /* 0x000fe400078e0a0b */
[----:B------:R-:W-:Y:S02]  /*db00*/  @!P1 IMAD.MOV R5, RZ, RZ, -R5 ;  /* 0x000000ffff059224 */ /* 0x000fe400078e0a05 */
[----:B------:R-:W-:Y:S01]  /*db10*/  IMAD.MOV R14, RZ, RZ, -R14 ;  /* 0x000000ffff0e7224 */ /* 0x000fe200078e0a0e */
[----:B------:R-:W-:Y:S01]  /*db20*/  ISETP.GT.U32.AND P1, PT, R11, R6, PT ;  /* 0x000000060b00720c */ /* 0x000fe20003f24070 */
[----:B------:R-:W-:-:S04]  /*db30*/  IMAD.HI.U32 R12, R0, R8, RZ ;  /* 0x00000008000c7227 */ /* 0x000fc800078e00ff */
[C---:B------:R-:W-:Y:S02]  /*db40*/  IMAD R9, R11.reuse, R14, R9 ;  /* 0x0000000e0b097224 */ /* 0x040fe400078e0209 */
[----:B------:R-:W-:Y:S02]  /*db50*/  IMAD.MOV.U32 R14, RZ, RZ, R4 ;  /* 0x000000ffff0e7224 */ /* 0x000fe400078e0004 */
[----:B------:R-:W-:Y:S02]  /*db60*/  IMAD.MOV R12, RZ, RZ, -R12 ;  /* 0x000000ffff0c7224 */ /* 0x000fe400078e0a0c */
[----:B------:R-:W-:Y:S02]  /*db70*/  @!P2 IMAD.MOV R14, RZ, RZ, -R14 ;  /* 0x000000ffff0ea224 */ /* 0x000fe400078e0a0e */
[----:B------:R-:W-:Y:S02]  /*db80*/  IMAD R8, R11, R12, R8 ;  /* 0x0000000c0b087224 */ /* 0x000fe400078e0208 */
[----:B------:R-:W2:Y:S01]  /*db90*/  LDL.LU R12, [R1+0x4d0] ;  /* 0x0004d000010c7983 */ /* 0x000ea20000300800 */
[----:B------:R-:W-:-:S03]  /*dba0*/  @!P1 IMAD.IADD R6, R6, 0x1, -R11 ;  /* 0x0000000106069824 */ /* 0x000fc600078e0a0b */
[----:B------:R-:W-:Y:S04]  /*dbb0*/  STL [R1+0xe8], R5 ;  /* 0x0000e80501007387 */ /* 0x000fe80000100800 */
[----:B------:R0:W-:Y:S01]  /*dbc0*/  STL [R1+0xe4], R14 ;  /* 0x0000e40e01007387 */ /* 0x0001e20000100800 */
[----:B-----5:R-:W-:-:S03]  /*dbd0*/  ISETP.GE.AND P1, PT, R21, RZ, PT ;  /* 0x000000ff1500720c */ /* 0x020fc60003f26270 */
[----:B------:R-:W5:Y:S01]  /*dbe0*/  LDL.LU R21, [R1+0x4e4] ;  /* 0x0004e40001157983 */ /* 0x000f620000300800 */
[C---:B---3--:R-:W-:Y:S02]  /*dbf0*/  ISETP.GT.U32.AND P3, PT, R11.reuse, R10, PT ;  /* 0x0000000a0b00720c */ /* 0x048fe40003f64070 */
[----:B------:R-:W-:-:S11]  /*dc00*/  ISETP.GT.U32.AND P4, PT, R11, R7, PT ;  /* 0x000000070b00720c */ /* 0x000fd60003f84070 */
[--C-:B------:R-:W-:Y:S01]  /*dc10*/  @!P3 IMAD.IADD R10, R10, 0x1, -R11.reuse ;  /* 0x000000010a0ab824 */ /* 0x100fe200078e0a0b */
[----:B------:R-:W-:Y:S01]  /*dc20*/  ISETP.GT.U32.AND P3, PT, R11, R13, PT ;  /* 0x0000000d0b00720c */ /* 0x000fe20003f64070 */
[----:B------:R-:W-:-:S03]  /*dc30*/  @!P4 IMAD.IADD R7, R7, 0x1, -R11 ;  /* 0x000000010707c824 */ /* 0x000fc600078e0a0b */
[C---:B------:R-:W-:Y:S02]  /*dc40*/  ISETP.GT.U32.AND P4, PT, R11.reuse, R10, PT ;  /* 0x0000000a0b00720c */ /* 0x040fe40003f84070 */
[----:B------:R-:W-:Y:S02]  /*dc50*/  IABS R4, R29 ;  /* 0x0000001d00047213 */ /* 0x000fe40000000000 */
[----:B------:R-:W-:-:S03]  /*dc60*/  ISETP.GT.U32.AND P6, PT, R11, R7, PT ;  /* 0x000000070b00720c */ /* 0x000fc60003fc4070 */
[----:B0-----:R-:W-:-:S04]  /*dc70*/  IMAD.HI.U32 R14, R0, R4, RZ ;  /* 0x00000004000e7227 */ /* 0x001fc800078e00ff */
[--C-:B------:R-:W-:Y:S02]  /*dc80*/  @!P3 IMAD.IADD R13, R13, 0x1, -R11.reuse ;  /* 0x000000010d0db824 */ /* 0x100fe400078e0a0b */
[----:B------:R-:W-:Y:S02]  /*dc90*/  @!P4 IMAD.IADD R10, R10, 0x1, -R11 ;  /* 0x000000010a0ac824 */ /* 0x000fe400078e0a0b */
[----:B------:R-:W-:Y:S02]  /*dca0*/  IMAD.MOV R14, RZ, RZ, -R14 ;  /* 0x000000ffff0e7224 */ /* 0x000fe400078e0a0e */
[----:B------:R-:W-:Y:S02]  /*dcb0*/  @!P0 IMAD.MOV R13, RZ, RZ, -R13 ;  /* 0x000000ffff0d8224 */ /* 0x000fe400078e0a0d */
[----:B------:R-:W-:Y:S02]  /*dcc0*/  @!P5 IMAD.MOV R10, RZ, RZ, -R10 ;  /* 0x000000ffff0ad224 */ /* 0x000fe400078e0a0a */
[----:B------:R-:W-:-:S02]  /*dcd0*/  @!P6 IMAD.IADD R7, R7, 0x1, -R11 ;  /* 0x000000010707e824 */ /* 0x000fc400078e0a0b */
[----:B------:R-:W-:Y:S01]  /*dce0*/  IMAD R4, R11, R14, R4 ;  /* 0x0000000e0b047224 */ /* 0x000fe200078e0204 */
[----:B----4-:R-:W-:Y:S02]  /*dcf0*/  ISETP.GE.AND P4, PT, R15, RZ, PT ;  /* 0x000000ff0f00720c */ /* 0x010fe40003f86270 */
[----:B------:R-:W3:Y:S04]  /*dd00*/  LDL.LU R15, [R1+0x4e8] ;  /* 0x0004e800010f7983 */ /* 0x000ee80000300800 */
[----:B------:R-:W4:Y:S04]  /*dd10*/  LDL.LU R14, [R1+0x4d8] ;  /* 0x0004d800010e7983 */ /* 0x000f280000300800 */
[----:B------:R-:W-:Y:S04]  /*dd20*/  STL [R1+0xdc], R13 ;  /* 0x0000dc0d01007387 */ /* 0x000fe80000100800 */
[----:B------:R0:W-:Y:S01]  /*dd30*/  STL [R1+0xd8], R10 ;  /* 0x0000d80a01007387 */ /* 0x0001e20000100800 */
[----:B------:R-:W-:Y:S01]  /*dd40*/  ISETP.GT.U32.AND P3, PT, R11, R9, PT ;  /* 0x000000090b00720c */ /* 0x000fe20003f64070 */
[----:B0-----:R-:W-:-:S04]  /*dd50*/  IMAD.MOV.U32 R10, RZ, RZ, R7 ;  /* 0x000000ffff0a7224 */ /* 0x001fc800078e0007 */
[----:B------:R-:W-:Y:S01]  /*dd60*/  @!P4 IMAD.MOV R10, RZ, RZ, -R10 ;  /* 0x000000ffff0ac224 */ /* 0x000fe200078e0a0a */
[----:B------:R-:W-:Y:S01]  /*dd70*/  ISETP.GT.U32.AND P4, PT, R11, R4, PT ;  /* 0x000000040b00720c */ /* 0x000fe20003f84070 */
[----:B------:R-:W-:-:S06]  /*dd80*/  @!P1 IMAD.MOV R6, RZ, RZ, -R6 ;  /* 0x000000ffff069224 */ /* 0x000fcc00078e0a06 */
[----:B------:R-:W-:Y:S01]  /*dd90*/  @!P3 IMAD.IADD R9, R9, 0x1, -R11 ;  /* 0x000000010909b824 */ /* 0x000fe200078e0a0b */
[----:B------:R-:W-:Y:S02]  /*dda0*/  ISETP.GE.AND P3, PT, R22, RZ, PT ;  /* 0x000000ff1600720c */ /* 0x000fe40003f66270 */
[----:B------:R-:W4:Y:S01]  /*ddb0*/  LDL.LU R22, [R1+0x4ec] ;  /* 0x0004ec0001167983 */ /* 0x000f220000300800 */
[----:B------:R-:W-:-:S03]  /*ddc0*/  ISETP.GT.U32.AND P6, PT, R11, R8, PT ;  /* 0x000000080b00720c */ /* 0x000fc60003fc4070 */
[----:B------:R0:W-:Y:S01]  /*ddd0*/  STL [R1+0xd4], R10 ;  /* 0x0000d40a01007387 */ /* 0x0001e20000100800 */
[----:B------:R-:W-:-:S03]  /*dde0*/  @!P4 IMAD.IADD R4, R4, 0x1, -R11 ;  /* 0x000000010404c824 */ /* 0x000fc600078e0a0b */
[----:B------:R3:W-:Y:S01]  /*ddf0*/  STL [R1+0x160], R6 ;  /* 0x0001600601007387 */ /* 0x0007e20000100800 */
[----:B------:R-:W-:-:S05]  /*de00*/  ISETP.GT.U32.AND P5, PT, R11, R9, PT ;  /* 0x000000090b00720c */ /* 0x000fca0003fa4070 */
[----:B------:R-:W-:-:S05]  /*de10*/  @!P6 IMAD.IADD R8, R8, 0x1, -R11 ;  /* 0x000000010808e824 */ /* 0x000fca00078e0a0b */
[----:B------:R-:W-:-:S03]  /*de20*/  ISETP.GT.U32.AND P6, PT, R11, R8, PT ;  /* 0x000000080b00720c */ /* 0x000fc60003fc4070 */
[----:B------:R-:W-:Y:S01]  /*de30*/  @!P5 IMAD.IADD R9, R9, 0x1, -R11 ;  /* 0x000000010909d824 */ /* 0x000fe200078e0a0b */
[----:B------:R-:W-:Y:S02]  /*de40*/  ISETP.GE.AND P5, PT, R29, RZ, PT ;  /* 0x000000ff1d00720c */ /* 0x000fe40003fa6270 */
[----:B------:R-:W-:-:S07]  /*de50*/  IABS R5, R23 ;  /* 0x0000001700057213 */ /* 0x000fce0000000000 */
[----:B------:R-:W-:Y:S01]  /*de60*/  @!P6 IMAD.IADD R8, R8, 0x1, -R11 ;  /* 0x000000010808e824 */ /* 0x000fe200078e0a0b */
[----:B------:R-:W-:Y:S02]  /*de70*/  ISETP.GE.AND P6, PT, R23, RZ, PT ;  /* 0x000000ff1700720c */ /* 0x000fe40003fc6270 */
[----:B-----5:R-:W-:Y:S02]  /*de80*/  IABS R7, R21 ;  /* 0x0000001500077213 */ /* 0x020fe40000000000 */
[----:B------:R-:W-:Y:S01]  /*de90*/  ISETP.GE.AND P4, PT, R21, RZ, PT ;  /* 0x000000ff1500720c */ /* 0x000fe20003f86270 */
[----:B------:R-:W-:Y:S02]  /*dea0*/  IMAD.MOV.U32 R21, RZ, RZ, R20 ;  /* 0x000000ffff157224 */ /* 0x000fe400078e0014 */
[----:B------:R-:W5:Y:S04]  /*deb0*/  LDL.LU R20, [R1+0x4f8] ;  /* 0x0004f80001147983 */ /* 0x000f680000300800 */
[----:B------:R-:W5:Y:S04]  /*dec0*/  LDL.LU R29, [R1+0x4f0] ;  /* 0x0004f000011d7983 */ /* 0x000f680000300800 */
[----:B------:R-:W5:Y:S01]  /*ded0*/  LDL.LU R23, [R1+0x4f4] ;  /* 0x0004f40001177983 */ /* 0x000f620000300800 */
[----:B------:R-:W-:-:S13]  /*dee0*/  ISETP.GT.U32.AND P2, PT, R11, R2, PT ;  /* 0x000000020b00720c */ /* 0x000fda0003f44070 */
[----:B------:R-:W-:Y:S01]  /*def0*/  @!P2 IMAD.IADD R2, R2, 0x1, -R11 ;  /* 0x000000010202a824 */ /* 0x000fe200078e0a0b */
[----:B--2---:R-:W-:Y:S01]  /*df00*/  ISETP.GE.AND P2, PT, R12, RZ, PT ;  /* 0x000000ff0c00720c */ /* 0x004fe20003f46270 */
[----:B------:R-:W-:-:S03]  /*df10*/  IMAD.HI.U32 R12, R0, R5, RZ ;  /* 0x00000005000c7227 */ /* 0x000fc600078e00ff */
[----:B------:R-:W-:Y:S01]  /*df20*/  ISETP.GT.U32.AND P0, PT, R11, R2, PT ;  /* 0x000000020b00720c */ /* 0x000fe20003f04070 */
[----:B------:R-:W-:-:S04]  /*df30*/  IMAD.MOV R12, RZ, RZ, -R12 ;  /* 0x000000ffff0c7224 */ /* 0x000fc800078e0a0c */
[----:B------:R-:W-:-:S08]  /*df40*/  IMAD R5, R11, R12, R5 ;  /* 0x0000000c0b057224 */ /* 0x000fd000078e0205 */
[----:B------:R-:W-:Y:S01]  /*df50*/  @!P0 IMAD.IADD R2, R2, 0x1, -R11 ;  /* 0x0000000102028824 */ /* 0x000fe200078e0a0b */
[----:B------:R-:W-:Y:S01]  /*df60*/  ISETP.GT.U32.AND P0, PT, R11, R5, PT ;  /* 0x000000050b00720c */ /* 0x000fe20003f04070 */
[----:B0-----:R-:W-:-:S04]  /*df70*/  IMAD.HI.U32 R10, R0, R7, RZ ;  /* 0x00000007000a7227 */ /* 0x001fc800078e00ff */
[----:B------:R-:W-:Y:S02]  /*df80*/  IMAD.MOV.U32 R12, RZ, RZ, R2 ;  /* 0x000000ffff0c7224 */ /* 0x000fe400078e0002 */
[----:B------:R-:W-:Y:S02]  /*df90*/  IMAD.MOV R10, RZ, RZ, -R10 ;  /* 0x000000ffff0a7224 */ /* 0x000fe400078e0a0a */
[----:B------:R-:W-:Y:S01]  /*dfa0*/  @!P2 IMAD.MOV R12, RZ, RZ, -R12 ;  /* 0x000000ffff0ca224 */ /* 0x000fe200078e0a0c */
[----:B---3--:R-:W-:-:S03]  /*dfb0*/  IABS R6, R15 ;  /* 0x0000000f00067213 */ /* 0x008fc60000000000 */
[----:B------:R-:W-:Y:S01]  /*dfc0*/  @!P0 IMAD.IADD R5, R5, 0x1, -R11 ;  /* 0x0000000105058824 */ /* 0x000fe200078e0a0b */
[C---:B------:R-:W-:Y:S01]  /*dfd0*/  ISETP.GT.U32.AND P2, PT, R11.reuse, R4, PT ;  /* 0x000000040b00720c */ /* 0x040fe20003f44070 */
[----:B------:R-:W-:Y:S01]  /*dfe0*/  IMAD.HI.U32 R2, R0, R6, RZ ;  /* 0x0000000600027227 */ /* 0x000fe200078e00ff */
[----:B------:R0:W-:Y:S01]  /*dff0*/  STL [R1+0x15c], R12 ;  /* 0x00015c0c01007387 */ /* 0x0001e20000100800 */
[----:B----4-:R-:W-:Y:S02]  /*e000*/  ISETP.GE.AND P1, PT, R14, RZ, PT ;  /* 0x000000ff0e00720c */ /* 0x010fe40003f26270 */
[C---:B------:R-:W-:Y:S01]  /*e010*/  IMAD R7, R11.reuse, R10, R7 ;  /* 0x0000000a0b077224 */ /* 0x040fe200078e0207 */
[----:B------:R-:W-:Y:S01]  /*e020*/  ISETP.GT.U32.AND P0, PT, R11, R5, PT ;  /* 0x000000050b00720c */ /* 0x000fe20003f04070 */
[----:B------:R-:W-:Y:S02]  /*e030*/  IMAD.MOV R2, RZ, RZ, -R2 ;  /* 0x000000ffff027224 */ /* 0x000fe400078e0a02 */
[----:B0-----:R-:W-:-:S04]  /*e040*/  IMAD.MOV.U32 R12, RZ, RZ, R9 ;  /* 0x000000ffff0c7224 */ /* 0x001fc800078e0009 */
[----:B------:R-:W-:Y:S01]  /*e050*/  @!P3 IMAD.MOV R12, RZ, RZ, -R12 ;  /* 0x000000ffff0cb224 */ /* 0x000fe200078e0a0c */
[C---:B------:R-:W-:Y:S01]  /*e060*/  ISETP.GT.U32.AND P3, PT, R11.reuse, R7, PT ;  /* 0x000000070b00720c */ /* 0x040fe20003f64070 */
[----:B------:R-:W-:Y:S02]  /*e070*/  IMAD R6, R11, R2, R6 ;  /* 0x000000020b067224 */ /* 0x000fe400078e0206 */
[--C-:B------:R-:W-:Y:S02]  /*e080*/  @!P2 IMAD.IADD R4, R4, 0x1, -R11.reuse ;  /* 0x000000010404a824 */ /* 0x100fe400078e0a0b */
[----:B------:R-:W-:Y:S01]  /*e090*/  @!P0 IMAD.IADD R5, R5, 0x1, -R11 ;  /* 0x0000000105058824 */ /* 0x000fe200078e0a0b */
[----:B------:R-:W-:Y:S01]  /*e0a0*/  ISETP.GT.U32.AND P2, PT, R11, R6, PT ;  /* 0x000000060b00720c */ /* 0x000fe20003f44070 */
[----:B------:R-:W-:Y:S02]  /*e0b0*/  @!P1 IMAD.MOV R8, RZ, RZ, -R8 ;  /* 0x000000ffff089224 */ /* 0x000fe400078e0a08 */
[----:B------:R-:W-:Y:S01]  /*e0c0*/  @!P5 IMAD.MOV R4, RZ, RZ, -R4 ;  /* 0x000000ffff04d224 */ /* 0x000fe200078e0a04 */
[----:B------:R0:W-:Y:S01]  /*e0d0*/  STL [R1+0x14c], R12 ;  /* 0x00014c0c01007387 */ /* 0x0001e20000100800 */
[----:B------:R-:W-:-:S02]  /*e0e0*/  @!P6 IMAD.MOV R5, RZ, RZ, -R5 ;  /* 0x000000ffff05e224 */ /* 0x000fc400078e0a05 */
[--C-:B------:R-:W-:Y:S01]  /*e0f0*/  @!P3 IMAD.IADD R7, R7, 0x1, -R11.reuse ;  /* 0x000000010707b824 */ /* 0x100fe200078e0a0b */
[----:B------:R1:W-:Y:S01]  /*e100*/  STL [R1+0x150], R8 ;  /* 0x0001500801007387 */ /* 0x0003e20000100800 */
[----:B------:R-:W-:Y:S02]  /*e110*/  IABS R9, R22 ;  /* 0x0000001600097213 */ /* 0x000fe40000000000 */
[----:B------:R-:W-:Y:S02]  /*e120*/  ISETP.GE.AND P0, PT, R22, RZ, PT ;  /* 0x000000ff1600720c */ /* 0x000fe40003f06270 */
[----:B------:R-:W-:Y:S01]  /*e130*/  @!P2 IMAD.IADD R6, R6, 0x1, -R11 ;  /* 0x000000010606a824 */ /* 0x000fe200078e0a0b */
[----:B------:R-:W-:-:S04]  /*e140*/  ISETP.GT.U32.AND P5, PT, R11, R7, PT ;  /* 0x000000070b00720c */ /* 0x000fc80003fa4070 */
[----:B------:R-:W-:Y:S02]  /*e150*/  ISETP.GT.U32.AND P2, PT, R11, R6, PT ;  /* 0x000000060b00720c */ /* 0x000fe40003f44070 */
[----:B------:R-:W-:-:S07]  /*e160*/  ISETP.GE.AND P1, PT, R15, RZ, PT ;  /* 0x000000ff0f00720c */ /* 0x000fce0003f26270 */
[----:B------:R-:W-:-:S04]  /*e170*/  @!P5 IMAD.IADD R7, R7, 0x1, -R11 ;  /* 0x000000010707d824 */ /* 0x000fc800078e0a0b */
[----:B------:R-:W-:Y:S02]  /*e180*/  @!P2 IMAD.IADD R6, R6, 0x1, -R11 ;  /* 0x000000010606a824 */ /* 0x000fe400078e0a0b */
[----:B------:R-:W-:Y:S02]  /*e190*/  @!P4 IMAD.MOV R7, RZ, RZ, -R7 ;  /* 0x000000ffff07c224 */ /* 0x000fe400078e0a07 */
[----:B------:R-:W-:Y:S01]  /*e1a0*/  @!P1 IMAD.MOV R6, RZ, RZ, -R6 ;  /* 0x000000ffff069224 */ /* 0x000fe200078e0a06 */
[----:B-----5:R-:W-:Y:S02]  /*e1b0*/  IABS R14, R20 ;  /* 0x00000014000e7213 */ /* 0x020fe40000000000 */
[----:B------:R-:W-:Y:S02]  /*e1c0*/  ISETP.GE.AND P3, PT, R20, RZ, PT ;  /* 0x000000ff1400720c */ /* 0x000fe40003f66270 */
[----:B------:R-:W2:Y:S04]  /*e1d0*/  LDL.LU R20, [R1+0x504] ;  /* 0x0005040001147983 */ /* 0x000ea80000300800 */
[----:B------:R3:W-:Y:S04]  /*e1e0*/  STL [R1+0x158], R4 ;  /* 0x0001580401007387 */ /* 0x0007e80000100800 */
[----:B------:R4:W-:Y:S04]  /*e1f0*/  STL [R1+0x154], R5 ;  /* 0x0001540501007387 */ /* 0x0009e80000100800 */
[----:B------:R-:W5:Y:S04]  /*e200*/  LDL.LU R22, [R1+0x500] ;  /* 0x0005000001167983 */ /* 0x000f680000300800 */
[----:B0-----:R-:W2:Y:S04]  /*e210*/  LDL R12, [R1+0x508] ;  /* 0x00050800010c7983 */ /* 0x001ea80000100800 */
[----:B------:R-:W2:Y:S01]  /*e220*/  LDL.LU R15, [R1+0x4fc] ;  /* 0x0004fc00010f7983 */ /* 0x000ea20000300800 */
[----:B-1----:R-:W-:-:S02]  /*e230*/  IABS R8, R23 ;  /* 0x0000001700087213 */ /* 0x002fc40000000000 */
[----:B------:R-:W-:Y:S01]  /*e240*/  ISETP.GE.AND P4, PT, R23, RZ, PT ;  /* 0x000000ff1700720c */ /* 0x000fe20003f86270 */
[----:B------:R-:W-:Y:S01]  /*e250*/  STL [R1+0x144], R7 ;  /* 0x0001440701007387 */ /* 0x000fe20000100800 */
[----:B---3--:R-:W-:Y:S02]  /*e260*/  IABS R4, R29 ;  /* 0x0000001d00047213 */ /* 0x008fe40000000000 */
[----:B------:R-:W-:Y:S01]  /*e270*/  ISETP.GE.AND P5, PT, R29, RZ, PT ;  /* 0x000000ff1d00720c */ /* 0x000fe20003fa6270 */
[----:B------:R5:W-:Y:S04]  /*e280*/  STL [R1+0x148], R6 ;  /* 0x0001480601007387 */ /* 0x000be80000100800 */
[----:B------:R-:W3:Y:S04]  /*e290*/  LDL R23, [R1+0x50c] ;  /* 0x00050c0001177983 */ /* 0x000ee80000100800 */
[----:B------:R-:W3:Y:S01]  /*e2a0*/  LDL.LU R29, [R1+0x510] ;  /* 0x00051000011d7983 */ /* 0x000ee20000300800 */
[----:B------:R-:W-:-:S04]  /*e2b0*/  IMAD.HI.U32 R2, R0, R9, RZ ;  /* 0x0000000900027227 */ /* 0x000fc800078e00ff */
[----:B------:R-:W-:-:S04]  /*e2c0*/  IMAD.MOV R2, RZ, RZ, -R2 ;  /* 0x000000ffff027224 */ /* 0x000fc800078e0a02 */
[----:B------:R-:W-:-:S05]  /*e2d0*/  IMAD R9, R11, R2, R9 ;  /* 0x000000020b097224 */ /* 0x000fca00078e0209 */
[----:B------:R-:W-:Y:S01]  /*e2e0*/  ISETP.GT.U32.AND P6, PT, R11, R9, PT ;  /* 0x000000090b00720c */ /* 0x000fe20003fc4070 */
[----:B------:R-:W-:-:S04]  /*e2f0*/  IMAD.HI.U32 R2, R0, R14, RZ ;  /* 0x0000000e00027227 */ /* 0x000fc800078e00ff */
[----:B------:R-:W-:-:S08]  /*e300*/  IMAD.MOV R2, RZ, RZ, -R2 ;  /* 0x000000ffff027224 */ /* 0x000fd000078e0a02 */
[----:B------:R-:W-:-:S05]  /*e310*/  @!P6 IMAD.IADD R9, R9, 0x1, -R11 ;  /* 0x000000010909e824 */ /* 0x000fca00078e0a0b */
[----:B------:R-:W-:Y:S01]  /*e320*/  ISETP.GT.U32.AND P6, PT, R11, R9, PT ;  /* 0x000000090b00720c */ /* 0x000fe20003fc4070 */
[----:B----4-:R-:W-:-:S04]  /*e330*/  IMAD.HI.U32 R5, R0, R4, RZ ;  /* 0x0000000400057227 */ /* 0x010fc800078e00ff */
[----:B------:R-:W-:Y:S02]  /*e340*/  IMAD R14, R11, R2, R14 ;  /* 0x000000020b0e7224 */ /* 0x000fe400078e020e */
[----:B------:R-:W-:-:S03]  /*e350*/  IMAD.HI.U32 R2, R0, R8, RZ ;  /* 0x0000000800027227 */ /* 0x000fc600078e00ff */
[C---:B------:R-:W-:Y:S01]  /*e360*/  ISETP.GT.U32.AND P2, PT, R11.reuse, R14, PT ;  /* 0x0000000e0b00720c */ /* 0x040fe20003f44070 */
[----:B------:R-:W-:Y:S02]  /*e370*/  IMAD.MOV R5, RZ, RZ, -R5 ;  /* 0x000000ffff057224 */ /* 0x000fe400078e0a05 */
[----:B------:R-:W-:Y:S02]  /*e380*/  IMAD.MOV R2, RZ, RZ, -R2 ;  /* 0x000000ffff027224 */ /* 0x000fe400078e0a02 */
[----:B------:R-:W-:Y:S02]  /*e390*/  IMAD R4, R11, R5, R4 ;  /* 0x000000050b047224 */ /* 0x000fe400078e0204 */
[----:B------:R-:W-:Y:S02]  /*e3a0*/  @!P6 IMAD.IADD R9, R9, 0x1, -R11 ;  /* 0x000000010909e824 */ /* 0x000fe400078e0a0b */
[C---:B------:R-:W-:Y:S01]  /*e3b0*/  IMAD R8, R11.reuse, R2, R8 ;  /* 0x000000020b087224 */ /* 0x040fe200078e0208 */
[----:B------:R-:W-:Y:S01]  /*e3c0*/  ISETP.GT.U32.AND P6, PT, R11, R4, PT ;  /* 0x000000040b00720c */ /* 0x000fe20003fc4070 */
[----:B------:R-:W-:-:S02]  /*e3d0*/  IMAD.MOV.U32 R10, RZ, RZ, R9 ;  /* 0x000000ffff0a7224 */ /* 0x000fc400078e0009 */
[----:B------:R-:W-:Y:S02]  /*e3e0*/  @!P2 IMAD.IADD R14, R14, 0x1, -R11 ;  /* 0x000000010e0ea824 */ /* 0x000fe400078e0a0b */
[----:B------:R-:W-:Y:S01]  /*e3f0*/  @!P0 IMAD.MOV R10, RZ, RZ, -R10 ;  /* 0x000000ffff0a8224 */ /* 0x000fe200078e0a0a */
[C---:B------:R-:W-:Y:S02]  /*e400*/  ISETP.GT.U32.AND P0, PT, R11.reuse, R8, PT ;  /* 0x000000080b00720c */ /* 0x040fe40003f04070 */
[----:B------:R-:W-:-:S05]  /*e410*/  ISETP.GT.U32.AND P2, PT, R11, R14, PT ;  /* 0x0000000e0b00720c */ /* 0x000fca0003f44070 */
[----:B------:R-:W-:-:S06]  /*e420*/  @!P6 IMAD.IADD R4, R4, 0x1, -R11 ;  /* 0x000000010404e824 */ /* 0x000fcc00078e0a0b */
[--C-:B------:R-:W-:Y:S01]  /*e430*/  @!P0 IMAD.IADD R8, R8, 0x1, -R11.reuse ;  /* 0x0000000108088824 */ /* 0x100fe200078e0a0b */
[----:B------:R-:W-:Y:S01]  /*e440*/  ISETP.GT.U32.AND P0, PT, R11, R4, PT ;  /* 0x000000040b00720c */ /* 0x000fe20003f04070 */
[----:B------:R-:W-:-:S04]  /*e450*/  @!P2 IMAD.IADD R14, R14, 0x1, -R11 ;  /* 0x000000010e0ea824 */ /* 0x000fc800078e0a0b */
[----:B------:R-:W-:Y:S01]  /*e460*/  @!P3 IMAD.MOV R14, RZ, RZ, -R14 ;  /* 0x000000ffff0eb224 */ /* 0x000fe200078e0a0e */
[----:B------:R-:W-:-:S07]  /*e470*/  ISETP.GT.U32.AND P3, PT, R11, R8, PT ;  /* 0x000000080b00720c */ /* 0x000fce0003f64070 */
[----:B------:R-:W-:-:S06]  /*e480*/  @!P0 IMAD.IADD R4, R4, 0x1, -R11 ;  /* 0x0000000104048824 */ /* 0x000fcc00078e0a0b */
[----:B------:R-:W-:Y:S01]  /*e490*/  @!P3 IMAD.IADD R8, R8, 0x1, -R11 ;  /* 0x000000010808b824 */ /* 0x000fe200078e0a0b */
[----:B-----5:R-:W-:-:S05]  /*e4a0*/  IABS R6, R22 ;  /* 0x0000001600067213 */ /* 0x020fca0000000000 */
[----:B------:R-:W-:-:S04]  /*e4b0*/  IMAD.HI.U32 R5, R0, R6, RZ ;  /* 0x0000000600057227 */ /* 0x000fc800078e00ff */
[----:B------:R-:W-:Y:S01]  /*e4c0*/  IMAD.MOV R5, RZ, RZ, -R5 ;  /* 0x000000ffff057224 */ /* 0x000fe200078e0a05 */
[----:B--2---:R-:W-:-:S03]  /*e4d0*/  IABS R2, R15 ;  /* 0x0000000f00027213 */ /* 0x004fc60000000000 */
[----:B------:R-:W-:Y:S02]  /*e4e0*/  IMAD R6, R11, R5, R6 ;  /* 0x000000050b067224 */ /* 0x000fe400078e0206 */
[----:B------:R-:W-:-:S03]  /*e4f0*/  IMAD.HI.U32 R7, R0, R2, RZ ;  /* 0x0000000200077227 */ /* 0x000fc600078e00ff */
[----:B------:R-:W-:Y:S01]  /*e500*/  ISETP.GT.U32.AND P6, PT, R11, R6, PT ;  /* 0x000000060b00720c */ /* 0x000fe20003fc4070 */
[----:B------:R-:W-:-:S04]  /*e510*/  IMAD.MOV R7, RZ, RZ, -R7 ;  /* 0x000000ffff077224 */ /* 0x000fc800078e0a07 */
[C---:B------:R-:W-:Y:S01]  /*e520*/  IMAD R2, R11.reuse, R7, R2 ;  /* 0x000000070b027224 */ /* 0x040fe200078e0202 */
[----:B------:R-:W-:Y:S02]  /*e530*/  ISETP.GE.AND P1, PT, R22, RZ, PT ;  /* 0x000000ff1600720c */ /* 0x000fe40003f26270 */
[----:B------:R-:W2:Y:S01]  /*e540*/  LDL.LU R22, [R1+0x514] ;  /* 0x0005140001167983 */ /* 0x000ea20000300800 */
[----:B---3--:R-:W-:Y:S02]  /*e550*/  IABS R9, R29 ;  /* 0x0000001d00097213 */ /* 0x008fe40000000000 */
[----:B------:R-:W-:Y:S01]  /*e560*/  ISETP.GT.U32.AND P0, PT, R11, R2, PT ;  /* 0x000000020b00720c */ /* 0x000fe20003f04070 */
[----:B------:R0:W-:Y:S01]  /*e570*/  STL [R1+0x13c], R10 ;  /* 0x00013c0a01007387 */ /* 0x0001e20000100800 */
[----:B------:R-:W-:-:S03]  /*e580*/  @!P6 IMAD.IADD R6, R6, 0x1, -R11 ;  /* 0x000000010606e824 */ /* 0x000fc600078e0a0b */
[----:B------:R-:W-:Y:S02]  /*e590*/  STL [R1+0x1fac], R29 ;  /* 0x001fac1d01007387 */ /* 0x000fe40000100800 */
[----:B------:R-:W-:Y:S02]  /*e5a0*/  ISETP.GT.U32.AND P6, PT, R11, R6, PT ;  /* 0x000000060b00720c */ /* 0x000fe40003fc4070 */
[----:B------:R1:W-:Y:S01]  /*e5b0*/  STL [R1+0xcc], R14 ;  /* 0x0000cc0e01007387 */ /* 0x0003e20000100800 */
[----:B0-----:R-:W-:Y:S01]  /*e5c0*/  IABS R10, R23 ;  /* 0x00000017000a7213 */ /* 0x001fe20000000000 */
[----:B------:R-:W-:Y:S01]  /*e5d0*/  IMAD.MOV.U32 R23, RZ, RZ, R4 ;  /* 0x000000ffff177224 */ /* 0x000fe200078e0004 */
[----:B------:R-:W-:Y:S01]  /*e5e0*/  ISETP.GE.AND P2, PT, R15, RZ, PT ;  /* 0x000000ff0f00720c */ /* 0x000fe20003f46270 */
[----:B------:R-:W-:Y:S01]  /*e5f0*/  @!P0 IMAD.IADD R2, R2, 0x1, -R11 ;  /* 0x0000000102028824 */ /* 0x000fe200078e0a0b */
[----:B------:R-:W3:Y:S01]  /*e600*/  LDL.LU R15, [R1+0x51c] ;  /* 0x00051c00010f7983 */ /* 0x000ee20000300800 */
[----:B------:R-:W-:-:S02]  /*e610*/  @!P5 IMAD.MOV R23, RZ, RZ, -R23 ;  /* 0x000000ffff17d224 */ /* 0x000fc400078e0a17 */
[----:B-1----:R-:W-:-:S04]  /*e620*/  IMAD.HI.U32 R14, R0, R9, RZ ;  /* 0x00000009000e7227 */ /* 0x002fc800078e00ff */
[----:B------:R-:W-:Y:S01]  /*e630*/  IMAD.MOV R14, RZ, RZ, -R14 ;  /* 0x000000ffff0e7224 */ /* 0x000fe200078e0a0e */
[----:B------:R0:W-:Y:S01]  /*e640*/  STL [R1+0xbc], R23 ;  /* 0x0000bc1701007387 */ /* 0x0001e20000100800 */
[----:B------:R-:W-:Y:S01]  /*e650*/  IMAD.MOV.U32 R29, RZ, RZ, R8 ;  /* 0x000000ffff1d7224 */ /* 0x000fe200078e0008 */
[----:B------:R-:W-:Y:S01]  /*e660*/  IABS R13, R20 ;  /* 0x00000014000d7213 */ /* 0x000fe20000000000 */
[----:B------:R-:W-:Y:S01]  /*e670*/  IMAD R9, R11, R14, R9 ;  /* 0x0000000e0b097224 */ /* 0x000fe200078e0209 */
[----:B------:R-:W-:Y:S01]  /*e680*/  ISETP.GE.AND P0, PT, R20, RZ, PT ;  /* 0x000000ff1400720c */ /* 0x000fe20003f06270 */
[----:B------:R-:W-:Y:S01]  /*e690*/  @!P4 IMAD.MOV R29, RZ, RZ, -R29 ;  /* 0x000000ffff1dc224 */ /* 0x000fe200078e0a1d */
[----:B0-----:R-:W4:Y:S04]  /*e6a0*/  LDL.LU R23, [R1+0x520] ;  /* 0x0005200001177983 */ /* 0x001f280000300800 */
[----:B------:R-:W5:Y:S01]  /*e6b0*/  LDL.LU R20, [R1+0x524] ;  /* 0x0005240001147983 */ /* 0x000f620000300800 */
[----:B------:R-:W-:-:S03]  /*e6c0*/  @!P6 IMAD.IADD R6, R6, 0x1, -R11 ;  /* 0x000000010606e824 */ /* 0x000fc600078e0a0b */
[----:B------:R-:W4:Y:S04]  /*e6d0*/  LDL.LU R14, [R1+0x50c] ;  /* 0x00050c00010e7983 */ /* 0x000f280000300800 */
[----:B------:R-:W5:Y:S04]  /*e6e0*/  LDL.LU R8, [R1+0x508] ;  /* 0x0005080001087983 */ /* 0x000f680000300800 */
[----:B------:R0:W-:Y:S02]  /*e6f0*/  STL [R1+0xb8], R29 ;  /* 0x0000b81d01007387 */ /* 0x0001e40000100800 */
[----:B0-----:R-:W-:-:S04]  /*e700*/  IMAD.MOV.U32 R29, RZ, RZ, R6 ;  /* 0x000000ffff1d7224 */ /* 0x001fc800078e0006 */
[----:B------:R-:W-:-:S05]  /*e710*/  @!P1 IMAD.MOV R29, RZ, RZ, -R29 ;  /* 0x000000ffff1d9224 */ /* 0x000fca00078e0a1d */
[----:B------:R0:W-:Y:S04]  /*e720*/  STL [R1+0xb4], R29 ;  /* 0x0000b41d01007387 */ /* 0x0001e80000100800 */
[----:B0-----:R-:W5:Y:S01]  /*e730*/  LDL.LU R29, [R1+0x1fac] ;  /* 0x001fac00011d7983 */ /* 0x001f620000300800 */
[----:B------:R-:W-:Y:S01]  /*e740*/  IABS R12, R12 ;  /* 0x0000000c000c7213 */ /* 0x000fe20000000000 */
[----:B------:R-:W-:-:S04]  /*e750*/  IMAD.HI.U32 R7, R0, R13, RZ ;  /* 0x0000000d00077227 */ /* 0x000fc800078e00ff */
[----:B------:R-:W-:-:S04]  /*e760*/  IMAD.HI.U32 R5, R0, R12, RZ ;  /* 0x0000000c00057227 */ /* 0x000fc800078e00ff */
[----:B------:R-:W-:Y:S02]  /*e770*/  IMAD.MOV R5, RZ, RZ, -R5 ;  /* 0x000000ffff057224 */ /* 0x000fe400078e0a05 */
[----:B------:R-:W-:Y:S02]  /*e780*/  IMAD.MOV R7, RZ, RZ, -R7 ;  /* 0x000000ffff077224 */ /* 0x000fe400078e0a07 */
[C---:B------:R-:W-:Y:S02]  /*e790*/  IMAD R12, R11.reuse, R5, R12 ;  /* 0x000000050b0c7224 */ /* 0x040fe400078e020c */
[----:B------:R-:W-:-:S03]  /*e7a0*/  IMAD R13, R11, R7, R13 ;  /* 0x000000070b0d7224 */ /* 0x000fc600078e020d */
[C---:B------:R-:W-:Y:S02]  /*e7b0*/  ISETP.GT.U32.AND P3, PT, R11.reuse, R12, PT ;  /* 0x0000000c0b00720c */ /* 0x040fe40003f64070 */
[----:B------:R-:W-:-:S11]  /*e7c0*/  ISETP.GT.U32.AND P5, PT, R11, R13, PT ;  /* 0x0000000d0b00720c */ /* 0x000fd60003fa4070 */
[--C-:B------:R-:W-:Y:S02]  /*e7d0*/  @!P3 IMAD.IADD R12, R12, 0x1, -R11.reuse ;  /* 0x000000010c0cb824 */ /* 0x100fe400078e0a0b */
[----:B------:R-:W-:-:S03]  /*e7e0*/  @!P5 IMAD.IADD R13, R13, 0x1, -R11 ;  /* 0x000000010d0dd824 */ /* 0x000fc600078e0a0b */
[C---:B------:R-:W-:Y:S02]  /*e7f0*/  ISETP.GT.U32.AND P4, PT, R11.reuse, R12, PT ;  /* 0x0000000c0b00720c */ /* 0x040fe40003f84070 */
[C---:B------:R-:W-:Y:S02]  /*e800*/  ISETP.GT.U32.AND P3, PT, R11.reuse, R13, PT ;  /* 0x0000000d0b00720c */ /* 0x040fe40003f64070 */
[C---:B------:R-:W-:Y:S01]  /*e810*/  ISETP.GT.U32.AND P5, PT, R11.reuse, R2, PT ;  /* 0x000000020b00720c */ /* 0x040fe20003fa4070 */
[----:B------:R-:W-:Y:S01]  /*e820*/  IMAD.HI.U32 R5, R0, R10, RZ ;  /* 0x0000000a00057227 */ /* 0x000fe200078e00ff */
[----:B------:R-:W-:-:S07]  /*e830*/  ISETP.GT.U32.AND P1, PT, R11, R9, PT ;  /* 0x000000090b00720c */ /* 0x000fce0003f24070 */
[--C-:B------:R-:W-:Y:S02]  /*e840*/  @!P4 IMAD.IADD R12, R12, 0x1, -R11.reuse ;  /* 0x000000010c0cc824 */ /* 0x100fe400078e0a0b */
[----:B------:R-:W-:Y:S02]  /*e850*/  @!P3 IMAD.IADD R13, R13, 0x1, -R11 ;  /* 0x000000010d0db824 */ /* 0x000fe400078e0a0b */
[----:B------:R-:W-:Y:S02]  /*e860*/  IMAD.MOV R5, RZ, RZ, -R5 ;  /* 0x000000ffff057224 */ /* 0x000fe400078e0a05 */
[--C-:B------:R-:W-:Y:S02]  /*e870*/  @!P5 IMAD.IADD R2, R2, 0x1, -R11.reuse ;  /* 0x000000010202d824 */ /* 0x100fe400078e0a0b */
[----:B------:R-:W-:Y:S01]  /*e880*/  IMAD R10, R11, R5, R10 ;  /* 0x000000050b0a7224 */ /* 0x000fe200078e020a */
[----:B------:R-:W-:Y:S01]  /*e890*/  IABS R5, R21 ;  /* 0x0000001500057213 */ /* 0x000fe20000000000 */
[----:B------:R-:W-:-:S02]  /*e8a0*/  @!P1 IMAD.IADD R9, R9, 0x1, -R11 ;  /* 0x0000000109099824 */ /* 0x000fc400078e0a0b */
[----:B------:R-:W-:Y:S01]  /*e8b0*/  @!P0 IMAD.MOV R13, RZ, RZ, -R13 ;  /* 0x000000ffff0d8224 */ /* 0x000fe200078e0a0d */
[----:B--2---:R-:W-:-:S05]  /*e8c0*/  IABS R7, R22 ;  /* 0x0000001600077213 */ /* 0x004fca0000000000 */
[----:B------:R-:W-:-:S04]  /*e8d0*/  IMAD.HI.U32 R4, R0, R7, RZ ;  /* 0x0000000700047227 */ /* 0x000fc800078e00ff */
[----:B------:R-:W-:-:S04]  /*e8e0*/  IMAD.MOV R4, RZ, RZ, -R4 ;  /* 0x000000ffff047224 */ /* 0x000fc800078e0a04 */
[----:B------:R-:W-:Y:S01]  /*e8f0*/  IMAD R7, R11, R4, R7 ;  /* 0x000000040b077224 */ /* 0x000fe200078e0207 */
[----:B---3--:R-:W-:-:S04]  /*e900*/  IABS R6, R15 ;  /* 0x0000000f00067213 */ /* 0x008fc80000000000 */
[----:B------:R-:W-:Y:S02]  /*e910*/  ISETP.GT.U32.AND P3, PT, R11, R7, PT ;  /* 0x000000070b00720c */ /* 0x000fe40003f64070 */
[----:B----4-:R-:W-:Y:S01]  /*e920*/  ISETP.GE.AND P4, PT, R14, RZ, PT ;  /* 0x000000ff0e00720c */ /* 0x010fe20003f86270 */
[----:B------:R-:W-:-:S04]  /*e930*/  IMAD.HI.U32 R14, R0, R6, RZ ;  /* 0x00000006000e7227 */ /* 0x000fc800078e00ff */
[----:B------:R-:W-:-:S04]  /*e940*/  IMAD.MOV R14, RZ, RZ, -R14 ;  /* 0x000000ffff0e7224 */ /* 0x000fc800078e0a0e */
[----:B------:R-:W-:Y:S02]  /*e950*/  IMAD R6, R11, R14, R6 ;  /* 0x0000000e0b067224 */ /* 0x000fe400078e0206 */
[----:B------:R-:W-:Y:S02]  /*e960*/  IMAD.MOV.U32 R14, RZ, RZ, R21 ;  /* 0x000000ffff0e7224 */ /* 0x000fe400078e0015 */
[----:B------:R-:W-:Y:S02]  /*e970*/  IMAD.MOV.U32 R21, RZ, RZ, R2 ;  /* 0x000000ffff157224 */ /* 0x000fe400078e0002 */
[----:B------:R-:W-:Y:S02]  /*e980*/  @!P3 IMAD.IADD R7, R7, 0x1, -R11 ;  /* 0x000000010707b824 */ /* 0x000fe400078e0a0b */
[----:B------:R-:W-:Y:S01]  /*e990*/  @!P2 IMAD.MOV R21, RZ, RZ, -R21 ;  /* 0x000000ffff15a224 */ /* 0x000fe200078e0a15 */
[----:B------:R-:W-:Y:S02]  /*e9a0*/  ISETP.GE.AND P3, PT, R22, RZ, PT ;  /* 0x000000ff1600720c */ /* 0x000fe40003f66270 */
[----:B-----5:R-:W-:-:S02]  /*e9b0*/  ISETP.GE.AND P1, PT, R29, RZ, PT ;  /* 0x000000ff1d00720c */ /* 0x020fc40003f26270 */
[----:B------:R-:W2:Y:S04]  /*e9c0*/  LDL.LU R29, [R1+0x528] ;  /* 0x00052800011d7983 */ /* 0x000ea80000300800 */
[----:B------:R-:W3:Y:S04]  /*e9d0*/  LDL.LU R22, [R1+0x530] ;  /* 0x0005300001167983 */ /* 0x000ee80000300800 */
[----:B------:R0:W-:Y:S04]  /*e9e0*/  STL [R1+0xac], R21 ;  /* 0x0000ac1501007387 */ /* 0x0001e80000100800 */
[----:B------:R-:W-:Y:S04]  /*e9f0*/  STL [R1+0xa8], R13 ;  /* 0x0000a80d01007387 */ /* 0x000fe80000100800 */
[----:B0-----:R-:W4:Y:S01]  /*ea00*/  LDL.LU R21, [R1+0x52c] ;  /* 0x00052c0001157983 */ /* 0x001f220000300800 */
[----:B------:R-:W-:Y:S01]  /*ea10*/  ISETP.GT.U32.AND P6, PT, R11, R10, PT ;  /* 0x0000000a0b00720c */ /* 0x000fe20003fc4070 */
[----:B------:R-:W-:-:S12]  /*ea20*/  IMAD.HI.U32 R4, R0, R5, RZ ;  /* 0x0000000500047227 */ /* 0x000fd800078e00ff */
[----:B------:R-:W-:-:S05]  /*ea30*/  @!P6 IMAD.IADD R10, R10, 0x1, -R11 ;  /* 0x000000010a0ae824 */ /* 0x000fca00078e0a0b */
[C---:B------:R-:W-:Y:S01]  /*ea40*/  ISETP.GT.U32.AND P6, PT, R11.reuse, R10, PT ;  /* 0x0000000a0b00720c */ /* 0x040fe20003fc4070 */
[----:B------:R-:W-:Y:S01]  /*ea50*/  IMAD.MOV R4, RZ, RZ, -R4 ;  /* 0x000000ffff047224 */ /* 0x000fe200078e0a04 */
[----:B------:R-:W-:Y:S02]  /*ea60*/  ISETP.GE.AND P5, PT, R8, RZ, PT ;  /* 0x000000ff0800720c */ /* 0x000fe40003fa6270 */
[----:B------:R-:W-:Y:S01]  /*ea70*/  IABS R8, R23 ;  /* 0x0000001700087213 */ /* 0x000fe20000000000 */
[C---:B------:R-:W-:Y:S01]  /*ea80*/  IMAD R5, R11.reuse, R4, R5 ;  /* 0x000000040b057224 */ /* 0x040fe200078e0205 */
[----:B------:R-:W-:-:S03]  /*ea90*/  ISETP.GT.U32.AND P0, PT, R11, R7, PT ;  /* 0x000000070b00720c */ /* 0x000fc60003f04070 */
[----:B------:R-:W-:-:S04]  /*eaa0*/  IMAD.HI.U32 R2, R0, R8, RZ ;  /* 0x0000000800027227 */ /* 0x000fc800078e00ff */
[--C-:B------:R-:W-:Y:S01]  /*eab0*/  @!P6 IMAD.IADD R10, R10, 0x1, -R11.reuse ;  /* 0x000000010a0ae824 */ /* 0x100fe200078e0a0b */
[C---:B------:R-:W-:Y:S01]  /*eac0*/  ISETP.GT.U32.AND P6, PT, R11.reuse, R5, PT ;  /* 0x000000050b00720c */ /* 0x040fe20003fc4070 */
[----:B------:R-:W-:Y:S01]  /*ead0*/  IMAD.MOV R2, RZ, RZ, -R2 ;  /* 0x000000ffff027224 */ /* 0x000fe200078e0a02 */
[C---:B------:R-:W-:Y:S01]  /*eae0*/  ISETP.GT.U32.AND P2, PT, R11.reuse, R9, PT ;  /* 0x000000090b00720c */ /* 0x040fe20003f44070 */
[----:B------:R-:W-:Y:S01]  /*eaf0*/  @!P5 IMAD.MOV R12, RZ, RZ, -R12 ;  /* 0x000000ffff0cd224 */ /* 0x000fe200078e0a0c */
[C---:B------:R-:W-:Y:S01]  /*eb00*/  ISETP.GT.U32.AND P5, PT, R11.reuse, R6, PT ;  /* 0x000000060b00720c */ /* 0x040fe20003fa4070 */
[----:B------:R-:W-:Y:S02]  /*eb10*/  IMAD R8, R11, R2, R8 ;  /* 0x000000020b087224 */ /* 0x000fe400078e0208 */
[----:B------:R-:W-:Y:S02]  /*eb20*/  @!P0 IMAD.IADD R7, R7, 0x1, -R11 ;  /* 0x0000000107078824 */ /* 0x000fe400078e0a0b */
[----:B------:R-:W-:Y:S01]  /*eb30*/  @!P4 IMAD.MOV R10, RZ, RZ, -R10 ;  /* 0x000000ffff0ac224 */ /* 0x000fe200078e0a0a */
[----:B------:R-:W-:-:S03]  /*eb40*/  ISETP.GT.U32.AND P0, PT, R11, R8, PT ;  /* 0x000000080b00720c */ /* 0x000fc60003f04070 */
[--C-:B------:R-:W-:Y:S01]  /*eb50*/  @!P6 IMAD.IADD R5, R5, 0x1, -R11.reuse ;  /* 0x000000010505e824 */ /* 0x100fe200078e0a0b */
[----:B------:R0:W-:Y:S01]  /*eb60*/  STL [R1+0x100], R12 ;  /* 0x0001000c01007387 */ /* 0x0001e20000100800 */
[--C-:B------:R-:W-:Y:S01]  /*eb70*/  @!P2 IMAD.IADD R9, R9, 0x1, -R11.reuse ;  /* 0x000000010909a824 */ /* 0x100fe200078e0a0b */
[----:B------:R-:W-:Y:S02]  /*eb80*/  ISETP.GE.AND P2, PT, R15, RZ, PT ;  /* 0x000000ff0f00720c */ /* 0x000fe40003f46270 */
[----:B------:R-:W-:Y:S01]  /*eb90*/  ISETP.GT.U32.AND P6, PT, R11, R5, PT ;  /* 0x000000050b00720c */ /* 0x000fe20003fc4070 */
[----:B------:R1:W-:Y:S01]  /*eba0*/  STL [R1+0x114], R10 ;  /* 0x0001140a01007387 */ /* 0x0003e20000100800 */
[----:B------:R-:W-:-:S03]  /*ebb0*/  @!P5 IMAD.IADD R6, R6, 0x1, -R11 ;  /* 0x000000010606d824 */ /* 0x000fc600078e0a0b */
[----:B------:R-:W5:Y:S01]  /*ebc0*/  LDL.LU R15, [R1+0x534] ;  /* 0x00053400010f7983 */ /* 0x000f620000300800 */
[----:B------:R-:W-:Y:S01]  /*ebd0*/  ISETP.GE.AND P4, PT, R14, RZ, PT ;  /* 0x000000ff0e00720c */ /* 0x000fe20003f86270 */
[----:B------:R-:W-:Y:S01]  /*ebe0*/  @!P0 IMAD.IADD R8, R8, 0x1, -R11 ;  /* 0x0000000108088824 */ /* 0x000fe200078e0a0b */
[----:B------:R-:W-:Y:S01]  /*ebf0*/  ISETP.GT.U32.AND P0, PT, R11, R6, PT ;  /* 0x000000060b00720c */ /* 0x000fe20003f04070 */
[----:B0-----:R-:W-:-:S04]  /*ec00*/  IMAD.MOV.U32 R12, RZ, RZ, R9 ;  /* 0x000000ffff0c7224 */ /* 0x001fc800078e0009 */
[----:B------:R-:W-:Y:S02]  /*ec10*/  @!P6 IMAD.IADD R5, R5, 0x1, -R11 ;  /* 0x000000010505e824 */ /* 0x000fe400078e0a0b */
[----:B------:R-:W-:Y:S01]  /*ec20*/  @!P1 IMAD.MOV R12, RZ, RZ, -R12 ;  /* 0x000000ffff0c9224 */ /* 0x000fe200078e0a0c */
[----:B------:R-:W-:Y:S01]  /*ec30*/  IABS R4, R20 ;  /* 0x0000001400047213 */ /* 0x000fe20000000000 */
[----:B------:R-:W-:Y:S01]  /*ec40*/  @!P3 IMAD.MOV R7, RZ, RZ, -R7 ;  /* 0x000000ffff07b224 */ /* 0x000fe200078e0a07 */
[----:B------:R-:W-:Y:S01]  /*ec50*/  ISETP.GE.AND P5, PT, R20, RZ, PT ;  /* 0x000000ff1400720c */ /* 0x000fe20003fa6270 */
[----:B------:R-:W-:Y:S01]  /*ec60*/  @!P4 IMAD.MOV R5, RZ, RZ, -R5 ;  /* 0x000000ffff05c224 */ /* 0x000fe200078e0a05 */
[----:B------:R-:W-:Y:S01]  /*ec70*/  ISETP.GE.AND P6, PT, R23, RZ, PT ;  /* 0x000000ff1700720c */ /* 0x000fe20003fc6270 */
[----:B------:R-:W5:Y:S01]  /*ec80*/  LDL.LU R20, [R1+0x538] ;  /* 0x0005380001147983 */ /* 0x000f620000300800 */
[----:B------:R-:W-:-:S03]  /*ec90*/  @!P0 IMAD.IADD R6, R6, 0x1, -R11 ;  /* 0x0000000106068824 */ /* 0x000fc600078e0a0b */
[----:B------:R-:W5:Y:S04]  /*eca0*/  LDL.LU R23, [R1+0x53c] ;  /* 0x00053c0001177983 */ /* 0x000f680000300800 */
[----:B------:R-:W-:Y:S04]  /*ecb0*/  STL [R1+0x10c], R12 ;  /* 0x00010c0c01007387 */ /* 0x000fe80000100800 */
[----:B------:R0:W-:Y:S04]  /*ecc0*/  STL [R1+0x108], R7 ;  /* 0x0001080701007387 */ /* 0x0001e80000100800 */
[----:B------:R5:W-:Y:S01]  /*ecd0*/  STL [R1+0x104], R5 ;  /* 0x0001040501007387 */ /* 0x000be20000100800 */
[----:B--2---:R-:W-:-:S02]  /*ece0*/  IABS R2, R29 ;  /* 0x0000001d00027213 */ /* 0x004fc40000000000 */
[----:B------:R-:W-:Y:S02]  /*ecf0*/  ISETP.GE.AND P4, PT, R29, RZ, PT ;  /* 0x000000ff1d00720c */ /* 0x000fe40003f86270 */
[----:B----4-:R-:W-:Y:S02]  /*ed00*/  IABS R14, R21 ;  /* 0x00000015000e7213 */ /* 0x010fe40000000000 */
[----:B------:R-:W-:Y:S02]  /*ed10*/  ISETP.GE.AND P0, PT, R21, RZ, PT ;  /* 0x000000ff1500720c */ /* 0x000fe40003f06270 */
[----:B------:R-:W2:Y:S04]  /*ed20*/  LDL R21, [R1+0x540] ;  /* 0x0005400001157983 */ /* 0x000ea80000100800 */
[----:B------:R-:W4:Y:S01]  /*ed30*/  LDL.LU R29, [R1+0x544] ;  /* 0x00054400011d7983 */ /* 0x000f220000300800 */
[----:B-1----:R-:W-:-:S04]  /*ed40*/  IMAD.HI.U32 R10, R0, R4, RZ ;  /* 0x00000004000a7227 */ /* 0x002fc800078e00ff */
[----:B------:R-:W-:Y:S01]  /*ed50*/  IMAD.MOV R10, RZ, RZ, -R10 ;  /* 0x000000ffff0a7224 */ /* 0x000fe200078e0a0a */
[----:B------:R-:W-:-:S03]  /*ed60*/  ISETP.GT.U32.AND P1, PT, R11, R8, PT ;  /* 0x000000080b00720c */ /* 0x000fc60003f24070 */
[----:B------:R-:W-:Y:S02]  /*ed70*/  IMAD R4, R11, R10, R4 ;  /* 0x0000000a0b047224 */ /* 0x000fe400078e0204 */
[----:B------:R-:W-:-:S03]  /*ed80*/  IMAD.HI.U32 R10, R0, R2, RZ ;  /* 0x00000002000a7227 */ /* 0x000fc600078e00ff */
[----:B------:R-:W-:Y:S01]  /*ed90*/  ISETP.GT.U32.AND P3, PT, R11, R4, PT ;  /* 0x000000040b00720c */ /* 0x000fe20003f64070 */
[----:B------:R-:W-:-:S04]  /*eda0*/  IMAD.MOV R10, RZ, RZ, -R10 ;  /* 0x000000ffff0a7224 */ /* 0x000fc800078e0a0a */
[C---:B------:R-:W-:Y:S02]  /*edb0*/  IMAD R2, R11.reuse, R10, R2 ;  /* 0x0000000a0b027224 */ /* 0x040fe400078e0202 */
[----:B------:R-:W-:Y:S01]  /*edc0*/  @!P1 IMAD.IADD R8, R8, 0x1, -R11 ;  /* 0x0000000108089824 */ /* 0x000fe200078e0a0b */
[----:B---3--:R-:W-:Y:S02]  /*edd0*/  IABS R9, R22 ;  /* 0x0000001600097213 */ /* 0x008fe40000000000 */
[----:B------:R-:W-:-:S03]  /*ede0*/  ISETP.GT.U32.AND P1, PT, R11, R2, PT ;  /* 0x000000020b00720c */ /* 0x000fc60003f24070 */
[----:B------:R-:W-:Y:S01]  /*edf0*/  @!P3 IMAD.IADD R4, R4, 0x1, -R11 ;  /* 0x000000010404b824 */ /* 0x000fe200078e0a0b */
[----:B------:R-:W-:Y:S01]  /*ee00*/  ISETP.GE.AND P3, PT, R22, RZ, PT ;  /* 0x000000ff1600720c */ /* 0x000fe20003f66270 */
[----:B------:R-:W-:Y:S02]  /*ee10*/  IMAD.MOV.U32 R22, RZ, RZ, R6 ;  /* 0x000000ffff167224 */ /* 0x000fe400078e0006 */
[----:B0-----:R-:W-:Y:S02]  /*ee20*/  IMAD.MOV.U32 R7, RZ, RZ, R9 ;  /* 0x000000ffff077224 */ /* 0x001fe400078e0009 */
[----:B------:R-:W-:-:S04]  /*ee30*/  IMAD.HI.U32 R10, R0, R14, RZ ;  /* 0x0000000e000a7227 */ /* 0x000fc800078e00ff */
[----:B------:R-:W-:Y:S01]  /*ee40*/  @!P2 IMAD.MOV R22, RZ, RZ, -R22 ;  /* 0x000000ffff16a224 */ /* 0x000fe200078e0a16 */
[----:B------:R-:W-:Y:S01]  /*ee50*/  ISETP.GT.U32.AND P2, PT, R11, R4, PT ;  /* 0x000000040b00720c */ /* 0x000fe20003f44070 */
[----:B------:R-:W-:-:S04]  /*ee60*/  IMAD.HI.U32 R9, R0, R7, RZ ;  /* 0x0000000700097227 */ /* 0x000fc800078e00ff */
[----:B------:R-:W-:Y:S02]  /*ee70*/  IMAD.MOV R10, RZ, RZ, -R10 ;  /* 0x000000ffff0a7224 */ /* 0x000fe400078e0a0a */
[----:B------:R-:W-:Y:S02]  /*ee80*/  @!P1 IMAD.IADD R2, R2, 0x1, -R11 ;  /* 0x0000000102029824 */ /* 0x000fe400078e0a0b */
[----:B------:R-:W-:Y:S01]  /*ee90*/  IMAD.MOV R9, RZ, RZ, -R9 ;  /* 0x000000ffff097224 */ /* 0x000fe200078e0a09 */
[----:B-----5:R-:W-:Y:S01]  /*eea0*/  IABS R5, R15 ;  /* 0x0000000f00057213 */ /* 0x020fe20000000000 */
[C---:B------:R-:W-:Y:S01]  /*eeb0*/  IMAD R14, R11.reuse, R10, R14 ;  /* 0x0000000a0b0e7224 */ /* 0x040fe200078e020e */
[C---:B------:R-:W-:Y:S01]  /*eec0*/  ISETP.GT.U32.AND P1, PT, R11.reuse, R2, PT ;  /* 0x000000020b00720c */ /* 0x040fe20003f24070 */
[----:B------:R-:W-:Y:S02]  /*eed0*/  IMAD R7, R11, R9, R7 ;  /* 0x000000090b077224 */ /* 0x000fe400078e0207 */
[----:B------:R-:W-:-:S04]  /*eee0*/  IMAD.HI.U32 R6, R0, R5, RZ ;  /* 0x0000000500067227 */ /* 0x000fc800078e00ff */
[----:B------:R-:W-:Y:S01]  /*eef0*/  @!P6 IMAD.MOV R8, RZ, RZ, -R8 ;  /* 0x000000ffff08e224 */ /* 0x000fe200078e0a08 */
[C---:B------:R-:W-:Y:S01]  /*ef00*/  ISETP.GT.U32.AND P6, PT, R11.reuse, R14, PT ;  /* 0x0000000e0b00720c */ /* 0x040fe20003fc4070 */
[----:B------:R-:W-:Y:S02]  /*ef10*/  IMAD.MOV R6, RZ, RZ, -R6 ;  /* 0x000000ffff067224 */ /* 0x000fe400078e0a06 */
[----:B------:R-:W-:Y:S01]  /*ef20*/  @!P2 IMAD.IADD R4, R4, 0x1, -R11 ;  /* 0x000000010404a824 */ /* 0x000fe200078e0a0b */
[C---:B------:R-:W-:Y:S01]  /*ef30*/  ISETP.GT.U32.AND P2, PT, R11.reuse, R7, PT ;  /* 0x000000070b00720c */ /* 0x040fe20003f44070 */
[----:B------:R-:W-:Y:S02]  /*ef40*/  IMAD R5, R11, R6, R5 ;  /* 0x000000060b057224 */ /* 0x000fe400078e0205 */
[----:B------:R-:W-:-:S03]  /*ef50*/  @!P1 IMAD.IADD R2, R2, 0x1, -R11 ;  /* 0x0000000102029824 */ /* 0x000fc600078e0a0b */
[----:B------:R-:W-:Y:S01]  /*ef60*/  ISETP.GT.U32.AND P1, PT, R11, R5, PT ;  /* 0x000000050b00720c */ /* 0x000fe20003f24070 */
[----:B------:R0:W-:Y:S01]  /*ef70*/  STL [R1+0xfc], R22 ;  /* 0x0000fc1601007387 */ /* 0x0001e20000100800 */
[----:B------:R-:W-:Y:S01]  /*ef80*/  IABS R12, R23 ;  /* 0x00000017000c7213 */ /* 0x000fe20000000000 */
[----:B------:R-:W-:-:S04]  /*ef90*/  @!P6 IMAD.IADD R14, R14, 0x1, -R11 ;  /* 0x000000010e0ee824 */ /* 0x000fc800078e0a0b */
[--C-:B------:R-:W-:Y:S01]  /*efa0*/  @!P2 IMAD.IADD R7, R7, 0x1, -R11.reuse ;  /* 0x000000010707a824 */ /* 0x100fe200078e0a0b */
[----:B------:R-:W-:Y:S01]  /*efb0*/  ISETP.GT.U32.AND P2, PT, R11, R14, PT ;  /* 0x0000000e0b00720c */ /* 0x000fe20003f44070 */
[----:B0-----:R-:W3:Y:S04]  /*efc0*/  LDL.LU R22, [R1+0x548] ;  /* 0x0005480001167983 */ /* 0x001ee80000300800 */
[----:B------:R-:W-:Y:S01]  /*efd0*/  @!P1 IMAD.IADD R5, R5, 0x1, -R11 ;  /* 0x0000000105059824 */ /* 0x000fe200078e0a0b */
[----:B------:R-:W-:-:S04]  /*efe0*/  ISETP.GE.AND P6, PT, R15, RZ, PT ;  /* 0x000000ff0f00720c */ /* 0x000fc80003fc6270 */
[----:B------:R-:W-:-:S03]  /*eff0*/  ISETP.GT.U32.AND P1, PT, R11, R5, PT ;  /* 0x000000050b00720c */ /* 0x000fc60003f24070 */
[----:B------:R-:W-:Y:S02]  /*f000*/  @!P2 IMAD.IADD R14, R14, 0x1, -R11 ;  /* 0x000000010e0ea824 */ /* 0x000fe400078e0a0b */
[----:B------:R-:W-:-:S04]  /*f010*/  IMAD.MOV.U32 R15, RZ, RZ, R4 ;  /* 0x000000ffff0f7224 */ /* 0x000fc800078e0004 */
[----:B------:R-:W-:Y:S01]  /*f020*/  @!P5 IMAD.MOV R15, RZ, RZ, -R15 ;  /* 0x000000ffff0fd224 */ /* 0x000fe200078e0a0f */
[----:B------:R-:W-:-:S03]  /*f030*/  IABS R13, R20 ;  /* 0x00000014000d7213 */ /* 0x000fc60000000000 */
[----:B------:R-:W-:Y:S01]  /*f040*/  @!P1 IMAD.IADD R5, R5, 0x1, -R11 ;  /* 0x0000000105059824 */ /* 0x000fe200078e0a0b */
[----:B------:R-:W-:Y:S01]  /*f050*/  ISETP.GE.AND P1, PT, R20, RZ, PT ;  /* 0x000000ff1400720c */ /* 0x000fe20003f26270 */
[----:B------:R-:W-:Y:S01]  /*f060*/  IMAD.MOV.U32 R20, RZ, RZ, R19 ;  /* 0x000000ffff147224 */ /* 0x000fe200078e0013 */
[----:B--2---:R-:W-:Y:S02]  /*f070*/  IABS R9, R21 ;  /* 0x0000001500097213 */ /* 0x004fe40000000000 */
[----:B------:R-:W2:Y:S04]  /*f080*/  LDL.LU R21, [R1+0x54c] ;  /* 0x00054c0001157983 */ /* 0x000ea80000300800 */
[----:B------:R0:W-:Y:S01]  /*f090*/  STL [R1+0xf4], R8 ;  /* 0x0000f40801007387 */ /* 0x0001e20000100800 */
[----:B------:R-:W-:-:S04]  /*f0a0*/  IMAD.HI.U32 R6, R0, R9, RZ ;  /* 0x0000000900067227 */ /* 0x000fc800078e00ff */
[----:B0-----:R-:W-:-:S04]  /*f0b0*/  IMAD.HI.U32 R8, R0, R12, RZ ;  /* 0x0000000c00087227 */ /* 0x001fc800078e00ff */
[----:B------:R-:W-:Y:S02]  /*f0c0*/  IMAD.MOV R8, RZ, RZ, -R8 ;  /* 0x000000ffff087224 */ /* 0x000fe400078e0a08 */
[----:B------:R-:W-:Y:S02]  /*f0d0*/  IMAD.MOV R6, RZ, RZ, -R6 ;  /* 0x000000ffff067224 */ /* 0x000fe400078e0a06 */
[C---:B------:R-:W-:Y:S02]  /*f0e0*/  IMAD R12, R11.reuse, R8, R12 ;  /* 0x000000080b0c7224 */ /* 0x040fe400078e020c */
[C---:B------:R-:W-:Y:S01]  /*f0f0*/  IMAD R9, R11.reuse, R6, R9 ;  /* 0x000000060b097224 */ /* 0x040fe200078e0209 */
[----:B----4-:R-:W-:Y:S02]  /*f100*/  IABS R6, R29 ;  /* 0x0000001d00067213 */ /* 0x010fe40000000000 */
[----:B------:R-:W-:-:S03]  /*f110*/  ISETP.GT.U32.AND P2, PT, R11, R12, PT ;  /* 0x0000000c0b00720c */ /* 0x000fc60003f44070 */
[----:B------:R-:W-:Y:S02]  /*f120*/  IMAD.MOV.U32 R4, RZ, RZ, R6 ;  /* 0x000000ffff047224 */ /* 0x000fe400078e0006 */
[----:B------:R-:W-:Y:S01]  /*f130*/  IMAD.MOV.U32 R6, RZ, RZ, R2 ;  /* 0x000000ffff067224 */ /* 0x000fe200078e0002 */
[----:B------:R0:W-:Y:S03]  /*f140*/  STL [R1+0x1fa8], R29 ;  /* 0x001fa81d01007387 */ /* 0x0001e60000100800 */
[----:B------:R-:W-:Y:S01]  /*f150*/  @!P4 IMAD.MOV R6, RZ, RZ, -R6 ;  /* 0x000000ffff06c224 */ /* 0x000fe200078e0a06 */
[----:B------:R1:W-:Y:S01]  /*f160*/  STL [R1+0xa4], R15 ;  /* 0x0000a40f01007387 */ /* 0x0003e20000100800 */
[----:B0-----:R-:W-:Y:S02]  /*f170*/  IMAD.MOV.U32 R29, RZ, RZ, R14 ;  /* 0x000000ffff1d7224 */ /* 0x001fe400078e000e */
[----:B------:R-:W-:Y:S01]  /*f180*/  @!P2 IMAD.IADD R12, R12, 0x1, -R11 ;  /* 0x000000010c0ca824 */ /* 0x000fe200078e0a0b */
[----:B-1----:R-:W4:Y:S01]  /*f190*/  LDL.LU R15, [R1+0x550] ;  /* 0x00055000010f7983 */ /* 0x002f220000300800 */
[----:B------:R-:W-:Y:S01]  /*f1a0*/  @!P0 IMAD.MOV R29, RZ, RZ, -R29 ;  /* 0x000000ffff1d8224 */ /* 0x000fe200078e0a1d */
[----:B------:R-:W-:-:S02]  /*f1b0*/  ISETP.GE.AND P2, PT, R23, RZ, PT ;  /* 0x000000ff1700720c */ /* 0x000fc40003f46270 */
[----:B------:R-:W-:Y:S04]  /*f1c0*/  STL [R1+0xa0], R6 ;  /* 0x0000a00601007387 */ /* 0x000fe80000100800 */
[----:B------:R-:W5:Y:S04]  /*f1d0*/  LDL.LU R19, [R1+0x554] ;  /* 0x0005540001137983 */ /* 0x000f680000300800 */
[----:B------:R-:W4:Y:S04]  /*f1e0*/  LDL.LU R23, [R1+0x558] ;  /* 0x0005580001177983 */ /* 0x000f280000300800 */
[----:B------:R-:W4:Y:S04]  /*f1f0*/  LDL.LU R14, [R1+0x540] ;  /* 0x00054000010e7983 */ /* 0x000f280000300800 */
[----:B------:R0:W-:Y:S04]  /*f200*/  STL [R1+0x98], R29 ;  /* 0x0000981d01007387 */ /* 0x0001e80000100800 */
[----:B0-----:R-:W5:Y:S01]  /*f210*/  LDL.LU R29, [R1+0x1fa8] ;  /* 0x001fa800011d7983 */ /* 0x001f620000300800 */
[----:B------:R-:W-:-:S04]  /*f220*/  IMAD.HI.U32 R10, R0, R13, RZ ;  /* 0x0000000d000a7227 */ /* 0x000fc800078e00ff */
[----:B------:R-:W-:-:S04]  /*f230*/  IMAD.MOV R10, RZ, RZ, -R10 ;  /* 0x000000ffff0a7224 */ /* 0x000fc800078e0a0a */
[C---:B------:R-:W-:Y:S01]  /*f240*/  IMAD R13, R11.reuse, R10, R13 ;  /* 0x0000000a0b0d7224 */ /* 0x040fe200078e020d */
[----:B------:R-:W-:-:S04]  /*f250*/  ISETP.GT.U32.AND P5, PT, R11, R7, PT ;  /* 0x000000070b00720c */ /* 0x000fc80003fa4070 */
[----:B------:R-:W-:Y:S01]  /*f260*/  ISETP.GT.U32.AND P4, PT, R11, R13, PT ;  /* 0x0000000d0b00720c */ /* 0x000fe20003f84070 */
[----:B------:R-:W-:Y:S01]  /*f270*/  IMAD.HI.U32 R2, R0, R4, RZ ;  /* 0x0000000400027227 */ /* 0x000fe200078e00ff */
[----:B---3--:R-:W-:-:S03]  /*f280*/  IABS R8, R22 ;  /* 0x0000001600087213 */ /* 0x008fc60000000000 */
[----:B------:R-:W-:-:S04]  /*f290*/  IMAD.MOV R2, RZ, RZ, -R2 ;  /* 0x000000ffff027224 */ /* 0x000fc800078e0a02 */
[----:B------:R-:W-:Y:S01]  /*f2a0*/  @!P5 IMAD.IADD R7, R7, 0x1, -R11 ;  /* 0x000000010707d824 */ /* 0x000fe200078e0a0b */
[----:B------:R-:W-:-:S03]  /*f2b0*/  ISETP.GT.U32.AND P5, PT, R11, R9, PT ;  /* 0x000000090b00720c */ /* 0x000fc60003fa4070 */
[----:B------:R-:W-:Y:S02]  /*f2c0*/  @!P4 IMAD.IADD R13, R13, 0x1, -R11 ;  /* 0x000000010d0dc824 */ /* 0x000fe400078e0a0b */
[----:B------:R-:W-:-:S03]  /*f2d0*/  IMAD.HI.U32 R10, R0, R8, RZ ;  /* 0x00000008000a7227 */ /* 0x000fc600078e00ff */
[C---:B------:R-:W-:Y:S01]  /*f2e0*/  ISETP.GT.U32.AND P0, PT, R11.reuse, R13, PT ;  /* 0x0000000d0b00720c */ /* 0x040fe20003f04070 */
[----:B------:R-:W-:Y:S02]  /*f2f0*/  IMAD R4, R11, R2, R4 ;  /* 0x000000020b047224 */ /* 0x000fe400078e0204 */
[----:B------:R-:W-:-:S03]  /*f300*/  IMAD.MOV R10, RZ, RZ, -R10 ;  /* 0x000000ffff0a7224 */ /* 0x000fc600078e0a0a */
[C---:B------:R-:W-:Y:S01]  /*f310*/  ISETP.GT.U32.AND P4, PT, R11.reuse, R4, PT ;  /* 0x000000040b00720c */ /* 0x040fe20003f84070 */
[----:B------:R-:W-:Y:S02]  /*f320*/  IMAD R8, R11, R10, R8 ;  /* 0x0000000a0b087224 */ /* 0x000fe400078e0208 */
[----:B------:R-:W-:Y:S01]  /*f330*/  @!P5 IMAD.IADD R9, R9, 0x1, -R11 ;  /* 0x000000010909d824 */ /* 0x000fe200078e0a0b */
[----:B------:R-:W-:-:S03]  /*f340*/  ISETP.GT.U32.AND P5, PT, R11, R12, PT ;  /* 0x0000000c0b00720c */ /* 0x000fc60003fa4070 */
[----:B------:R-:W-:Y:S01]  /*f350*/  @!P0 IMAD.IADD R13, R13, 0x1, -R11 ;  /* 0x000000010d0d8824 */ /* 0x000fe200078e0a0b */
[C---:B------:R-:W-:Y:S01]  /*f360*/  ISETP.GT.U32.AND P0, PT, R11.reuse, R8, PT ;  /* 0x000000080b00720c */ /* 0x040fe20003f04070 */
[----:B------:R-:W-:Y:S02]  /*f370*/  IMAD.MOV.U32 R10, RZ, RZ, R5 ;  /* 0x000000ffff0a7224 */ /* 0x000fe400078e0005 */
[----:B------:R-:W-:Y:S02]  /*f380*/  @!P3 IMAD.MOV R7, RZ, RZ, -R7 ;  /* 0x000000ffff07b224 */ /* 0x000fe400078e0a07 */
[----:B------:R-:W-:Y:S02]  /*f390*/  @!P6 IMAD.MOV R10, RZ, RZ, -R10 ;  /* 0x000000ffff0ae224 */ /* 0x000fe400078e0a0a */
[----:B------:R-:W-:Y:S02]  /*f3a0*/  @!P4 IMAD.IADD R4, R4, 0x1, -R11 ;  /* 0x000000010404c824 */ /* 0x000fe400078e0a0b */
[----:B------:R-:W-:Y:S01]  /*f3b0*/  @!P1 IMAD.MOV R13, RZ, RZ, -R13 ;  /* 0x000000ffff0d9224 */ /* 0x000fe200078e0a0d */
[----:B------:R0:W-:Y:S01]  /*f3c0*/  STL [R1+0x94], R7 ;  /* 0x0000940701007387 */ /* 0x0001e20000100800 */
[--C-:B------:R-:W-:Y:S01]  /*f3d0*/  @!P5 IMAD.IADD R12, R12, 0x1, -R11.reuse ;  /* 0x000000010c0cd824 */ /* 0x100fe200078e0a0b */
[C---:B------:R-:W-:Y:S01]  /*f3e0*/  ISETP.GT.U32.AND P4, PT, R11.reuse, R4, PT ;  /* 0x000000040b00720c */ /* 0x040fe20003f84070 */
[----:B------:R-:W-:Y:S01]  /*f3f0*/  @!P0 IMAD.IADD R8, R8, 0x1, -R11 ;  /* 0x0000000108088824 */ /* 0x000fe200078e0a0b */
[----:B------:R1:W-:Y:S01]  /*f400*/  STL [R1+0x90], R10 ;  /* 0x0000900a01007387 */ /* 0x0003e20000100800 */
[----:B------:R-:W-:Y:S01]  /*f410*/  ISETP.GT.U32.AND P3, PT, R11, R9, PT ;  /* 0x000000090b00720c */ /* 0x000fe20003f64070 */
[----:B------:R-:W-:-:S09]  /*f420*/  @!P2 IMAD.MOV R12, RZ, RZ, -R12 ;  /* 0x000000ffff0ca224 */ /* 0x000fd200078e0a0c */
[--C-:B------:R-:W-:Y:S01]  /*f430*/  @!P4 IMAD.IADD R4, R4, 0x1, -R11.reuse ;  /* 0x000000010404c824 */ /* 0x100fe200078e0a0b */
[----:B------:R-:W-:Y:S02]  /*f440*/  ISETP.GE.AND P4, PT, R22, RZ, PT ;  /* 0x000000ff1600720c */ /* 0x000fe40003f86270 */
[----:B------:R-:W-:Y:S01]  /*f450*/  @!P3 IMAD.IADD R9, R9, 0x1, -R11 ;  /* 0x000000010909b824 */ /* 0x000fe200078e0a0b */
[----:B--2---:R-:W-:Y:S02]  /*f460*/  IABS R6, R21 ;  /* 0x0000001500067213 */ /* 0x004fe40000000000 */
[----:B------:R-:W-:Y:S02]  /*f470*/  ISETP.GE.AND P0, PT, R21, RZ, PT ;  /* 0x000000ff1500720c */ /* 0x000fe40003f06270 */
[----:B----4-:R-:W-:Y:S02]  /*f480*/  ISETP.GE.AND P6, PT, R14, RZ, PT ;  /* 0x000000ff0e00720c */ /* 0x010fe40003fc6270 */
[----:B-----5:R-:W-:-:S02]  /*f490*/  ISETP.GE.AND P5, PT, R29, RZ, PT ;  /* 0x000000ff1d00720c */ /* 0x020fc40003fa6270 */
[----:B------:R-:W2:Y:S04]  /*f4a0*/  LDL.LU R29, [R1+0x55c] ;  /* 0x00055c00011d7983 */ /* 0x000ea80000300800 */
[----:B------:R-:W-:Y:S04]  /*f4b0*/  STL [R1+0x8c], R13 ;  /* 0x00008c0d01007387 */ /* 0x000fe80000100800 */
[----:B------:R-:W3:Y:S01]  /*f4c0*/  LDL.LU R21, [R1+0x560] ;  /* 0x0005600001157983 */ /* 0x000ee20000300800 */
[----:B------:R-:W-:-:S03]  /*f4d0*/  @!P6 IMAD.MOV R9, RZ, RZ, -R9 ;  /* 0x000000ffff09e224 */ /* 0x000fc600078e0a09 */
[----:B------:R-:W4:Y:S01]  /*f4e0*/  LDL.LU R22, [R1+0x564] ;  /* 0x0005640001167983 */ /* 0x000f220000300800 */
[----:B------:R-:W-:Y:S01]  /*f4f0*/  @!P5 IMAD.MOV R4, RZ, RZ, -R4 ;  /* 0x000000ffff04d224 */ /* 0x000fe200078e0a04 */
[----:B0-----:R-:W-:Y:S02]  /*f500*/  IABS R7, R19 ;  /* 0x0000001300077213 */ /* 0x001fe40000000000 */
[----:B------:R-:W-:Y:S01]  /*f510*/  STL [R1+0x88], R12 ;  /* 0x0000880c01007387 */ /* 0x000fe20000100800 */
[----:B------:R-:W-:-:S03]  /*f520*/  ISETP.GE.AND P5, PT, R19, RZ, PT ;  /* 0x000000ff1300720c */ /* 0x000fc60003fa6270 */
[----:B------:R0:W-:Y:S04]  /*f530*/  STL [R1+0x84], R9 ;  /* 0x0000840901007387 */ /* 0x0001e80000100800 */
[----:B------:R-:W5:Y:S01]  /*f540*/  LDL.LU R19, [R1+0x568] ;  /* 0x0005680001137983 */ /* 0x000f620000300800 */
[----:B------:R-:W-:-:S04]  /*f550*/  IMAD.HI.U32 R2, R0, R6, RZ ;  /* 0x0000000600027227 */ /* 0x000fc800078e00ff */
[----:B------:R-:W-:Y:S01]  /*f560*/  IMAD.MOV R2, RZ, RZ, -R2 ;  /* 0x000000ffff027224 */ /* 0x000fe200078e0a02 */
[----:B------:R-:W-:-:S03]  /*f570*/  IABS R5, R15 ;  /* 0x0000000f00057213 */ /* 0x000fc60000000000 */
[C---:B------:R-:W-:Y:S01]  /*f580*/  IMAD R6, R11.reuse, R2, R6 ;  /* 0x000000020b067224 */ /* 0x040fe200078e0206 */
[----:B------:R-:W-:Y:S01]  /*f590*/  ISETP.GT.U32.AND P1, PT, R11, R8, PT ;  /* 0x000000080b00720c */ /* 0x000fe20003f24070 */
[----:B------:R-:W-:-:S03]  /*f5a0*/  IMAD.HI.U32 R14, R0, R5, RZ ;  /* 0x00000005000e7227 */ /* 0x000fc600078e00ff */
[----:B------:R-:W-:Y:S01]  /*f5b0*/  ISETP.GT.U32.AND P3, PT, R11, R6, PT ;  /* 0x000000060b00720c */ /* 0x000fe20003f64070 */
[----:B------:R-:W-:-:S04]  /*f5c0*/  IMAD.HI.U32 R2, R0, R7, RZ ;  /* 0x0000000700027227 */ /* 0x000fc800078e00ff */
[----:B------:R-:W-:Y:S02]  /*f5d0*/  IMAD.MOV R14, RZ, RZ, -R14 ;  /* 0x000000ffff0e7224 */ /* 0x000fe400078e0a0e */
[----:B------:R-:W-:Y:S02]  /*f5e0*/  IMAD.MOV R2, RZ, RZ, -R2 ;  /* 0x000000ffff027224 */ /* 0x000fe400078e0a02 */
[C---:B------:R-:W-:Y:S02]  /*f5f0*/  IMAD R5, R11.reuse, R14, R5 ;  /* 0x0000000e0b057224 */ /* 0x040fe400078e0205 */
[C---:B------:R-:W-:Y:S02]  /*f600*/  IMAD R7, R11.reuse, R2, R7 ;  /* 0x000000020b077224 */ /* 0x040fe400078e0207 */
[--C-:B------:R-:W-:Y:S01]  /*f610*/  @!P3 IMAD.IADD R6, R6, 0x1, -R11.reuse ;  /* 0x000000010606b824 */ /* 0x100fe200078e0a0b */
[C---:B------:R-:W-:Y:S01]  /*f620*/  ISETP.GT.U32.AND P2, PT, R11.reuse, R5, PT ;  /* 0x000000050b00720c */ /* 0x040fe20003f44070 */
[----:B------:R-:W-:Y:S01]  /*f630*/  @!P1 IMAD.IADD R8, R8, 0x1, -R11 ;  /* 0x0000000108089824 */ /* 0x000fe200078e0a0b */
[----:B------:R-:W-:-:S02]  /*f640*/  ISETP.GT.U32.AND P1, PT, R11, R7, PT ;  /* 0x000000070b00720c */ /* 0x000fc40003f24070 */
[----:B------:R-:W-:Y:S02]  /*f650*/  ISETP.GT.U32.AND P3, PT, R11, R6, PT ;  /* 0x000000060b00720c */ /* 0x000fe40003f64070 */
[----:B-1----:R-:W-:-:S05]  /*f660*/  IABS R10, R23 ;  /* 0x00000017000a7213 */ /* 0x002fca0000000000 */
[----:B0-----:R-:W-:-:S04]  /*f670*/  IMAD.HI.U32 R9, R0, R10, RZ ;  /* 0x0000000a00097227 */ /* 0x001fc800078e00ff */
[----:B------:R-:W-:Y:S02]  /*f680*/  IMAD.MOV R9, RZ, RZ, -R9 ;  /* 0x000000ffff097224 */ /* 0x000fe400078e0a09 */
[--C-:B------:R-:W-:Y:S02]  /*f690*/  @!P2 IMAD.IADD R5, R5, 0x1, -R11.reuse ;  /* 0x000000010505a824 */ /* 0x100fe400078e0a0b */
[--C-:B------:R-:W-:Y:S02]  /*f6a0*/  @!P3 IMAD.IADD R6, R6, 0x1, -R11.reuse ;  /* 0x000000010606b824 */ /* 0x100fe400078e0a0b */
[----:B------:R-:W-:Y:S01]  /*f6b0*/  @!P1 IMAD.IADD R7, R7, 0x1, -R11 ;  /* 0x0000000107079824 */ /* 0x000fe200078e0a0b */
[C---:B------:R-:W-:Y:S01]  /*f6c0*/  ISETP.GT.U32.AND P2, PT, R11.reuse, R5, PT ;  /* 0x000000050b00720c */ /* 0x040fe20003f44070 */
[----:B------:R-:W-:Y:S02]  /*f6d0*/  IMAD R10, R11, R9, R10 ;  /* 0x000000090b0a7224 */ /* 0x000fe400078e020a */
[----:B------:R-:W-:-:S02]  /*f6e0*/  IMAD.MOV.U32 R12, RZ, RZ, R8 ;  /* 0x000000ffff0c7224 */ /* 0x000fc400078e0008 */
[----:B------:R-:W-:Y:S01]  /*f6f0*/  @!P0 IMAD.MOV R6, RZ, RZ, -R6 ;  /* 0x000000ffff068224 */ /* 0x000fe200078e0a06 */
[C---:B------:R-:W-:Y:S01]  /*f700*/  ISETP.GT.U32.AND P0, PT, R11.reuse, R7, PT ;  /* 0x000000070b00720c */ /* 0x040fe20003f04070 */
[----:B------:R-:W-:Y:S01]  /*f710*/  @!P4 IMAD.MOV R12, RZ, RZ, -R12 ;  /* 0x000000ffff0cc224 */ /* 0x000fe200078e0a0c */
[----:B------:R-:W-:Y:S01]  /*f720*/  ISETP.GT.U32.AND P4, PT, R11, R10, PT ;  /* 0x0000000a0b00720c */ /* 0x000fe20003f84070 */
[----:B------:R-:W-:Y:S01]  /*f730*/  STL [R1+0x80], R4 ;  /* 0x0000800401007387 */ /* 0x000fe20000100800 */
[----:B------:R-:W-:-:S03]  /*f740*/  ISETP.GE.AND P3, PT, R23, RZ, PT ;  /* 0x000000ff1700720c */ /* 0x000fc60003f66270 */
[----:B------:R-:W5:Y:S01]  /*f750*/  LDL.LU R23, [R1+0x56c] ;  /* 0x00056c0001177983 */ /* 0x000f620000300800 */
[----:B------:R-:W-:Y:S01]  /*f760*/  ISETP.GE.AND P6, PT, R15, RZ, PT ;  /* 0x000000ff0f00720c */ /* 0x000fe20003fc6270 */
[--C-:B------:R-:W-:Y:S02]  /*f770*/  @!P2 IMAD.IADD R5, R5, 0x1, -R11.reuse ;  /* 0x000000010505a824 */ /* 0x100fe400078e0a0b */
[----:B------:R0:W-:Y:S04]  /*f780*/  STL [R1+0x78], R12 ;  /* 0x0000780c01007387 */ /* 0x0001e80000100800 */
[----:B------:R1:W-:Y:S01]  /*f790*/  STL [R1+0x70], R6 ;  /* 0x0000700601007387 */ /* 0x0003e20000100800 */
[--C-:B------:R-:W-:Y:S02]  /*f7a0*/  @!P0 IMAD.IADD R7, R7, 0x1, -R11.reuse ;  /* 0x0000000107078824 */ /* 0x100fe400078e0a0b */
[----:B------:R-:W-:-:S02]  /*f7b0*/  @!P4 IMAD.IADD R10, R10, 0x1, -R11 ;  /* 0x000000010a0ac824 */ /* 0x000fc400078e0a0b */
[----:B------:R-:W-:Y:S02]  /*f7c0*/  IMAD.MOV.U32 R9, RZ, RZ, R7 ;  /* 0x000000ffff097224 */ /* 0x000fe400078e0007 */
[----:B0-----:R-:W-:Y:S01]  /*f7d0*/  IMAD.MOV.U32 R12, RZ, RZ, R5 ;  /* 0x000000ffff0c7224 */ /* 0x001fe200078e0005 */
[----:B------:R-:W-:Y:S01]  /*f7e0*/  ISETP.GT.U32.AND P4, PT, R11, R10, PT ;  /* 0x0000000a0b00720c */ /* 0x000fe20003f84070 */
[----:B------:R-:W-:Y:S02]  /*f7f0*/  @!P5 IMAD.MOV R9, RZ, RZ, -R9 ;  /* 0x000000ffff09d224 */ /* 0x000fe400078e0a09 */
[----:B------:R-:W-:-:S10]  /*f800*/  @!P6 IMAD.MOV R12, RZ, RZ, -R12 ;  /* 0x000000ffff0ce224 */ /* 0x000fd400078e0a0c */
[----:B------:R-:W-:Y:S01]  /*f810*/  @!P4 IMAD.IADD R10, R10, 0x1, -R11 ;  /* 0x000000010a0ac824 */ /* 0x000fe200078e0a0b */
[----:B--2---:R-:W-:Y:S02]  /*f820*/  IABS R4, R29 ;  /* 0x0000001d00047213 */ /* 0x004fe40000000000 */
[----:B------:R-:W-:Y:S02]  /*f830*/  ISETP.GE.AND P1, PT, R29, RZ, PT ;  /* 0x000000ff1d00720c */ /* 0x000fe40003f26270 */
[----:B------:R-:W2:Y:S01]  /*f840*/  LDL R29, [R1+0x570] ;  /* 0x00057000011d7983 */ /* 0x000ea20000100800 */
[----:B---3--:R-:W-:-:S03]  /*f850*/  IABS R2, R21 ;  /* 0x0000001500027213 */ /* 0x008fc60000000000 */
[----:B------:R-:W3:Y:S01]  /*f860*/  LDL.LU R15, [R1+0x574] ;  /* 0x00057400010f7983 */ /* 0x000ee20000300800 */
[----:B------:R-:W-:-:S03]  /*f870*/  ISETP.GE.AND P2, PT, R21, RZ, PT ;  /* 0x000000ff1500720c */ /* 0x000fc60003f46270 */
[----:B------:R-:W2:Y:S01]  /*f880*/  LDL.LU R21, [R1+0x578] ;  /* 0x0005780001157983 */ /* 0x000ea20000300800 */
[----:B----4-:R-:W-:Y:S02]  /*f890*/  IABS R14, R22 ;  /* 0x00000016000e7213 */ /* 0x010fe40000000000 */
[----:B------:R-:W-:Y:S01]  /*f8a0*/  ISETP.GE.AND P6, PT, R22, RZ, PT ;  /* 0x000000ff1600720c */ /* 0x000fe20003fc6270 */
[----:B------:R-:W-:Y:S01]  /*f8b0*/  STL [R1+0x68], R12 ;  /* 0x0000680c01007387 */ /* 0x000fe20000100800 */
[----:B------:R-:W-:-:S03]  /*f8c0*/  IMAD.MOV.U32 R22, RZ, RZ, R20 ;  /* 0x000000ffff167224 */ /* 0x000fc600078e0014 */
[----:B------:R0:W-:Y:S04]  /*f8d0*/  STL [R1+0x64], R9 ;  /* 0x0000640901007387 */ /* 0x0001e80000100800 */
[----:B------:R-:W4:Y:S01]  /*f8e0*/  LDL.LU R20, [R1+0x57c] ;  /* 0x00057c0001147983 */ /* 0x000f220000300800 */
[----:B-----5:R-:W-:Y:S02]  /*f8f0*/  IABS R13, R19 ;  /* 0x00000013000d7213 */ /* 0x020fe40000000000 */
[----:B------:R-:W-:Y:S02]  /*f900*/  ISETP.GE.AND P4, PT, R19, RZ, PT ;  /* 0x000000ff1300720c */ /* 0x000fe40003f86270 */
[----:B------:R-:W5:Y:S01]  /*f910*/  LDL.LU R19, [R1+0x580] ;  /* 0x0005800001137983 */ /* 0x000f620000300800 */
[----:B------:R-:W-:-:S04]  /*f920*/  IMAD.HI.U32 R8, R0, R4, RZ ;  /* 0x0000000400087227 */ /* 0x000fc800078e00ff */
[----:B------:R-:W-:Y:S02]  /*f930*/  IMAD.MOV R8, RZ, RZ, -R8 ;  /* 0x000000ffff087224 */ /* 0x000fe400078e0a08 */
[----:B-1----:R-:W-:-:S04]  /*f940*/  IMAD.HI.U32 R6, R0, R2, RZ ;  /* 0x0000000200067227 */ /* 0x002fc800078e00ff */
[----:B------:R-:W-:Y:S02]  /*f950*/  IMAD R4, R11, R8, R4 ;  /* 0x000000080b047224 */ /* 0x000fe400078e0204 */
[----:B------:R-:W-:-:S03]  /*f960*/  IMAD.MOV R6, RZ, RZ, -R6 ;  /* 0x000000ffff067224 */ /* 0x000fc600078e0a06 */
[C---:B------:R-:W-:Y:S01]  /*f970*/  ISETP.GT.U32.AND P0, PT, R11.reuse, R4, PT ;  /* 0x000000040b00720c */ /* 0x040fe20003f04070 */
[----:B------:R-:W-:-:S05]  /*f980*/  IMAD R2, R11, R6, R2 ;  /* 0x000000060b027224 */ /* 0x000fca00078e0202 */
[----:B------:R-:W-:Y:S01]  /*f990*/  ISETP.GT.U32.AND P5, PT, R11, R2, PT ;  /* 0x000000020b00720c */ /* 0x000fe20003fa4070 */
[----:B------:R-:W-:-:S04]  /*f9a0*/  IMAD.HI.U32 R5, R0, R13, RZ ;  /* 0x0000000d00057227 */ /* 0x000fc800078e00ff */
[----:B------:R-:W-:-:S04]  /*f9b0*/  IMAD.HI.U32 R6, R0, R14, RZ ;  /* 0x0000000e00067227 */ /* 0x000fc800078e00ff */
[----:B------:R-:W-:Y:S02]  /*f9c0*/  @!P0 IMAD.IADD R4, R4, 0x1, -R11 ;  /* 0x0000000104048824 */ /* 0x000fe400078e0a0b */
[----:B------:R-:W-:Y:S02]  /*f9d0*/  IMAD.MOV R5, RZ, RZ, -R5 ;  /* 0x000000ffff057224 */ /* 0x000fe400078e0a05 */
[----:B------:R-:W-:Y:S01]  /*f9e0*/  IMAD.MOV R6, RZ, RZ, -R6 ;  /* 0x000000ffff067224 */ /* 0x000fe200078e0a06 */
[C---:B------:R-:W-:Y:S01]  /*f9f0*/  ISETP.GT.U32.AND P0, PT, R11.reuse, R4, PT ;  /* 0x000000040b00720c */ /* 0x040fe20003f04070 */
[C---:B------:R-:W-:Y:S02]  /*fa00*/  IMAD R13, R11.reuse, R5, R13 ;  /* 0x000000050b0d7224 */ /* 0x040fe400078e020d */
[----:B------:R-:W-:Y:S02]  /*fa10*/  @!P5 IMAD.IADD R2, R2, 0x1, -R11 ;  /* 0x000000010202d824 */ /* 0x000fe400078e0a0b */
[----:B------:R-:W-:-:S02]  /*fa20*/  IMAD R14, R11, R6, R14 ;  /* 0x000000060b0e7224 */ /* 0x000fc400078e020e */
[----:B------:R-:W-:Y:S01]  /*fa30*/  @!P3 IMAD.MOV R10, RZ, RZ, -R10 ;  /* 0x000000ffff0ab224 */ /* 0x000fe200078e0a0a */
[----:B------:R-:W-:Y:S02]  /*fa40*/  ISETP.GT.U32.AND P5, PT, R11, R2, PT ;  /* 0x000000020b00720c */ /* 0x000fe40003fa4070 */
[----:B------:R-:W-:-:S05]  /*fa50*/  IABS R8, R23 ;  /* 0x0000001700087213 */ /* 0x000fca0000000000 */
[----:B0-----:R-:W-:-:S04]  /*fa60*/  IMAD.HI.U32 R9, R0, R8, RZ ;  /* 0x0000000800097227 */ /* 0x001fc800078e00ff */
[----:B------:R-:W-:Y:S01]  /*fa70*/  IMAD.MOV R9, RZ, RZ, -R9 ;  /* 0x000000ffff097224 */ /* 0x000fe200078e0a09 */
[----:B------:R0:W-:Y:S03]  /*fa80*/  STL [R1+0x5c], R10 ;  /* 0x00005c0a01007387 */ /* 0x0001e60000100800 */
[C---:B------:R-:W-:Y:S01]  /*fa90*/  IMAD R8, R11.reuse, R9, R8 ;  /* 0x000000090b087224 */ /* 0x040fe200078e0208 */
[----:B------:R-:W-:Y:S01]  /*faa0*/  ISETP.GT.U32.AND P3, PT, R11, R14, PT ;  /* 0x0000000e0b00720c */ /* 0x000fe20003f64070 */
[--C-:B------:R-:W-:Y:S02]  /*fab0*/  @!P0 IMAD.IADD R4, R4, 0x1, -R11.reuse ;  /* 0x0000000104048824 */ /* 0x100fe400078e0a0b */
[----:B------:R-:W-:-:S04]  /*fac0*/  @!P5 IMAD.IADD R2, R2, 0x1, -R11 ;  /* 0x000000010202d824 */ /* 0x000fc800078e0a0b */
[----:B------:R-:W-:-:S06]  /*fad0*/  @!P2 IMAD.MOV R2, RZ, RZ, -R2 ;  /* 0x000000ffff02a224 */ /* 0x000fcc00078e0a02 */
[----:B------:R-:W-:Y:S01]  /*fae0*/  @!P3 IMAD.IADD R14, R14, 0x1, -R11 ;  /* 0x000000010e0eb824 */ /* 0x000fe200078e0a0b */
[----:B------:R-:W-:Y:S02]  /*faf0*/  ISETP.GE.AND P3, PT, R23, RZ, PT ;  /* 0x000000ff1700720c */ /* 0x000fe40003f66270 */
[----:B---3--:R-:W-:Y:S02]  /*fb00*/  IABS R6, R15 ;  /* 0x0000000f00067213 */ /* 0x008fe40000000000 */
[----:B--2---:R-:W-:-:S03]  /*fb10*/  IABS R5, R21 ;  /* 0x0000001500057213 */ /* 0x004fc60000000000 */
[C---:B0-----:R-:W-:Y:S01]  /*fb20*/  IMAD.HI.U32 R10, R0.reuse, R6, RZ ;  /* 0x00000006000a7227 */ /* 0x041fe200078e00ff */
[----:B------:R-:W-:Y:S02]  /*fb30*/  IABS R7, R29 ;  /* 0x0000001d00077213 */ /* 0x000fe40000000000 */
[----:B------:R-:W2:Y:S01]  /*fb40*/  LDL.LU R29, [R1+0x584] ;  /* 0x00058400011d7983 */ /* 0x000ea20000300800 */
[----:B------:R-:W-:-:S03]  /*fb50*/  IMAD.HI.U32 R9, R0, R5, RZ ;  /* 0x0000000500097227 */ /* 0x000fc600078e00ff */
[----:B------:R-:W3:Y:S01]  /*fb60*/  LDL.LU R23, [R1+0x588] ;  /* 0x0005880001177983 */ /* 0x000ee20000300800 */
[----:B------:R-:W-:Y:S02]  /*fb70*/  IMAD.MOV R9, RZ, RZ, -R9 ;  /* 0x000000ffff097224 */ /* 0x000fe400078e0a09 */
[----:B------:R-:W-:Y:S02]  /*fb80*/  IMAD.MOV R10, RZ, RZ, -R10 ;  /* 0x000000ffff0a7224 */ /* 0x000fe400078e0a0a */
[----:B------:R-:W-:-:S04]  /*fb90*/  IMAD.HI.U32 R12, R0, R7, RZ ;  /* 0x00000007000c7227 */ /* 0x000fc800078e00ff */
[C---:B------:R-:W-:Y:S01]  /*fba0*/  IMAD R5, R11.reuse, R9, R5 ;  /* 0x000000090b057224 */ /* 0x040fe200078e0205 */
[----:B----4-:R-:W-:Y:S01]  /*fbb0*/  IABS R9, R20 ;  /* 0x0000001400097213 */ /* 0x010fe20000000000 */
[----:B------:R-:W-:Y:S02]  /*fbc0*/  IMAD R6, R11, R10, R6 ;  /* 0x0000000a0b067224 */ /* 0x000fe400078e0206 */
[----:B------:R-:W-:Y:S02]  /*fbd0*/  IMAD.MOV.U32 R10, RZ, RZ, R4 ;  /* 0x000000ffff0a7224 */ /* 0x000fe400078e0004 */
[----:B------:R-:W-:Y:S02]  /*fbe0*/  IMAD.MOV R12, RZ, RZ, -R12 ;  /* 0x000000ffff0c7224 */ /* 0x000fe400078e0a0c */
[----:B------:R-:W-:Y:S02]  /*fbf0*/  IMAD.MOV.U32 R4, RZ, RZ, R9 ;  /* 0x000000ffff047224 */ /* 0x000fe400078e0009 */
[----:B------:R-:W-:-:S02]  /*fc00*/  @!P1 IMAD.MOV R10, RZ, RZ, -R10 ;  /* 0x000000ffff0a9224 */ /* 0x000fc400078e0a0a */
[C---:B------:R-:W-:Y:S01]  /*fc10*/  IMAD R7, R11.reuse, R12, R7 ;  /* 0x0000000c0b077224 */ /* 0x040fe200078e0207 */
[----:B-----5:R-:W-:Y:S01]  /*fc20*/  IABS R12, R19 ;  /* 0x00000013000c7213 */ /* 0x020fe20000000000 */
[----:B------:R-:W-:Y:S01]  /*fc30*/  IMAD.HI.U32 R9, R0, R4, RZ ;  /* 0x0000000400097227 */ /* 0x000fe200078e00ff */
[----:B------:R-:W-:Y:S03]  /*fc40*/  STL [R1+0x58], R10 ;  /* 0x0000580a01007387 */ /* 0x000fe60000100800 */
[----:B------:R-:W-:Y:S01]  /*fc50*/  IMAD.MOV R9, RZ, RZ, -R9 ;  /* 0x000000ffff097224 */ /* 0x000fe200078e0a09 */
[----:B------:R0:W-:Y:S03]  /*fc60*/  STL [R1+0x54], R2 ;  /* 0x0000540201007387 */ /* 0x0001e60000100800 */
[----:B------:R-:W-:-:S02]  /*fc70*/  IMAD R4, R11, R9, R4 ;  /* 0x000000090b047224 */ /* 0x000fc400078e0204 */
[----:B0-----:R-:W-:-:S04]  /*fc80*/  IMAD.HI.U32 R2, R0, R12, RZ ;  /* 0x0000000c00027227 */ /* 0x001fc800078e00ff */
[----:B------:R-:W-:Y:S02]  /*fc90*/  IMAD.MOV R9, RZ, RZ, -R2 ;  /* 0x000000ffff097224 */ /* 0x000fe400078e0a02 */
[----:B------:R-:W4:Y:S01]  /*fca0*/  LDL.LU R2, [R1+0x570] ;  /* 0x0005700001027983 */ /* 0x000f220000300800 */
[C---:B------:R-:W-:Y:S02]  /*fcb0*/  ISETP.GT.U32.AND P5, PT, R11.reuse, R8, PT ;  /* 0x000000080b00720c */ /* 0x040fe40003fa4070 */
[----:B------:R-:W-:-:S11]  /*fcc0*/  ISETP.GT.U32.AND P0, PT, R11, R13, PT ;  /* 0x0000000d0b00720c */ /* 0x000fd60003f04070 */
[--C-:B------:R-:W-:Y:S02]  /*fcd0*/  @!P5 IMAD.IADD R8, R8, 0x1, -R11.reuse ;  /* 0x000000010808d824 */ /* 0x100fe400078e0a0b */
[----:B------:R-:W-:-:S03]  /*fce0*/  @!P0 IMAD.IADD R13, R13, 0x1, -R11 ;  /* 0x000000010d0d8824 */ /* 0x000fc600078e0a0b */
[C---:B------:R-:W-:Y:S02]  /*fcf0*/  ISETP.GT.U32.AND P5, PT, R11.reuse, R8, PT ;  /* 0x000000080b00720c */ /* 0x040fe40003fa4070 */
[C---:B------:R-:W-:Y:S02]  /*fd00*/  ISETP.GT.U32.AND P1, PT, R11.reuse, R13, PT ;  /* 0x0000000d0b00720c */ /* 0x040fe40003f24070 */
[C---:B------:R-:W-:Y:S02]  /*fd10*/  ISETP.GT.U32.AND P2, PT, R11.reuse, R7, PT ;  /* 0x000000070b00720c */ /* 0x040fe40003f44070 */
[----:B------:R-:W-:-:S07]  /*fd20*/  ISETP.GT.U32.AND P0, PT, R11, R14, PT ;  /* 0x0000000e0b00720c */ /* 0x000fce0003f04070 */
[--C-:B------:R-:W-:Y:S01]  /*fd30*/  @!P5 IMAD.IADD R8, R8, 0x1, -R11.reuse ;  /* 0x000000010808d824 */ /* 0x100fe200078e0a0b */
[----:B------:R-:W-:Y:S01]  /*fd40*/  ISETP.GT.U32.AND P5, PT, R11, R4, PT ;  /* 0x000000040b00720c */ /* 0x000fe20003fa4070 */
[--C-:B------:R-:W-:Y:S01]  /*fd50*/  @!P1 IMAD.IADD R13, R13, 0x1, -R11.reuse ;  /* 0x000000010d0d9824 */ /* 0x100fe200078e0a0b */
[----:B------:R-:W-:Y:S01]  /*fd60*/  ISETP.GT.U32.AND P1, PT, R11, R5, PT ;  /* 0x000000050b00720c */ /* 0x000fe20003f24070 */
[----:B------:R-:W-:Y:S02]  /*fd70*/  @!P2 IMAD.IADD R7, R7, 0x1, -R11 ;  /* 0x000000010707a824 */ /* 0x000fe400078e0a0b */
[----:B------:R-:W-:Y:S02]  /*fd80*/  @!P4 IMAD.MOV R13, RZ, RZ, -R13 ;  /* 0x000000ffff0dc224 */ /* 0x000fe400078e0a0d */
[----:B------:R-:W-:-:S06]  /*fd90*/  @!P0 IMAD.IADD R14, R14, 0x1, -R11 ;  /* 0x000000010e0e8824 */ /* 0x000fcc00078e0a0b */
[--C-:B------:R-:W-:Y:S02]  /*fda0*/  @!P5 IMAD.IADD R4, R4, 0x1, -R11.reuse ;  /* 0x000000010404d824 */ /* 0x100fe400078e0a0b */
[----:B------:R-:W-:Y:S01]  /*fdb0*/  @!P1 IMAD.IADD R5, R5, 0x1, -R11 ;  /* 0x0000000105059824 */ /* 0x000fe200078e0a0b */
[C---:B------:R-:W-:Y:S02]  /*fdc0*/  ISETP.GT.U32.AND P1, PT, R11.reuse, R7, PT ;  /* 0x000000070b00720c */ /* 0x040fe40003f24070 */
[----:B------:R-:W-:Y:S01]  /*fdd0*/  ISETP.GT.U32.AND P4, PT, R11, R4, PT ;  /* 0x000000040b00720c */ /* 0x000fe20003f84070 */
[----:B------:R-:W-:Y:S02]  /*fde0*/  @!P6 IMAD.MOV R14, RZ, RZ, -R14 ;  /* 0x000000ffff0ee224 */ /* 0x000fe400078e0a0e */
[----:B------:R-:W-:-:S03]  /*fdf0*/  @!P3 IMAD.MOV R8, RZ, RZ, -R8 ;  /* 0x000000ffff08b224 */ /* 0x000fc600078e0a08 */
[----:B------:R-:W-:Y:S04]  /*fe00*/  STL [R1+0x4c], R14 ;  /* 0x00004c0e01007387 */ /* 0x000fe80000100800 */
[----:B------:R-:W-:Y:S01]  /*fe10*/  STL [R1+0x44], R13 ;  /* 0x0000440d01007387 */ /* 0x000fe20000100800 */
[--C-:B------:R-:W-:Y:S01]  /*fe20*/  @!P1 IMAD.IADD R7, R7, 0x1, -R11.reuse ;  /* 0x0000000107079824 */ /* 0x100fe200078e0a0b */
[----:B------:R-:W-:Y:S02]  /*fe30*/  ISETP.GE.AND P1, PT, R21, RZ, PT ;  /* 0x000000ff1500720c */ /* 0x000fe40003f26270 */
[----:B------:R0:W-:Y:S01]  /*fe40*/  STL [R1+0x40], R8 ;  /* 0x0000400801007387 */ /* 0x0001e20000100800 */
[----:B------:R-:W-:Y:S01]  /*fe50*/  @!P4 IMAD.IADD R4, R4, 0x1, -R11 ;  /* 0x000000010404c824 */ /* 0x000fe200078e0a0b */
[----:B------:R-:W-:-:S02]  /*fe60*/  ISETP.GE.AND P4, PT, R19, RZ, PT ;  /* 0x000000ff1300720c */ /* 0x000fc40003f86270 */
[----:B------:R-:W5:Y:S01]  /*fe70*/  LDL.LU R21, [R1+0x590] ;  /* 0x0005900001157983 */ /* 0x000f620000300800 */
[----:B------:R-:W-:-:S03]  /*fe80*/  IMAD.MOV.U32 R19, RZ, RZ, R18 ;  /* 0x000000ffff137224 */ /* 0x000fc600078e0012 */
[----:B------:R-:W5:Y:S01]  /*fe90*/  LDL.LU R18, [R1+0x594] ;  /* 0x0005940001127983 */ /* 0x000f620000300800 */
[C---:B------:R-:W-:Y:S01]  /*fea0*/  IMAD R12, R11.reuse, R9, R12 ;  /* 0x000000090b0c7224 */ /* 0x040fe200078e020c */
[C---:B------:R-:W-:Y:S02]  /*feb0*/  ISETP.GT.U32.AND P6, PT, R11.reuse, R5, PT ;  /* 0x000000050b00720c */ /* 0x040fe40003fc4070 */
[C---:B------:R-:W-:Y:S02]  /*fec0*/  ISETP.GT.U32.AND P0, PT, R11.reuse, R6, PT ;  /* 0x000000060b00720c */ /* 0x040fe40003f04070 */
[----:B------:R-:W-:-:S09]  /*fed0*/  ISETP.GT.U32.AND P3, PT, R11, R12, PT ;  /* 0x0000000c0b00720c */ /* 0x000fd20003f64070 */
[--C-:B------:R-:W-:Y:S01]  /*fee0*/  @!P6 IMAD.IADD R5, R5, 0x1, -R11.reuse ;  /* 0x000000010505e824 */ /* 0x100fe200078e0a0b */
[----:B------:R-:W-:Y:S01]  /*fef0*/  ISETP.GE.AND P6, PT, R20, RZ, PT ;  /* 0x000000ff1400720c */ /* 0x000fe20003fc6270 */
[--C-:B------:R-:W-:Y:S01]  /*ff00*/  @!P0 IMAD.IADD R6, R6, 0x1, -R11.reuse ;  /* 0x0000000106068824 */ /* 0x100fe200078e0a0b */
[----:B------:R-:W5:Y:S01]  /*ff10*/  LDL.LU R20, [R1+0x598] ;  /* 0x0005980001147983 */ /* 0x000f620000300800 */
[----:B------:R-:W-:-:S03]  /*ff20*/  @!P3 IMAD.IADD R12, R12, 0x1, -R11 ;  /* 0x000000010c0cb824 */ /* 0x000fc600078e0a0b */
[----:B------:R-:W-:Y:S02]  /*ff30*/  ISETP.GT.U32.AND P5, PT, R11, R6, PT ;  /* 0x000000060b00720c */ /* 0x000fe40003fa4070 */
[----:B------:R-:W-:Y:S01]  /*ff40*/  ISETP.GE.AND P0, PT, R15, RZ, PT ;  /* 0x000000ff0f00720c */ /* 0x000fe20003f06270 */
[----:B------:R-:W-:-:S04]  /*ff50*/  @!P1 IMAD.MOV R5, RZ, RZ, -R5 ;  /* 0x000000ffff059224 */ /* 0x000fc800078e0a05 */
[----:B------:R-:W-:-:S06]  /*ff60*/  @!P6 IMAD.MOV R4, RZ, RZ, -R4 ;  /* 0x000000ffff04e224 */ /* 0x000fcc00078e0a04 */
[----:B------:R-:W-:-:S04]  /*ff70*/  @!P5 IMAD.IADD R6, R6, 0x1, -R11 ;  /* 0x000000010606d824 */ /* 0x000fc800078e0a0b */
[----:B------:R-:W-:Y:S01]  /*ff80*/  @!P0 IMAD.MOV R6, RZ, RZ, -R6 ;  /* 0x000000ffff068224 */ /* 0x000fe200078e0a06 */
[----:B0-----:R-:W-:Y:S02]  /*ff90*/  IABS R8, R22 ;  /* 0x0000001600087213 */ /* 0x001fe40000000000 */
[----:B------:R-:W-:Y:S02]  /*ffa0*/  ISETP.GE.AND P6, PT, R22, RZ, PT ;  /* 0x000000ff1600720c */ /* 0x000fe40003fc6270 */
[----:B----4-:R-:W-:-:S13]  /*ffb0*/  ISETP.GE.AND P2, PT, R2, RZ, PT ;  /* 0x000000ff0200720c */ /* 0x010fda0003f46270 */
[----:B------:R-:W-:Y:S01]  /*ffc0*/  @!P2 IMAD.MOV R7, RZ, RZ, -R7 ;  /* 0x000000ffff07a224 */ /* 0x000fe200078e0a07 */
[----:B------:R-:W-:-:S04]  /*ffd0*/  ISETP.GT.U32.AND P2, PT, R11, R12, PT ;  /* 0x0000000c0b00720c */ /* 0x000fc80003f44070 */
[----:B------:R-:W-:Y:S09]  /*ffe0*/  STL [R1+0x3c], R7 ;  /* 0x00003c0701007387 */ /* 0x000ff20000100800 */
[----:B------:R-:W-:Y:S01]  /*fff0*/  @!P2 IMAD.IADD R12, R12, 0x1, -R11 ;  /* 0x000000010c0ca824 */ /* 0x000fe200078e0a0b */
[----:B------:R5:W-:Y:S03]  /*10000*/  STL [R1+0x38], R6 ;  /* 0x0000380601007387 */ /* 0x000be60000100800 */
[----:B------:R-:W-:Y:S01]  /*10010*/  @!P4 IMAD.MOV R12, RZ, RZ, -R12 ;  /* 0x000000ffff0cc224 */ /* 0x000fe200078e0a0c */
[----:B------:R0:W-:Y:S04]  /*10020*/  STL [R1+0x34], R5 ;  /* 0x0000340501007387 */ /* 0x0001e80000100800 */
[----:B------:R1:W-:Y:S04]  /*10030*/  STL [R1+0x2c], R4 ;  /* 0x00002c0401007387 */ /* 0x0003e80000100800 */
[----:B------:R4:W-:Y:S04]  /*10040*/  STL [R1+0x28], R12 ;  /* 0x0000280c01007387 */ /* 0x0009e80000100800 */
[----:B------:R-:W4:Y:S01]  /*10050*/  LDL.LU R22, [R1+0x5a0] ;  /* 0x0005a00001167983 */ /* 0x000f220000300800 */
[----:B--2---:R-:W-:-:S05]  /*10060*/  IABS R10, R29 ;  /* 0x0000001d000a7213 */ /* 0x004fca0000000000 */
[----:B------:R-:W-:-:S04]  /*10070*/  IMAD.HI.U32 R2, R0, R10, RZ ;  /* 0x0000000a00027227 */ /* 0x000fc800078e00ff */
[----:B------:R-:W-:Y:S01]  /*10080*/  IMAD.MOV R2, RZ, RZ, -R2 ;  /* 0x000000ffff027224 */ /* 0x000fe200078e0a02 */
[----:B---3--:R-:W-:-:S03]  /*10090*/  IABS R9, R23 ;  /* 0x0000001700097213 */ /* 0x008fc60000000000 */
[----:B------:R-:W-:Y:S02]  /*100a0*/  IMAD R10, R11, R2, R10 ;  /* 0x000000020b0a7224 */ /* 0x000fe400078e020a */
[----:B------:R-:W-:-:S03]  /*100b0*/  IMAD.HI.U32 R13, R0, R9, RZ ;  /* 0x00000009000d7227 */ /* 0x000fc600078e00ff */
[----:B------:R-:W-:Y:S01]  /*100c0*/  ISETP.GT.U32.AND P5, PT, R11, R10, PT ;  /* 0x0000000a0b00720c */ /* 0x000fe20003fa4070 */
[----:B------:R-:W-:Y:S02]  /*100d0*/  IMAD.MOV R13, RZ, RZ, -R13 ;  /* 0x000000ffff0d7224 */ /* 0x000fe400078e0a0d */
[----:B------:R-:W-:-:S04]  /*100e0*/  IMAD.HI.U32 R2, R0, R8, RZ ;  /* 0x0000000800027227 */ /* 0x000fc800078e00ff */
[----:B------:R-:W-:Y:S02]  /*100f0*/  IMAD R9, R11, R13, R9 ;  /* 0x0000000d0b097224 */ /* 0x000fe400078e0209 */
[----:B------:R-:W-:-:S04]  /*10100*/  IMAD.MOV R2, RZ, RZ, -R2 ;  /* 0x000000ffff027224 */ /* 0x000fc800078e0a02 */
[----:B------:R-:W-:Y:S01]  /*10110*/  @!P5 IMAD.IADD R10, R10, 0x1, -R11 ;  /* 0x000000010a0ad824 */ /* 0x000fe200078e0a0b */
[C---:B------:R-:W-:Y:S01]  /*10120*/  ISETP.GT.U32.AND P5, PT, R11.reuse, R9, PT ;  /* 0x000000090b00720c */ /* 0x040fe20003fa4070 */
[----:B------:R-:W-:Y:S01]  /*10130*/  IMAD R8, R11, R2, R8 ;  /* 0x000000020b087224 */ /* 0x000fe200078e0208 */
[----:B-----5:R-:W-:-:S04]  /*10140*/  IABS R6, R21 ;  /* 0x0000001500067213 */ /* 0x020fc80000000000 */
[C---:B------:R-:W-:Y:S01]  /*10150*/  ISETP.GT.U32.AND P2, PT, R11.reuse, R8, PT ;  /* 0x000000080b00720c */ /* 0x040fe20003f44070 */
[----:B0-----:R-:W-:Y:S01]  /*10160*/  IMAD.HI.U32 R5, R0, R6, RZ ;  /* 0x0000000600057227 */ /* 0x001fe200078e00ff */
[----:B------:R-:W-:-:S05]  /*10170*/  ISETP.GT.U32.AND P0, PT, R11, R10, PT ;  /* 0x0000000a0b00720c */ /* 0x000fca0003f04070 */
[----:B------:R-:W-:Y:S01]  /*10180*/  @!P5 IMAD.IADD R9, R9, 0x1, -R11 ;  /* 0x000000010909d824 */ /* 0x000fe200078e0a0b */
[----:B------:R-:W-:-:S04]  /*10190*/  IABS R7, R18 ;  /* 0x0000001200077213 */ /* 0x000fc80000000000 */
[----:B------:R-:W-:Y:S01]  /*101a0*/  ISETP.GT.U32.AND P5, PT, R11, R9, PT ;  /* 0x000000090b00720c */ /* 0x000fe20003fa4070 */
[----:B-1----:R-:W-:Y:S01]  /*101b0*/  IMAD.HI.U32 R4, R0, R7, RZ ;  /* 0x0000000700047227 */ /* 0x002fe200078e00ff */
[----:B------:R-:W-:-:S03]  /*101c0*/  ISETP.GE.AND P3, PT, R29, RZ, PT ;  /* 0x000000ff1d00720c */ /* 0x000fc60003f66270 */
[----:B------:R-:W-:Y:S02]  /*101d0*/  IMAD.MOV R5, RZ, RZ, -R5 ;  /* 0x000000ffff057224 */ /* 0x000fe400078e0a05 */
[--C-:B------:R-:W-:Y:S02]  /*101e0*/  @!P2 IMAD.IADD R8, R8, 0x1, -R11.reuse ;  /* 0x000000010808a824 */ /* 0x100fe400078e0a0b */
[----:B------:R-:W-:Y:S02]  /*101f0*/  IMAD.MOV R4, RZ, RZ, -R4 ;  /* 0x000000ffff047224 */ /* 0x000fe400078e0a04 */
[C---:B------:R-:W-:Y:S01]  /*10200*/  IMAD R6, R11.reuse, R5, R6 ;  /* 0x000000050b067224 */ /* 0x040fe200078e0206 */
[C---:B------:R-:W-:Y:S01]  /*10210*/  ISETP.GT.U32.AND P4, PT, R11.reuse, R8, PT ;  /* 0x000000080b00720c */ /* 0x040fe20003f84070 */
[----:B------:R-:W-:Y:S02]  /*10220*/  @!P0 IMAD.IADD R10, R10, 0x1, -R11 ;  /* 0x000000010a0a8824 */ /* 0x000fe400078e0a0b */
[----:B------:R-:W-:-:S02]  /*10230*/  IMAD R7, R11, R4, R7 ;  /* 0x000000040b077224 */ /* 0x000fc400078e0207 */
[----:B------:R-:W-:Y:S01]  /*10240*/  @!P5 IMAD.IADD R9, R9, 0x1, -R11 ;  /* 0x000000010909d824 */ /* 0x000fe200078e0a0b */
[C---:B------:R-:W-:Y:S01]  /*10250*/  ISETP.GT.U32.AND P5, PT, R11.reuse, R6, PT ;  /* 0x000000060b00720c */ /* 0x040fe20003fa4070 */
[----:B------:R-:W-:Y:S01]  /*10260*/  @!P3 IMAD.MOV R10, RZ, RZ, -R10 ;  /* 0x000000ffff0ab224 */ /* 0x000fe200078e0a0a */
[----:B------:R-:W-:Y:S01]  /*10270*/  ISETP.GT.U32.AND P3, PT, R11, R7, PT ;  /* 0x000000070b00720c */ /* 0x000fe20003f64070 */
[----:B----4-:R-:W-:Y:S01]  /*10280*/  IMAD.MOV.U32 R12, RZ, RZ, R9 ;  /* 0x000000ffff0c7224 */ /* 0x010fe200078e0009 */
[----:B------:R-:W-:-:S03]  /*10290*/  ISETP.GE.AND P2, PT, R18, RZ, PT ;  /* 0x000000ff1200720c */ /* 0x000fc60003f46270 */
[----:B------:R-:W-:Y:S02]  /*102a0*/  @!P4 IMAD.IADD R8, R8, 0x1, -R11 ;  /* 0x000000010808c824 */ /* 0x000fe400078e0a0b */
[----:B------:R-:W-:Y:S01]  /*102b0*/  IMAD.MOV.U32 R18, RZ, RZ, R17 ;  /* 0x000000ffff127224 */ /* 0x000fe200078e0011 */
[----:B------:R-:W-:Y:S01]  /*102c0*/  IABS R2, R20 ;  /* 0x0000001400027213 */ /* 0x000fe20000000000 */
[----:B------:R-:W-:Y:S02]  /*102d0*/  IMAD.MOV.U32 R17, RZ, RZ, R24 ;  /* 0x000000ffff117224 */ /* 0x000fe400078e0018 */
[----:B------:R-:W-:Y:S01]  /*102e0*/  IMAD.MOV.U32 R9, RZ, RZ, R8 ;  /* 0x000000ffff097224 */ /* 0x000fe200078e0008 */
[----:B------:R-:W2:Y:S01]  /*102f0*/  LDL.LU R24, [R1+0x5a4] ;  /* 0x0005a40001187983 */ /* 0x000ea20000300800 */
[----:B------:R-:W-:Y:S01]  /*10300*/  @!P5 IMAD.IADD R6, R6, 0x1, -R11 ;  /* 0x000000010606d824 */ /* 0x000fe200078e0a0b */
[----:B------:R-:W-:Y:S01]  /*10310*/  IABS R5, R19 ;  /* 0x0000001300057213 */ /* 0x000fe20000000000 */
[----:B------:R-:W-:-:S02]  /*10320*/  @!P6 IMAD.MOV R9, RZ, RZ, -R9 ;  /* 0x000000ffff09e224 */ /* 0x000fc400078e0a09 */
[----:B------:R-:W-:Y:S01]  /*10330*/  @!P3 IMAD.IADD R7, R7, 0x1, -R11 ;  /* 0x000000010707b824 */ /* 0x000fe200078e0a0b */
[----:B------:R-:W-:Y:S01]  /*10340*/  ISETP.GT.U32.AND P6, PT, R11, R6, PT ;  /* 0x000000060b00720c */ /* 0x000fe20003fc4070 */
[----:B------:R-:W-:-:S03]  /*10350*/  IMAD.HI.U32 R4, R0, R2, RZ ;  /* 0x0000000200047227 */ /* 0x000fc600078e00ff */
[----:B------:R-:W-:Y:S01]  /*10360*/  ISETP.GT.U32.AND P3, PT, R11, R7, PT ;  /* 0x000000070b00720c */ /* 0x000fe20003f64070 */
[----:B------:R-:W-:Y:S02]  /*10370*/  IMAD.MOV R4, RZ, RZ, -R4 ;  /* 0x000000ffff047224 */ /* 0x000fe400078e0a04 */
[----:B------:R-:W-:Y:S01]  /*10380*/  IMAD.HI.U32 R8, R0, R5, RZ ;  /* 0x0000000500087227 */ /* 0x000fe200078e00ff */
[----:B------:R-:W-:-:S03]  /*10390*/  ISETP.GE.AND P1, PT, R23, RZ, PT ;  /* 0x000000ff1700720c */ /* 0x000fc60003f26270 */
[C---:B------:R-:W-:Y:S02]  /*103a0*/  IMAD R2, R11.reuse, R4, R2 ;  /* 0x000000040b027224 */ /* 0x040fe400078e0202 */
[----:B------:R-:W-:Y:S02]  /*103b0*/  IMAD.MOV R8, RZ, RZ, -R8 ;  /* 0x000000ffff087224 */ /* 0x000fe400078e0a08 */
[----:B------:R-:W-:Y:S01]  /*103c0*/  @!P6 IMAD.IADD R6, R6, 0x1, -R11 ;  /* 0x000000010606e824 */ /* 0x000fe200078e0a0b */
[C---:B------:R-:W-:Y:S01]  /*103d0*/  ISETP.GT.U32.AND P6, PT, R11.reuse, R2, PT ;  /* 0x000000020b00720c */ /* 0x040fe20003fc4070 */
[----:B------:R-:W-:Y:S02]  /*103e0*/  IMAD R5, R11, R8, R5 ;  /* 0x000000080b057224 */ /* 0x000fe400078e0205 */
[----:B------:R-:W-:-:S03]  /*103f0*/  @!P3 IMAD.IADD R7, R7, 0x1, -R11 ;  /* 0x000000010707b824 */ /* 0x000fc600078e0a0b */
[----:B------:R-:W-:Y:S01]  /*10400*/  ISETP.GT.U32.AND P3, PT, R11, R5, PT ;  /* 0x000000050b00720c */ /* 0x000fe20003f64070 */
[----:B------:R-:W-:Y:S02]  /*10410*/  @!P1 IMAD.MOV R12, RZ, RZ, -R12 ;  /* 0x000000ffff0c9224 */ /* 0x000fe400078e0a0c */
[----:B------:R-:W-:Y:S01]  /*10420*/  IMAD.MOV.U32 R15, RZ, RZ, R17 ;  /* 0x000000ffff0f7224 */ /* 0x000fe200078e0011 */
[----:B------:R-:W-:Y:S02]  /*10430*/  ISETP.GE.AND P0, PT, R21, RZ, PT ;  /* 0x000000ff1500720c */ /* 0x000fe40003f06270 */
[----:B------:R-:W-:Y:S01]  /*10440*/  IABS R4, R18 ;  /* 0x0000001200047213 */ /* 0x000fe20000000000 */
[--C-:B------:R-:W-:Y:S01]  /*10450*/  @!P6 IMAD.IADD R2, R2, 0x1, -R11.reuse ;  /* 0x000000010202e824 */ /* 0x100fe200078e0a0b */
[----:B------:R-:W-:Y:S04]  /*10460*/  STL [R1+0x24], R10 ;  /* 0x0000240a01007387 */ /* 0x000fe80000100800 */
[----:B------:R0:W-:Y:S01]  /*10470*/  STL [R1+0x20], R12 ;  /* 0x0000200c01007387 */ /* 0x0001e20000100800 */
[----:B------:R-:W-:Y:S01]  /*10480*/  @!P3 IMAD.IADD R5, R5, 0x1, -R11 ;  /* 0x000000010505b824 */ /* 0x000fe200078e0a0b */
[----:B------:R-:W-:-:S02]  /*10490*/  ISETP.GT.U32.AND P3, PT, R11, R2, PT ;  /* 0x000000020b00720c */ /* 0x000fc40003f64070 */
[----:B------:R1:W-:Y:S01]  /*104a0*/  STL [R1+0x1c], R9 ;  /* 0x00001c0901007387 */ /* 0x0003e20000100800 */
[----:B------:R-:W-:Y:S02]  /*104b0*/  ISETP.GE.AND P4, PT, R20, RZ, PT ;  /* 0x000000ff1400720c */ /* 0x000fe40003f86270 */
[----:B------:R-:W-:Y:S01]  /*104c0*/  ISETP.GE.AND P1, PT, R19, RZ, PT ;  /* 0x000000ff1300720c */ /* 0x000fe20003f26270 */
[----:B------:R-:W3:Y:S01]  /*104d0*/  LDL.LU R29, [R1+0x5c0] ;  /* 0x0005c000011d7983 */ /* 0x000ee20000300800 */
[----:B------:R-:W-:Y:S01]  /*104e0*/  IABS R20, R16 ;  /* 0x0000001000147213 */ /* 0x000fe20000000000 */
[----:B0-----:R-:W-:Y:S02]  /*104f0*/  IMAD.MOV.U32 R12, RZ, RZ, R6 ;  /* 0x000000ffff0c7224 */ /* 0x001fe400078e0006 */
[----:B-1----:R-:W-:Y:S01]  /*10500*/  IMAD.HI.U32 R9, R0, R4, RZ ;  /* 0x0000000400097227 */ /* 0x002fe200078e00ff */
[----:B------:R-:W-:-:S03]  /*10510*/  IABS R19, R25 ;  /* 0x0000001900137213 */ /* 0x000fc60000000000 */
[----:B------:R-:W-:Y:S02]  /*10520*/  IMAD.MOV R9, RZ, RZ, -R9 ;  /* 0x000000ffff097224 */ /* 0x000fe400078e0a09 */
[----:B------:R-:W-:Y:S01]  /*10530*/  @!P0 IMAD.MOV R12, RZ, RZ, -R12 ;  /* 0x000000ffff0c8224 */ /* 0x000fe200078e0a0c */
[C---:B------:R-:W-:Y:S01]  /*10540*/  ISETP.GT.U32.AND P0, PT, R11.reuse, R5, PT ;  /* 0x000000050b00720c */ /* 0x040fe20003f04070 */
[----:B------:R-:W-:Y:S02]  /*10550*/  IMAD R4, R11, R9, R4 ;  /* 0x000000090b047224 */ /* 0x000fe400078e0204 */
[----:B------:R-:W-:-:S03]  /*10560*/  IMAD.HI.U32 R9, R0, R19, RZ ;  /* 0x0000001300097227 */ /* 0x000fc600078e00ff */
[C---:B------:R-:W-:Y:S01]  /*10570*/  ISETP.GT.U32.AND P6, PT, R11.reuse, R4, PT ;  /* 0x000000040b00720c */ /* 0x040fe20003fc4070 */
[----:B------:R-:W-:Y:S02]  /*10580*/  IMAD.MOV R9, RZ, RZ, -R9 ;  /* 0x000000ffff097224 */ /* 0x000fe400078e0a09 */
[----:B------:R-:W-:Y:S02]  /*10590*/  @!P3 IMAD.IADD R2, R2, 0x1, -R11 ;  /* 0x000000010202b824 */ /* 0x000fe400078e0a0b */
[----:B------:R-:W-:Y:S02]  /*105a0*/  IMAD R19, R11, R9, R19 ;  /* 0x000000090b137224 */ /* 0x000fe400078e0213 */
[----:B------:R-:W-:-:S06]  /*105b0*/  @!P0 IMAD.IADD R5, R5, 0x1, -R11 ;  /* 0x0000000105058824 */ /* 0x000fcc00078e0a0b */
[----:B------:R-:W-:Y:S01]  /*105c0*/  @!P6 IMAD.IADD R4, R4, 0x1, -R11 ;  /* 0x000000010404e824 */ /* 0x000fe200078e0a0b */
[----:B------:R-:W-:-:S04]  /*105d0*/  ISETP.GE.AND P5, PT, R18, RZ, PT ;  /* 0x000000ff1200720c */ /* 0x000fc80003fa6270 */
[----:B------:R-:W-:Y:S01]  /*105e0*/  ISETP.GT.U32.AND P6, PT, R11, R4, PT ;  /* 0x000000040b00720c */ /* 0x000fe20003fc4070 */
[----:B------:R-:W-:Y:S02]  /*105f0*/  @!P1 IMAD.MOV R5, RZ, RZ, -R5 ;  /* 0x000000ffff059224 */ /* 0x000fe400078e0a05 */
[----:B------:R-:W-:Y:S01]  /*10600*/  @!P2 IMAD.MOV R7, RZ, RZ, -R7 ;  /* 0x000000ffff07a224 */ /* 0x000fe200078e0a07 */
[----:B------:R-:W-:Y:S01]  /*10610*/  STL [R1+0x18], R12 ;  /* 0x0000180c01007387 */ /* 0x000fe20000100800 */
[----:B------:R-:W-:-:S08]  /*10620*/  IABS R21, R27 ;  /* 0x0000001b00157213 */ /* 0x000fd00000000000 */
[----:B------:R-:W-:Y:S01]  /*10630*/  @!P6 IMAD.IADD R4, R4, 0x1, -R11 ;  /* 0x000000010404e824 */ /* 0x000fe200078e0a0b */
[----:B------:R-:W-:Y:S03]  /*10640*/  STL [R1+0x14], R7 ;  /* 0x0000140701007387 */ /* 0x000fe60000100800 */
[----:B------:R-:W-:Y:S02]  /*10650*/  @!P5 IMAD.MOV R4, RZ, RZ, -R4 ;  /* 0x000000ffff04d224 */ /* 0x000fe400078e0a04 */
[----:B------:R-:W-:-:S04]  /*10660*/  IMAD.HI.U32 R6, R0, R21, RZ ;  /* 0x0000001500067227 */ /* 0x000fc800078e00ff */
[----:B------:R-:W-:-:S04]  /*10670*/  IMAD.MOV R6, RZ, RZ, -R6 ;  /* 0x000000ffff067224 */ /* 0x000fc800078e0a06 */
[----:B------:R-:W-:-:S05]  /*10680*/  IMAD R21, R11, R6, R21 ;  /* 0x000000060b157224 */ /* 0x000fca00078e0215 */
[----:B------:R-:W-:Y:S02]  /*10690*/  ISETP.GT.U32.AND P5, PT, R11, R21, PT ;  /* 0x000000150b00720c */ /* 0x000fe40003fa4070 */
[----:B------:R-:W-:Y:S02]  /*106a0*/  IABS R23, R28 ;  /* 0x0000001c00177213 */ /* 0x000fe40000000000 */
[----:B------:R-:W-:-:S05]  /*106b0*/  IABS R17, R22 ;  /* 0x0000001600117213 */ /* 0x000fca0000000000 */
[----:B------:R-:W-:-:S04]  /*106c0*/  IMAD.HI.U32 R8, R0, R17, RZ ;  /* 0x0000001100087227 */ /* 0x000fc800078e00ff */
[----:B------:R-:W-:-:S04]  /*106d0*/  IMAD.MOV R8, RZ, RZ, -R8 ;  /* 0x000000ffff087224 */ /* 0x000fc800078e0a08 */
[----:B------:R-:W-:Y:S02]  /*106e0*/  IMAD R17, R11, R8, R17 ;  /* 0x000000080b117224 */ /* 0x000fe400078e0211 */
[----:B------:R-:W-:-:S04]  /*106f0*/  IMAD.HI.U32 R8, R0, R20, RZ ;  /* 0x0000001400087227 */ /* 0x000fc800078e00ff */
[----:B------:R-:W-:-:S04]  /*10700*/  IMAD.MOV R8, RZ, RZ, -R8 ;  /* 0x000000ffff087224 */ /* 0x000fc800078e0a08 */
[----:B------:R-:W-:Y:S02]  /*10710*/  IMAD R20, R11, R8, R20 ;  /* 0x000000080b147224 */ /* 0x000fe400078e0214 */
[----:B------:R-:W-:-:S04]  /*10720*/  IMAD.MOV.U32 R8, RZ, RZ, R2 ;  /* 0x000000ffff087224 */ /* 0x000fc800078e0002 */
[----:B------:R-:W-:Y:S01]  /*10730*/  @!P4 IMAD.MOV R8, RZ, RZ, -R8 ;  /* 0x000000ffff08c224 */ /* 0x000fe200078e0a08 */
[C---:B------:R-:W-:Y:S02]  /*10740*/  ISETP.GT.U32.AND P4, PT, R11.reuse, R19, PT ;  /* 0x000000130b00720c */ /* 0x040fe40003f84070 */
[----:B------:R-:W-:-:S11]  /*10750*/  ISETP.GT.U32.AND P0, PT, R11, R20, PT ;  /* 0x000000140b00720c */ /* 0x000fd60003f04070 */
[--C-:B------:R-:W-:Y:S02]  /*10760*/  @!P4 IMAD.IADD R19, R19, 0x1, -R11.reuse ;  /* 0x000000011313c824 */ /* 0x100fe400078e0a0b */
[----:B------:R-:W-:-:S03]  /*10770*/  @!P0 IMAD.IADD R20, R20, 0x1, -R11 ;  /* 0x0000000114148824 */ /* 0x000fc600078e0a0b */
[C---:B------:R-:W-:Y:S02]  /*10780*/  ISETP.GT.U32.AND P0, PT, R11.reuse, R19, PT ;  /* 0x000000130b00720c */ /* 0x040fe40003f04070 */
[----:B------:R-:W-:Y:S01]  /*10790*/  ISETP.GT.U32.AND P1, PT, R11, R20, PT ;  /* 0x000000140b00720c */ /* 0x000fe20003f24070 */
[----:B------:R-:W-:Y:S01]  /*107a0*/  STL [R1+0x10], R8 ;  /* 0x0000100801007387 */ /* 0x000fe20000100800 */
[----:B------:R-:W-:-:S03]  /*107b0*/  ISETP.GE.AND P6, PT, R22, RZ, PT ;  /* 0x000000ff1600720c */ /* 0x000fc60003fc6270 */
[----:B------:R-:W-:Y:S04]  /*107c0*/  STL [R1+0xc], R5 ;  /* 0x00000c0501007387 */ /* 0x000fe80000100800 */
[----:B------:R0:W-:Y:S02]  /*107d0*/  STL [R1+0x8], R4 ;  /* 0x0000080401007387 */ /* 0x0001e40000100800 */
[--C-:B------:R-:W-:Y:S01]  /*107e0*/  @!P0 IMAD.IADD R19, R19, 0x1, -R11.reuse ;  /* 0x0000000113138824 */ /* 0x100fe200078e0a0b */
[----:B------:R-:W-:Y:S01]  /*107f0*/  ISETP.GE.AND P0, PT, R16, RZ, PT ;  /* 0x000000ff1000720c */ /* 0x000fe20003f06270 */
[----:B------:R-:W-:Y:S01]  /*10800*/  @!P1 IMAD.IADD R20, R20, 0x1, -R11 ;  /* 0x0000000114149824 */ /* 0x000fe200078e0a0b */
[----:B------:R-:W4:Y:S01]  /*10810*/  LDL.LU R22, [R1+0x5c4] ;  /* 0x0005c40001167983 */ /* 0x000f220000300800 */
[----:B------:R-:W-:-:S03]  /*10820*/  ISETP.GE.AND P1, PT, R27, RZ, PT ;  /* 0x000000ff1b00720c */ /* 0x000fc60003f26270 */
[----:B------:R-:W5:Y:S04]  /*10830*/  LDL.LU R16, [R1+0x5c8] ;  /* 0x0005c80001107983 */ /* 0x000f680000300800 */
[----:B------:R-:W4:Y:S01]  /*10840*/  LDL.LU R27, [R1+0x5cc] ;  /* 0x0005cc00011b7983 */ /* 0x000f220000300800 */
[----:B------:R-:W-:Y:S01]  /*10850*/  @!P5 IMAD.IADD R21, R21, 0x1, -R11 ;  /* 0x000000011515d824 */ /* 0x000fe200078e0a0b */
[----:B------:R-:W-:Y:S02]  /*10860*/  ISETP.GE.AND P5, PT, R28, RZ, PT ;  /* 0x000000ff1c00720c */ /* 0x000fe40003fa6270 */
[----:B------:R-:W5:Y:S01]  /*10870*/  LDL.LU R28, [R1+0x5d0] ;  /* 0x0005d000011c7983 */ /* 0x000f620000300800 */
[----:B--2---:R-:W-:-:S05]  /*10880*/  IABS R18, R24 ;  /* 0x0000001800127213 */ /* 0x004fca0000000000 */
[----:B------:R-:W-:-:S04]  /*10890*/  IMAD.HI.U32 R10, R0, R18, RZ ;  /* 0x00000012000a7227 */ /* 0x000fc800078e00ff */
[----:B------:R-:W-:-:S04]  /*108a0*/  IMAD.MOV R10, RZ, RZ, -R10 ;  /* 0x000000ffff0a7224 */ /* 0x000fc800078e0a0a */
[C---:B------:R-:W-:Y:S01]  /*108b0*/  IMAD R18, R11.reuse, R10, R18 ;  /* 0x0000000a0b127224 */ /* 0x040fe200078e0212 */
[----:B------:R-:W-:-:S04]  /*108c0*/  ISETP.GT.U32.AND P3, PT, R11, R17, PT ;  /* 0x000000110b00720c */ /* 0x000fc80003f64070 */
[----:B------:R-:W-:Y:S01]  /*108d0*/  ISETP.GT.U32.AND P2, PT, R11, R18, PT ;  /* 0x000000120b00720c */ /* 0x000fe20003f44070 */
[----:B------:R-:W-:-:S08]  /*108e0*/  IMAD.HI.U32 R2, R0, R23, RZ ;  /* 0x0000001700027227 */ /* 0x000fd000078e00ff */
[----:B------:R-:W-:-:S04]  /*108f0*/  @!P3 IMAD.IADD R17, R17, 0x1, -R11 ;  /* 0x000000011111b824 */ /* 0x000fc800078e0a0b */
[----:B------:R-:W-:Y:S01]  /*10900*/  @!P2 IMAD.IADD R18, R18, 0x1, -R11 ;  /* 0x000000011212a824 */ /* 0x000fe200078e0a0b */
[----:B------:R-:W-:Y:S02]  /*10910*/  ISETP.GE.AND P3, PT, R24, RZ, PT ;  /* 0x000000ff1800720c */ /* 0x000fe40003f66270 */
[----:B------:R-:W-:Y:S02]  /*10920*/  IABS R24, R15 ;  /* 0x0000000f00187213 */ /* 0x000fe40000000000 */
[----:B------:R-:W-:-:S03]  /*10930*/  ISETP.GT.U32.AND P4, PT, R11, R18, PT ;  /* 0x000000120b00720c */ /* 0x000fc60003f84070 */
[----:B0-----:R-:W-:-:S04]  /*10940*/  IMAD.HI.U32 R4, R0, R24, RZ ;  /* 0x0000001800047227 */ /* 0x001fc800078e00ff */
[----:B------:R-:W-:Y:S02]  /*10950*/  IMAD.MOV R2, RZ, RZ, -R2 ;  /* 0x000000ffff027224 */ /* 0x000fe400078e0a02 */
[----:B------:R-:W-:Y:S02]  /*10960*/  IMAD.MOV R4, RZ, RZ, -R4 ;  /* 0x000000ffff047224 */ /* 0x000fe400078e0a04 */
[C---:B------:R-:W-:Y:S02]  /*10970*/  IMAD R23, R11.reuse, R2, R23 ;  /* 0x000000020b177224 */ /* 0x040fe400078e0217 */
[----:B------:R-:W-:Y:S02]  /*10980*/  @!P4 IMAD.IADD R18, R18, 0x1, -R11 ;  /* 0x000000011212c824 */ /* 0x000fe400078e0a0b */
[C---:B------:R-:W-:Y:S01]  /*10990*/  IMAD R24, R11.reuse, R4, R24 ;  /* 0x000000040b187224 */ /* 0x040fe200078e0218 */
[C---:B------:R-:W-:Y:S01]  /*109a0*/  ISETP.GT.U32.AND P2, PT, R11.reuse, R17, PT ;  /* 0x000000110b00720c */ /* 0x040fe20003f44070 */
[----:B------:R-:W-:Y:S01]  /*109b0*/  @!P3 IMAD.MOV R18, RZ, RZ, -R18 ;  /* 0x000000ffff12b224 */ /* 0x000fe200078e0a12 */
[----:B------:R-:W-:-:S02]  /*109c0*/  ISETP.GT.U32.AND P4, PT, R11, R23, PT ;  /* 0x000000170b00720c */ /* 0x000fc40003f84070 */
[----:B------:R-:W-:-:S09]  /*109d0*/  ISETP.GT.U32.AND P3, PT, R11, R24, PT ;  /* 0x000000180b00720c */ /* 0x000fd20003f64070 */
[--C-:B------:R-:W-:Y:S01]  /*109e0*/  @!P2 IMAD.IADD R17, R17, 0x1, -R11.reuse ;  /* 0x000000011111a824 */ /* 0x100fe200078e0a0b */
[----:B------:R-:W-:Y:S01]  /*109f0*/  ISETP.GE.AND P2, PT, R25, RZ, PT ;  /* 0x000000ff1900720c */ /* 0x000fe20003f46270 */
[--C-:B------:R-:W-:Y:S01]  /*10a00*/  @!P4 IMAD.IADD R23, R23, 0x1, -R11.reuse ;  /* 0x000000011717c824 */ /* 0x100fe200078e0a0b */
[----:B---3--:R-:W-:Y:S01]  /*10a10*/  IABS R25, R29 ;  /* 0x0000001d00197213 */ /* 0x008fe20000000000 */
[----:B------:R-:W-:Y:S01]  /*10a20*/  @!P3 IMAD.IADD R24, R24, 0x1, -R11 ;  /* 0x000000011818b824 */ /* 0x000fe200078e0a0b */
[C---:B------:R-:W-:Y:S01]  /*10a30*/  ISETP.GT.U32.AND P4, PT, R11.reuse, R21, PT ;  /* 0x000000150b00720c */ /* 0x040fe20003f84070 */
[----:B------:R-:W-:Y:S01]  /*10a40*/  @!P6 IMAD.MOV R17, RZ, RZ, -R17 ;  /* 0x000000ffff11e224 */ /* 0x000fe200078e0a11 */
[C---:B------:R-:W-:Y:S01]  /*10a50*/  ISETP.GT.U32.AND P6, PT, R11.reuse, R23, PT ;  /* 0x000000170b00720c */ /* 0x040fe20003fc4070 */
[----:B------:R-:W-:Y:S01]  /*10a60*/  IMAD.HI.U32 R2, R0, R25, RZ ;  /* 0x0000001900027227 */ /* 0x000fe200078e00ff */
[----:B------:R-:W-:-:S03]  /*10a70*/  ISETP.GT.U32.AND P3, PT, R11, R24, PT ;  /* 0x000000180b00720c */ /* 0x000fc60003f64070 */
[----:B------:R-:W-:-:S04]  /*10a80*/  IMAD.MOV R2, RZ, RZ, -R2 ;  /* 0x000000ffff027224 */ /* 0x000fc800078e0a02 */
[----:B------:R-:W-:Y:S02]  /*10a90*/  IMAD R25, R11, R2, R25 ;  /* 0x000000020b197224 */ /* 0x000fe400078e0219 */
[--C-:B------:R-:W-:Y:S02]  /*10aa0*/  @!P4 IMAD.IADD R21, R21, 0x1, -R11.reuse ;  /* 0x000000011515c824 */ /* 0x100fe400078e0a0b */
[----:B------:R-:W-:Y:S02]  /*10ab0*/  @!P6 IMAD.IADD R23, R23, 0x1, -R11 ;  /* 0x000000011717e824 */ /* 0x000fe400078e0a0b */
[----:B------:R-:W-:Y:S02]  /*10ac0*/  @!P2 IMAD.MOV R19, RZ, RZ, -R19 ;  /* 0x000000ffff13a224 */ /* 0x000fe400078e0a13 */
[----:B------:R-:W-:Y:S01]  /*10ad0*/  @!P3 IMAD.IADD R24, R24, 0x1, -R11 ;  /* 0x000000011818b824 */ /* 0x000fe200078e0a0b */
[----:B------:R-:W-:Y:S01]  /*10ae0*/  ISETP.GT.U32.AND P3, PT, R11, R25, PT ;  /* 0x000000190b00720c */ /* 0x000fe20003f64070 */
[----:B------:R-:W-:Y:S01]  /*10af0*/  @!P0 IMAD.MOV R20, RZ, RZ, -R20 ;  /* 0x000000ffff148224 */ /* 0x000fe200078e0a14 */
[----:B------:R-:W-:Y:S01]  /*10b00*/  STL [R1+0x1ee8], R17 ;  /* 0x001ee81101007387 */ /* 0x000fe20000100800 */
[----:B------:R-:W-:-:S02]  /*10b10*/  @!P1 IMAD.MOV R21, RZ, RZ, -R21 ;  /* 0x000000ffff159224 */ /* 0x000fc400078e0a15 */
[----:B------:R-:W-:Y:S01]  /*10b20*/  @!P5 IMAD.MOV R23, RZ, RZ, -R23 ;  /* 0x000000ffff17d224 */ /* 0x000fe200078e0a17 */
[----:B------:R-:W-:Y:S04]  /*10b30*/  STL [R1+0x1eec], R18 ;  /* 0x001eec1201007387 */ /* 0x000fe80000100800 */
[----:B------:R-:W-:Y:S04]  /*10b40*/  STL [R1+0x1ef0], R19 ;  /* 0x001ef01301007387 */ /* 0x000fe80000100800 */
[----:B------:R-:W-:Y:S04]  /*10b50*/  STL [R1+0x1ef4], R20 ;  /* 0x001ef41401007387 */ /* 0x000fe80000100800 */
[----:B------:R-:W-:Y:S04]  /*10b60*/  STL [R1+0x1ef8], R21 ;  /* 0x001ef81501007387 */ /* 0x000fe80000100800 */
[----:B------:R0:W-:Y:S01]  /*10b70*/  STL [R1+0x1efc], R23 ;  /* 0x001efc1701007387 */ /* 0x0001e20000100800 */
[----:B------:R-:W-:Y:S01]  /*10b80*/  @!P3 IMAD.IADD R25, R25, 0x1, -R11 ;  /* 0x000000011919b824 */ /* 0x000fe200078e0a0b */
[----:B------:R-:W-:-:S04]  /*10b90*/  ISETP.GE.AND P2, PT, R15, RZ, PT ;  /* 0x000000ff0f00720c */ /* 0x000fc80003f46270 */
[----:B------:R-:W-:Y:S02]  /*10ba0*/  ISETP.GT.U32.AND P3, PT, R11, R25, PT ;  /* 0x000000190b00720c */ /* 0x000fe40003f64070 */
[----:B------:R-:W-:-:S07]  /*10bb0*/  ISETP.GE.AND P0, PT, R29, RZ, PT ;  /* 0x000000ff1d00720c */ /* 0x000fce0003f06270 */
[----:B------:R-:W-:-:S04]  /*10bc0*/  @!P2 IMAD.MOV R24, RZ, RZ, -R24 ;  /* 0x000000ffff18a224 */ /* 0x000fc800078e0a18 */
[----:B------:R-:W-:-:S04]  /*10bd0*/  @!P3 IMAD.IADD R25, R25, 0x1, -R11 ;  /* 0x000000011919b824 */ /* 0x000fc800078e0a0b */
[----:B------:R-:W-:Y:S01]  /*10be0*/  @!P0 IMAD.MOV R25, RZ, RZ, -R25 ;  /* 0x000000ffff198224 */ /* 0x000fe200078e0a19 */
[----:B----4-:R-:W-:Y:S02]  /*10bf0*/  ISETP.GE.AND P1, PT, R27, RZ, PT ;  /* 0x000000ff1b00720c */ /* 0x010fe40003f26270 */
[----:B------:R-:W-:Y:S01]  /*10c00*/  IABS R5, R27 ;  /* 0x0000001b00057213 */ /* 0x000fe20000000000 */
[----:B------:R-:W-:Y:S02]  /*10c10*/  IMAD.MOV.U32 R27, RZ, RZ, R3 ;  /* 0x000000ffff1b7224 */ /* 0x000fe400078e0003 */
[----:B------:R-:W2:Y:S04]  /*10c20*/  LDL.LU R3, [R1+0x5dc] ;  /* 0x0005dc0001037983 */ /* 0x000ea80000300800 */
[----:B0-----:R-:W3:Y:S04]  /*10c30*/  LDL.LU R23, [R1+0x5e0] ;  /* 0x0005e00001177983 */ /* 0x001ee80000300800 */
[----:B------:R-:W4:Y:S04]  /*10c40*/  LDL.LU R21, [R1+0x5e4] ;  /* 0x0005e40001157983 */ /* 0x000f280000300800 */
[----:B------:R-:W4:Y:S01]  /*10c50*/  LDL.LU R17, [R1+0x5e8] ;  /* 0x0005e80001117983 */ /* 0x000f220000300800 */
[----:B-----5:R-:W-:-:S02]  /*10c60*/  ISETP.GE.AND P5, PT, R28, RZ, PT ;  /* 0x000000ff1c00720c */ /* 0x020fc40003fa6270 */
[----:B------:R-:W-:Y:S01]  /*10c70*/  IABS R6, R28 ;  /* 0x0000001c00067213 */ /* 0x000fe20000000000 */
[----:B------:R-:W5:Y:S04]  /*10c80*/  LDL.LU R20, [R1+0x5ec] ;  /* 0x0005ec0001147983 */ /* 0x000f680000300800 */
[----:B------:R-:W5:Y:S04]  /*10c90*/  LDL.LU R29, [R1+0x5f0] ;  /* 0x0005f000011d7983 */ /* 0x000f680000300800 */
[----:B------:R-:W5:Y:S04]  /*10ca0*/  LDL.LU R28, [R1+0x5f4] ;  /* 0x0005f400011c7983 */ /* 0x000f680000300800 */
[----:B------:R-:W5:Y:S04]  /*10cb0*/  LDL.LU R19, [R1+0x5f8] ;  /* 0x0005f80001137983 */ /* 0x000f680000300800 */
[----:B------:R-:W5:Y:S04]  /*10cc0*/  LDL R18, [R1+0xc0] ;  /* 0x0000c00001127983 */ /* 0x000f680000100800 */
[----:B------:R0:W-:Y:S04]  /*10cd0*/  STL [R1+0x1f00], R24 ;  /* 0x001f001801007387 */ /* 0x0001e80000100800 */
[----:B0-----:R-:W5:Y:S04]  /*10ce0*/  LDL.LU R24, [R1+0x5d8] ;  /* 0x0005d80001187983 */ /* 0x001f680000300800 */
[----:B------:R0:W-:Y:S04]  /*10cf0*/  STL [R1+0x1f04], R25 ;  /* 0x001f041901007387 */ /* 0x0001e80000100800 */
[----:B0-----:R-:W5:Y:S01]  /*10d00*/  LDL.LU R25, [R1+0x5d4] ;  /* 0x0005d40001197983 */ /* 0x001f620000300800 */
[----:B------:R-:W-:-:S02]  /*10d10*/  IABS R2, R22 ;  /* 0x0000001600027213 */ /* 0x000fc40000000000 */
[----:B------:R-:W-:-:S03]  /*10d20*/  ISETP.GE.AND P4, PT, R22, RZ, PT ;  /* 0x000000ff1600720c */ /* 0x000fc60003f86270 */
[----:B------:R-:W-:-:S04]  /*10d30*/  IMAD.MOV.U32 R12, RZ, RZ, R2 ;  /* 0x000000ffff0c7224 */ /* 0x000fc800078e0002 */
[----:B------:R-:W-:Y:S01]  /*10d40*/  IMAD.HI.U32 R22, R0, R12, RZ ;  /* 0x0000000c00167227 */ /* 0x000fe200078e00ff */
[----:B------:R-:W-:-:S03]  /*10d50*/  IABS R4, R16 ;  /* 0x0000001000047213 */ /* 0x000fc60000000000 */
[----:B------:R-:W-:Y:S02]  /*10d60*/  IMAD.MOV R22, RZ, RZ, -R22 ;  /* 0x000000ffff167224 */ /* 0x000fe400078e0a16 */
[----:B------:R-:W-:Y:S02]  /*10d70*/  IMAD.MOV.U32 R10, RZ, RZ, R4 ;  /* 0x000000ffff0a7224 */ /* 0x000fe400078e0004 */
[----:B------:R-:W-:Y:S02]  /*10d80*/  IMAD R22, R11, R22, R12 ;  /* 0x000000160b167224 */ /* 0x000fe400078e020c */
[----:B------:R-:W-:-:S03]  /*10d90*/  IMAD.HI.U32 R2, R0, R10, RZ ;  /* 0x0000000a00027227 */ /* 0x000fc600078e00ff */
[----:B------:R-:W-:Y:S01]  /*10da0*/  ISETP.GT.U32.AND P2, PT, R11, R22, PT ;  /* 0x000000160b00720c */ /* 0x000fe20003f44070 */
[----:B------:R-:W-:Y:S01]  /*10db0*/  IMAD.MOV R2, RZ, RZ, -R2 ;  /* 0x000000ffff027224 */ /* 0x000fe200078e0a02 */
[----:B------:R-:W-:-:S03]  /*10dc0*/  IABS R7, R26 ;  /* 0x0000001a00077213 */ /* 0x000fc60000000000 */
[C---:B------:R-:W-:Y:S02]  /*10dd0*/  IMAD R2, R11.reuse, R2, R10 ;  /* 0x000000020b027224 */ /* 0x040fe400078e020a */
[----:B------:R-:W-:Y:S02]  /*10de0*/  IMAD.MOV.U32 R8, RZ, RZ, R6 ;  /* 0x000000ffff087224 */ /* 0x000fe400078e0006 */
[----:B------:R-:W-:Y:S01]  /*10df0*/  IMAD.MOV.U32 R9, RZ, RZ, R5 ;  /* 0x000000ffff097224 */ /* 0x000fe200078e0005 */
[----:B------:R-:W-:Y:S01]  /*10e00*/  ISETP.GT.U32.AND P3, PT, R11, R2, PT ;  /* 0x000000020b00720c */ /* 0x000fe20003f64070 */
[----:B------:R-:W-:Y:S02]  /*10e10*/  IMAD.MOV.U32 R6, RZ, RZ, R7 ;  /* 0x000000ffff067224 */ /* 0x000fe400078e0007 */
[----:B------:R-:W-:Y:S02]  /*10e20*/  @!P2 IMAD.IADD R22, R22, 0x1, -R11 ;  /* 0x000000011616a824 */ /* 0x000fe400078e0a0b */
[----:B------:R-:W-:-:S03]  /*10e30*/  IMAD.HI.U32 R4, R0, R9, RZ ;  /* 0x0000000900047227 */ /* 0x000fc600078e00ff */
[----:B------:R-:W-:Y:S01]  /*10e40*/  ISETP.GT.U32.AND P2, PT, R11, R22, PT ;  /* 0x000000160b00720c */ /* 0x000fe20003f44070 */
[----:B------:R-:W-:-:S04]  /*10e50*/  IMAD.HI.U32 R7, R0, R6, RZ ;  /* 0x0000000600077227 */ /* 0x000fc800078e00ff */
[----:B------:R-:W-:-:S04]  /*10e60*/  IMAD.HI.U32 R5, R0, R8, RZ ;  /* 0x0000000800057227 */ /* 0x000fc800078e00ff */
[----:B------:R-:W-:Y:S02]  /*10e70*/  IMAD.MOV R4, RZ, RZ, -R4 ;  /* 0x000000ffff047224 */ /* 0x000fe400078e0a04 */
[----:B------:R-:W-:Y:S02]  /*10e80*/  IMAD.MOV R7, RZ, RZ, -R7 ;  /* 0x000000ffff077224 */ /* 0x000fe400078e0a07 */
[----:B------:R-:W-:Y:S02]  /*10e90*/  IMAD.MOV R5, RZ, RZ, -R5 ;  /* 0x000000ffff057224 */ /* 0x000fe400078e0a05 */
[C---:B------:R-:W-:Y:S02]  /*10ea0*/  IMAD R4, R11.reuse, R4, R9 ;  /* 0x000000040b047224 */ /* 0x040fe400078e0209 */
[C---:B------:R-:W-:Y:S01]  /*10eb0*/  IMAD R6, R11.reuse, R7, R6 ;  /* 0x000000070b067224 */ /* 0x040fe200078e0206 */
[----:B------:R-:W-:Y:S01]  /*10ec0*/  IABS R7, R27 ;  /* 0x0000001b00077213 */ /* 0x000fe20000000000 */
[----:B------:R-:W-:Y:S01]  /*10ed0*/  @!P3 IMAD.IADD R2, R2, 0x1, -R11 ;  /* 0x000000010202b824 */ /* 0x000fe200078e0a0b */
[----:B------:R-:W-:Y:S01]  /*10ee0*/  ISETP.GE.AND P6, PT, R16, RZ, PT ;  /* 0x000000ff1000720c */ /* 0x000fe20003fc6270 */
[----:B------:R-:W-:-:S02]  /*10ef0*/  IMAD R5, R11, R5, R8 ;  /* 0x000000050b057224 */ /* 0x000fc400078e0208 */
[----:B------:R-:W-:Y:S01]  /*10f00*/  @!P2 IMAD.IADD R22, R22, 0x1, -R11 ;  /* 0x000000011616a824 */ /* 0x000fe200078e0a0b */
[C---:B------:R-:W-:Y:S01]  /*10f10*/  ISETP.GT.U32.AND P3, PT, R11.reuse, R2, PT ;  /* 0x000000020b00720c */ /* 0x040fe20003f64070 */
[----:B------:R-:W-:Y:S01]  /*10f20*/  IMAD.HI.U32 R16, R0, R7, RZ ;  /* 0x0000000700107227 */ /* 0x000fe200078e00ff */
[C---:B------:R-:W-:Y:S02]  /*10f30*/  ISETP.GT.U32.AND P2, PT, R11.reuse, R4, PT ;  /* 0x000000040b00720c */ /* 0x040fe40003f44070 */
[C---:B------:R-:W-:Y:S01]  /*10f40*/  ISETP.GT.U32.AND P0, PT, R11.reuse, R5, PT ;  /* 0x000000050b00720c */ /* 0x040fe20003f04070 */
[----:B------:R-:W-:Y:S02]  /*10f50*/  IMAD.MOV R16, RZ, RZ, -R16 ;  /* 0x000000ffff107224 */ /* 0x000fe400078e0a10 */
[----:B------:R-:W-:Y:S01]  /*10f60*/  @!P4 IMAD.MOV R22, RZ, RZ, -R22 ;  /* 0x000000ffff16c224 */ /* 0x000fe200078e0a16 */
[C---:B------:R-:W-:Y:S01]  /*10f70*/  ISETP.GT.U32.AND P4, PT, R11.reuse, R6, PT ;  /* 0x000000060b00720c */ /* 0x040fe20003f84070 */
[----:B------:R-:W-:-:S04]  /*10f80*/  IMAD R7, R11, R16, R7 ;  /* 0x000000100b077224 */ /* 0x000fc800078e0207 */
[--C-:B------:R-:W-:Y:S01]  /*10f90*/  @!P3 IMAD.IADD R2, R2, 0x1, -R11.reuse ;  /* 0x000000010202b824 */ /* 0x100fe200078e0a0b */
[----:B------:R-:W-:Y:S01]  /*10fa0*/  ISETP.GT.U32.AND P3, PT, R11, R7, PT ;  /* 0x000000070b00720c */ /* 0x000fe20003f64070 */
[--C-:B------:R-:W-:Y:S02]  /*10fb0*/  @!P2 IMAD.IADD R4, R4, 0x1, -R11.reuse ;  /* 0x000000010404a824 */ /* 0x100fe400078e0a0b */
[----:B------:R-:W-:-:S03]  /*10fc0*/  @!P0 IMAD.IADD R5, R5, 0x1, -R11 ;  /* 0x0000000105058824 */ /* 0x000fc600078e0a0b */
[----:B------:R-:W-:Y:S01]  /*10fd0*/  ISETP.GT.U32.AND P0, PT, R11, R4, PT ;  /* 0x000000040b00720c */ /* 0x000fe20003f04070 */
[----:B------:R-:W-:-:S06]  /*10fe0*/  @!P4 IMAD.IADD R6, R6, 0x1, -R11 ;  /* 0x000000010606c824 */ /* 0x000fcc00078e0a0b */
[----:B------:R-:W-:Y:S01]  /*10ff0*/  @!P3 IMAD.IADD R7, R7, 0x1, -R11 ;  /* 0x000000010707b824 */ /* 0x000fe200078e0a0b */
[----:B------:R-:W-:-:S05]  /*11000*/  ISETP.GT.U32.AND P3, PT, R11, R6, PT ;  /* 0x000000060b00720c */ /* 0x000fca0003f64070 */
[----:B------:R-:W-:Y:S01]  /*11010*/  @!P0 IMAD.IADD R4, R4, 0x1, -R11 ;  /* 0x0000000104048824 */ /* 0x000fe200078e0a0b */
[----:B------:R-:W-:-:S07]  /*11020*/  ISETP.GT.U32.AND P4, PT, R11, R5, PT ;  /* 0x000000050b00720c */ /* 0x000fce0003f84070 */
[----:B------:R-:W-:-:S06]  /*11030*/  @!P3 IMAD.IADD R6, R6, 0x1, -R11 ;  /* 0x000000010606b824 */ /* 0x000fcc00078e0a0b */
[----:B------:R-:W-:Y:S02]  /*11040*/  @!P4 IMAD.IADD R5, R5, 0x1, -R11 ;  /* 0x000000010505c824 */ /* 0x000fe400078e0a0b */
[----:B------:R-:W-:Y:S02]  /*11050*/  @!P6 IMAD.MOV R2, RZ, RZ, -R2 ;  /* 0x000000ffff02e224 */ /* 0x000fe400078e0a02 */
[----:B------:R-:W-:Y:S02]  /*11060*/  @!P1 IMAD.MOV R4, RZ, RZ, -R4 ;  /* 0x000000ffff049224 */ /* 0x000fe400078e0a04 */
[----:B------:R-:W-:Y:S01]  /*11070*/  @!P5 IMAD.MOV R5, RZ, RZ, -R5 ;  /* 0x000000ffff05d224 */ /* 0x000fe200078e0a05 */
[----:B------:R-:W-:Y:S04]  /*11080*/  STL [R1+0x1f08], R22 ;  /* 0x001f081601007387 */ /* 0x000fe80000100800 */
[----:B------:R0:W-:Y:S01]  /*11090*/  STL [R1+0x1f0c], R2 ;  /* 0x001f0c0201007387 */ /* 0x0001e20000100800 */
[----:B---3--:R-:W-:-:S05]  /*110a0*/  IABS R9, R23 ;  /* 0x0000001700097213 */ /* 0x008fca0000000000 */
[----:B------:R-:W-:Y:S01]  /*110b0*/  IMAD.HI.U32 R14, R0, R9, RZ ;  /* 0x00000009000e7227 */ /* 0x000fe200078e00ff */
[----:B--2---:R-:W-:Y:S02]  /*110c0*/  IABS R8, R3 ;  /* 0x0000000300087213 */ /* 0x004fe40000000000 */
[----:B----4-:R-:W-:Y:S01]  /*110d0*/  IABS R26, R17 ;  /* 0x00000011001a7213 */ /* 0x010fe20000000000 */
[----:B------:R-:W-:-:S04]  /*110e0*/  IMAD.MOV R14, RZ, RZ, -R14 ;  /* 0x000000ffff0e7224 */ /* 0x000fc800078e0a0e */
[----:B------:R-:W-:Y:S02]  /*110f0*/  IMAD R9, R11, R14, R9 ;  /* 0x0000000e0b097224 */ /* 0x000fe400078e0209 */
[----:B------:R-:W-:-:S04]  /*11100*/  IMAD.HI.U32 R12, R0, R26, RZ ;  /* 0x0000001a000c7227 */ /* 0x000fc800078e00ff */
[----:B------:R-:W-:Y:S01]  /*11110*/  IMAD.HI.U32 R15, R0, R8, RZ ;  /* 0x00000008000f7227 */ /* 0x000fe200078e00ff */
[----:B------:R-:W-:-:S03]  /*11120*/  ISETP.GT.U32.AND P0, PT, R11, R9, PT ;  /* 0x000000090b00720c */ /* 0x000fc60003f04070 */
[----:B------:R-:W-:Y:S02]  /*11130*/  IMAD.MOV R12, RZ, RZ, -R12 ;  /* 0x000000ffff0c7224 */ /* 0x000fe400078e0a0c */
[----:B------:R-:W-:Y:S02]  /*11140*/  IMAD.MOV R15, RZ, RZ, -R15 ;  /* 0x000000ffff0f7224 */ /* 0x000fe400078e0a0f */
[C---:B------:R-:W-:Y:S02]  /*11150*/  IMAD R26, R11.reuse, R12, R26 ;  /* 0x0000000c0b1a7224 */ /* 0x040fe400078e021a */
[C---:B------:R-:W-:Y:S01]  /*11160*/  IMAD R8, R11.reuse, R15, R8 ;  /* 0x0000000f0b087224 */ /* 0x040fe200078e0208 */
[----:B------:R-:W-:Y:S02]  /*11170*/  IABS R10, R21 ;  /* 0x00000015000a7213 */ /* 0x000fe40000000000 */
[C---:B------:R-:W-:Y:S02]  /*11180*/  ISETP.GT.U32.AND P3, PT, R11.reuse, R26, PT ;  /* 0x0000001a0b00720c */ /* 0x040fe40003f64070 */
[----:B------:R-:W-:Y:S01]  /*11190*/  ISETP.GT.U32.AND P2, PT, R11, R8, PT ;  /* 0x000000080b00720c */ /* 0x000fe20003f44070 */
[----:B------:R-:W-:-:S02]  /*111a0*/  @!P0 IMAD.IADD R9, R9, 0x1, -R11 ;  /* 0x0000000109098824 */ /* 0x000fc400078e0a0b */
[----:B------:R-:W-:Y:S01]  /*111b0*/  IMAD.HI.U32 R13, R0, R10, RZ ;  /* 0x0000000a000d7227 */ /* 0x000fe200078e00ff */
[----:B-----5:R-:W-:-:S03]  /*111c0*/  IABS R14, R20 ;  /* 0x00000014000e7213 */ /* 0x020fc60000000000 */
[----:B------:R-:W-:Y:S02]  /*111d0*/  IMAD.MOV R13, RZ, RZ, -R13 ;  /* 0x000000ffff0d7224 */ /* 0x000fe400078e0a0d */
[----:B------:R-:W-:-:S04]  /*111e0*/  IMAD.HI.U32 R15, R0, R14, RZ ;  /* 0x0000000e000f7227 */ /* 0x000fc800078e00ff */
[--C-:B------:R-:W-:Y:S01]  /*111f0*/  @!P3 IMAD.IADD R26, R26, 0x1, -R11.reuse ;  /* 0x000000011a1ab824 */ /* 0x100fe200078e0a0b */
[----:B------:R-:W-:Y:S01]  /*11200*/  ISETP.GE.AND P0, PT, R25, RZ, PT ;  /* 0x000000ff1900720c */ /* 0x000fe20003f06270 */
[C---:B------:R-:W-:Y:S01]  /*11210*/  IMAD R10, R11.reuse, R13, R10 ;  /* 0x0000000d0b0a7224 */ /* 0x040fe200078e020a */
[----:B------:R-:W-:Y:S01]  /*11220*/  IABS R13, R29 ;  /* 0x0000001d000d7213 */ /* 0x000fe20000000000 */
[----:B------:R-:W-:Y:S01]  /*11230*/  @!P2 IMAD.IADD R8, R8, 0x1, -R11 ;  /* 0x000000010808a824 */ /* 0x000fe200078e0a0b */
[C---:B------:R-:W-:Y:S01]  /*11240*/  ISETP.GT.U32.AND P2, PT, R11.reuse, R7, PT ;  /* 0x000000070b00720c */ /* 0x040fe20003f44070 */
[----:B------:R-:W-:Y:S01]  /*11250*/  IMAD.MOV R15, RZ, RZ, -R15 ;  /* 0x000000ffff0f7224 */ /* 0x000fe200078e0a0f */
[----:B------:R-:W-:Y:S01]  /*11260*/  ISETP.GT.U32.AND P4, PT, R11, R10, PT ;  /* 0x0000000a0b00720c */ /* 0x000fe20003f84070 */
[----:B------:R-:W-:-:S06]  /*11270*/  IMAD.HI.U32 R27, R0, R13, RZ ;  /* 0x0000000d001b7227 */ /* 0x000fcc00078e00ff */
[----:B------:R-:W-:Y:S01]  /*11280*/  @!P0 IMAD.MOV R6, RZ, RZ, -R6 ;  /* 0x000000ffff068224 */ /* 0x000fe200078e0a06 */
[C---:B------:R-:W-:Y:S01]  /*11290*/  ISETP.GT.U32.AND P0, PT, R11.reuse, R26, PT ;  /* 0x0000001a0b00720c */ /* 0x040fe20003f04070 */
[----:B------:R-:W-:Y:S02]  /*112a0*/  IMAD R14, R11, R15, R14 ;  /* 0x0000000f0b0e7224 */ /* 0x000fe400078e020e */
[----:B------:R-:W-:Y:S01]  /*112b0*/  IMAD.MOV R15, RZ, RZ, -R27 ;  /* 0x000000ffff0f7224 */ /* 0x000fe200078e0a1b */
[----:B------:R-:W-:Y:S01]  /*112c0*/  IABS R12, R18 ;  /* 0x00000012000c7213 */ /* 0x000fe20000000000 */
[----:B------:R-:W-:Y:S01]  /*112d0*/  @!P2 IMAD.IADD R7, R7, 0x1, -R11 ;  /* 0x000000010707a824 */ /* 0x000fe200078e0a0b */
[C---:B------:R-:W-:Y:S01]  /*112e0*/  ISETP.GT.U32.AND P2, PT, R11.reuse, R14, PT ;  /* 0x0000000e0b00720c */ /* 0x040fe20003f44070 */
[----:B------:R-:W-:Y:S01]  /*112f0*/  IMAD R13, R11, R15, R13 ;  /* 0x0000000f0b0d7224 */ /* 0x000fe200078e020d */
[----:B------:R-:W-:Y:S01]  /*11300*/  ISETP.GE.AND P3, PT, R24, RZ, PT ;  /* 0x000000ff1800720c */ /* 0x000fe20003f66270 */
[----:B------:R-:W-:-:S02]  /*11310*/  @!P4 IMAD.IADD R10, R10, 0x1, -R11 ;  /* 0x000000010a0ac824 */ /* 0x000fc400078e0a0b */
[----:B------:R-:W-:Y:S01]  /*11320*/  IMAD.HI.U32 R16, R0, R12, RZ ;  /* 0x0000000c00107227 */ /* 0x000fe200078e00ff */
[----:B------:R-:W-:-:S03]  /*11330*/  ISETP.GT.U32.AND P4, PT, R11, R13, PT ;  /* 0x0000000d0b00720c */ /* 0x000fc60003f84070 */
[--C-:B------:R-:W-:Y:S01]  /*11340*/  @!P0 IMAD.IADD R26, R26, 0x1, -R11.reuse ;  /* 0x000000011a1a8824 */ /* 0x100fe200078e0a0b */
[----:B------:R-:W-:Y:S02]  /*11350*/  ISETP.GE.AND P0, PT, R17, RZ, PT ;  /* 0x000000ff1100720c */ /* 0x000fe40003f06270 */
[----:B------:R-:W1:Y:S01]  /*11360*/  S2R R17, SR_TID.X ;  /* 0x0000000000117919 */ /* 0x000e620000002100 */
[----:B------:R-:W-:Y:S01]  /*11370*/  IMAD.MOV R16, RZ, RZ, -R16 ;  /* 0x000000ffff107224 */ /* 0x000fe200078e0a10 */
[C---:B------:R-:W-:Y:S01]  /*11380*/  ISETP.GT.U32.AND P6, PT, R11.reuse, R8, PT ;  /* 0x000000080b00720c */ /* 0x040fe20003fc4070 */
[--C-:B------:R-:W-:Y:S02]  /*11390*/  @!P2 IMAD.IADD R14, R14, 0x1, -R11.reuse ;  /* 0x000000010e0ea824 */ /* 0x100fe400078e0a0b */
[----:B------:R-:W-:Y:S01]  /*113a0*/  IMAD R12, R11, R16, R12 ;  /* 0x000000100b0c7224 */ /* 0x000fe200078e020c */
[----:B------:R-:W-:Y:S02]  /*113b0*/  IABS R16, R28 ;  /* 0x0000001c00107213 */ /* 0x000fe40000000000 */
[----:B------:R-:W-:Y:S01]  /*113c0*/  IABS R15, R19 ;  /* 0x00000013000f7213 */ /* 0x000fe20000000000 */
[----:B------:R-:W-:Y:S01]  /*113d0*/  @!P4 IMAD.IADD R13, R13, 0x1, -R11 ;  /* 0x000000010d0dc824 */ /* 0x000fe200078e0a0b */
[C---:B------:R-:W-:Y:S01]  /*113e0*/  ISETP.GT.U32.AND P4, PT, R11.reuse, R10, PT ;  /* 0x0000000a0b00720c */ /* 0x040fe20003f84070 */
[----:B------:R-:W-:Y:S01]  /*113f0*/  @!P3 IMAD.MOV R7, RZ, RZ, -R7 ;  /* 0x000000ffff07b224 */ /* 0x000fe200078e0a07 */
[----:B------:R-:W-:Y:S01]  /*11400*/  ISETP.GT.U32.AND P3, PT, R11, R14, PT ;  /* 0x0000000e0b00720c */ /* 0x000fe20003f64070 */
[----:B------:R-:W-:Y:S01]  /*11410*/  IMAD.HI.U32 R27, R0, R16, RZ ;  /* 0x00000010001b7227 */ /* 0x000fe200078e00ff */
[----:B------:R-:W-:-:S02]  /*11420*/  ISETP.GE.AND P2, PT, R3, RZ, PT ;  /* 0x000000ff0300720c */ /* 0x000fc40003f46270 */
[C---:B------:R-:W-:Y:S01]  /*11430*/  ISETP.GT.U32.AND P1, PT, R11.reuse, R9, PT ;  /* 0x000000090b00720c */ /* 0x040fe20003f24070 */
[----:B------:R-:W-:Y:S01]  /*11440*/  IMAD.HI.U32 R0, R0, R15, RZ ;  /* 0x0000000f00007227 */ /* 0x000fe200078e00ff */
[----:B------:R-:W2:Y:S03]  /*11450*/  LDL.LU R3, [R1+0x1fa4] ;  /* 0x001fa40001037983 */ /* 0x000ea60000300800 */
[----:B------:R-:W-:Y:S01]  /*11460*/  @!P6 IMAD.IADD R8, R8, 0x1, -R11 ;  /* 0x000000010808e824 */ /* 0x000fe200078e0a0b */
[C---:B------:R-:W-:Y:S01]  /*11470*/  ISETP.GT.U32.AND P6, PT, R11.reuse, R12, PT ;  /* 0x0000000c0b00720c */ /* 0x040fe20003fc4070 */
[----:B------:R-:W-:Y:S02]  /*11480*/  IMAD.MOV R27, RZ, RZ, -R27 ;  /* 0x000000ffff1b7224 */ /* 0x000fe400078e0a1b */
[----:B------:R-:W-:Y:S02]  /*11490*/  IMAD.MOV R0, RZ, RZ, -R0 ;  /* 0x000000ffff007224 */ /* 0x000fe400078e0a00 */
[----:B------:R-:W-:-:S02]  /*114a0*/  IMAD R16, R11, R27, R16 ;  /* 0x0000001b0b107224 */ /* 0x000fc400078e0210 */
[C---:B------:R-:W-:Y:S02]  /*114b0*/  IMAD R15, R11.reuse, R0, R15 ;  /* 0x000000000b0f7224 */ /* 0x040fe400078e020f */
[--C-:B------:R-:W-:Y:S01]  /*114c0*/  @!P4 IMAD.IADD R10, R10, 0x1, -R11.reuse ;  /* 0x000000010a0ac824 */ /* 0x100fe200078e0a0b */
[C---:B------:R-:W-:Y:S01]  /*114d0*/  ISETP.GT.U32.AND P4, PT, R11.reuse, R16, PT ;  /* 0x000000100b00720c */ /* 0x040fe20003f84070 */
[--C-:B------:R-:W-:Y:S01]  /*114e0*/  @!P3 IMAD.IADD R14, R14, 0x1, -R11.reuse ;  /* 0x000000010e0eb824 */ /* 0x100fe200078e0a0b */
[C---:B------:R-:W-:Y:S01]  /*114f0*/  ISETP.GT.U32.AND P3, PT, R11.reuse, R15, PT ;  /* 0x0000000f0b00720c */ /* 0x040fe20003f64070 */
[----:B------:R-:W-:Y:S01]  /*11500*/  @!P2 IMAD.MOV R8, RZ, RZ, -R8 ;  /* 0x000000ffff08a224 */ /* 0x000fe200078e0a08 */
[----:B------:R-:W-:Y:S01]  /*11510*/  ISETP.GT.U32.AND P2, PT, R11, R13, PT ;  /* 0x0000000d0b00720c */ /* 0x000fe20003f44070 */
[----:B------:R-:W-:Y:S01]  /*11520*/  @!P6 IMAD.IADD R12, R12, 0x1, -R11 ;  /* 0x000000010c0ce824 */ /* 0x000fe200078e0a0b */
[----:B------:R-:W-:Y:S01]  /*11530*/  ISETP.GE.AND P6, PT, R23, RZ, PT ;  /* 0x000000ff1700720c */ /* 0x000fe20003fc6270 */
[----:B-1----:R-:W-:-:S02]  /*11540*/  IMAD.SHL.U32 R27, R17, 0x40, RZ ;  /* 0x00000040111b7824 */ /* 0x002fc400078e00ff */
[----:B------:R-:W-:-:S03]  /*11550*/  IMAD.SHL.U32 R0, R17, 0x8, RZ ;  /* 0x0000000811007824 */ /* 0x000fc600078e00ff */
[----:B------:R-:W-:Y:S01]  /*11560*/  LOP3.LUT R27, R27, 0x1c0, RZ, 0xc0, !PT ;  /* 0x000001c01b1b7812 */ /* 0x000fe200078ec0ff */
[--C-:B------:R-:W-:Y:S02]  /*11570*/  @!P1 IMAD.IADD R9, R9, 0x1, -R11.reuse ;  /* 0x0000000109099824 */ /* 0x100fe400078e0a0b */
[--C-:B------:R-:W-:Y:S01]  /*11580*/  @!P4 IMAD.IADD R16, R16, 0x1, -R11.reuse ;  /* 0x000000011010c824 */ /* 0x100fe200078e0a0b */
[----:B------:R-:W-:Y:S01]  /*11590*/  LOP3.LUT R27, R27, 0x30, R0, 0xf8, !PT ;  /* 0x000000301b1b7812 */ /* 0x000fe200078ef800 */
[--C-:B------:R-:W-:Y:S01]  /*115a0*/  @!P3 IMAD.IADD R15, R15, 0x1, -R11.reuse ;  /* 0x000000010f0fb824 */ /* 0x100fe200078e0a0b */
[----:B------:R-:W-:Y:S01]  /*115b0*/  ISETP.GE.AND P4, PT, R28, RZ, PT ;  /* 0x000000ff1c00720c */ /* 0x000fe20003f86270 */
[C---:B------:R-:W-:Y:S01]  /*115c0*/  IMAD.SHL.U32 R0, R17.reuse, 0x2, RZ ;  /* 0x0000000211007824 */ /* 0x040fe200078e00ff */
[----:B------:R-:W-:Y:S01]  /*115d0*/  LOP3.LUT R28, R17, 0x3, RZ, 0xc0, !PT ;  /* 0x00000003111c7812 */ /* 0x000fe200078ec0ff */
[----:B------:R-:W-:Y:S01]  /*115e0*/  @!P2 IMAD.IADD R13, R13, 0x1, -R11 ;  /* 0x000000010d0da824 */ /* 0x000fe200078e0a0b */
[----:B------:R-:W-:Y:S01]  /*115f0*/  ISETP.GE.AND P2, PT, R29, RZ, PT ;  /* 0x000000ff1d00720c */ /* 0x000fe20003f46270 */
[----:B------:R-:W-:Y:S01]  /*11600*/  @!P6 IMAD.MOV R9, RZ, RZ, -R9 ;  /* 0x000000ffff09e224 */ /* 0x000fe200078e0a09 */
[----:B------:R-:W-:-:S02]  /*11610*/  SHF.R.U32.HI R29, RZ, 0x2, R17 ;  /* 0x00000002ff1d7819 */ /* 0x000fc40000011611 */
[C---:B------:R-:W-:Y:S02]  /*11620*/  ISETP.GT.U32.AND P5, PT, R11.reuse, R12, PT ;  /* 0x0000000c0b00720c */ /* 0x040fe40003fa4070 */
[C---:B------:R-:W-:Y:S02]  /*11630*/  ISETP.GT.U32.AND P6, PT, R11.reuse, R16, PT ;  /* 0x000000100b00720c */ /* 0x040fe40003fc4070 */
[----:B------:R-:W-:Y:S02]  /*11640*/  ISETP.GT.U32.AND P3, PT, R11, R15, PT ;  /* 0x0000000f0b00720c */ /* 0x000fe40003f64070 */
[----:B------:R-:W-:Y:S01]  /*11650*/  LOP3.LUT R27, R27, 0x30, R0, 0x78, !PT ;  /* 0x000000301b1b7812 */ /* 0x000fe200078e7800 */
[----:B------:R-:W-:Y:S01]  /*11660*/  IMAD R0, R28, 0x220, RZ ;  /* 0x000002201c007824 */ /* 0x000fe200078e02ff */
[----:B------:R-:W-:Y:S01]  /*11670*/  SGXT.U32 R29, R29, 0x3 ;  /* 0x000000031d1d781a */ /* 0x000fe20000000000 */
[----:B0-----:R-:W-:Y:S01]  /*11680*/  IMAD.SHL.U32 R2, R17, 0x10, RZ ;  /* 0x0000001011027824 */ /* 0x001fe200078e00ff */
[----:B------:R-:W-:Y:S01]  /*11690*/  ISETP.GE.AND P1, PT, R21, RZ, PT ;  /* 0x000000ff1500720c */ /* 0x000fe20003f26270 */
[----:B------:R-:W-:Y:S01]  /*116a0*/  STL [R1+0x1f10], R4 ;  /* 0x001f100401007387 */ /* 0x000fe20000100800 */
[----:B------:R-:W-:-:S03]  /*116b0*/  LOP3.LUT R0, R0, R29, RZ, 0xfc, !PT ;  /* 0x0000001d00007212 */ /* 0x000fc600078efcff */
[----:B------:R-:W-:Y:S01]  /*116c0*/  STL [R1+0x1f14], R5 ;  /* 0x001f140501007387 */ /* 0x000fe20000100800 */
[----:B------:R-:W-:-:S03]  /*116d0*/  LOP3.LUT R28, R2, 0x200, RZ, 0xc0, !PT ;  /* 0x00000200021c7812 */ /* 0x000fc600078ec0ff */
[----:B------:R-:W-:Y:S04]  /*116e0*/  STL [R1+0x1f18], R6 ;  /* 0x001f180601007387 */ /* 0x000fe80000100800 */
[----:B------:R-:W-:Y:S04]  /*116f0*/  STL [R1+0x1f1c], R7 ;  /* 0x001f1c0701007387 */ /* 0x000fe80000100800 */
[----:B------:R-:W-:Y:S01]  /*11700*/  STL [R1+0x1f20], R8 ;  /* 0x001f200801007387 */ /* 0x000fe20000100800 */
[----:B------:R-:W-:-:S03]  /*11710*/  @!P5 IMAD.IADD R12, R12, 0x1, -R11 ;  /* 0x000000010c0cd824 */ /* 0x000fc600078e0a0b */
[----:B------:R-:W-:Y:S01]  /*11720*/  STL [R1+0x1f24], R9 ;  /* 0x001f240901007387 */ /* 0x000fe20000100800 */
[----:B------:R-:W-:-:S03]  /*11730*/  @!P6 IMAD.IADD R16, R16, 0x1, -R11 ;  /* 0x000000011010e824 */ /* 0x000fc600078e0a0b */
[----:B------:R-:W-:Y:S01]  /*11740*/  STL [R1+0x1e78], R2 ;  /* 0x001e780201007387 */ /* 0x000fe20000100800 */
[----:B------:R-:W-:Y:S01]  /*11750*/  @!P3 IMAD.IADD R15, R15, 0x1, -R11 ;  /* 0x000000010f0fb824 */ /* 0x000fe200078e0a0b */
[----:B------:R-:W-:Y:S02]  /*11760*/  LOP3.LUT R17, R17, 0x3f, RZ, 0xc0, !PT ;  /* 0x0000003f11117812 */ /* 0x000fe400078ec0ff */
[----:B------:R0:W-:Y:S01]  /*11770*/  STL [R1+0x1e7c], R0 ;  /* 0x001e7c0001007387 */ /* 0x0001e20000100800 */
[----:B------:R-:W-:Y:S02]  /*11780*/  IMAD.MOV.U32 R11, RZ, RZ, R26 ;  /* 0x000000ffff0b7224 */ /* 0x000fe400078e001a */
[----:B------:R-:W-:Y:S02]  /*11790*/  @!P1 IMAD.MOV R10, RZ, RZ, -R10 ;  /* 0x000000ffff0a9224 */ /* 0x000fe400078e0a0a */
[----:B------:R-:W-:Y:S01]  /*117a0*/  @!P0 IMAD.MOV R11, RZ, RZ, -R11 ;  /* 0x000000ffff0b8224 */ /* 0x000fe200078e0a0b */
[----:B0-----:R-:W-:-:S05]  /*117b0*/  IADD3 R0, PT, PT, R27, UR5, R28 ;  /* 0x000000051b007c10 */ /* 0x001fca000fffe01c */
[----:B------:R0:W-:Y:S04]  /*117c0*/  STL [R1+0xc4], R0 ;  /* 0x0000c40001007387 */ /* 0x0001e80000100800 */
[----:B------:R-:W-:Y:S01]  /*117d0*/  STL [R1+0x1f28], R10 ;  /* 0x001f280a01007387 */ /* 0x000fe20000100800 */
[----:B0-----:R-:W-:-:S03]  /*117e0*/  IMAD R0, R17, UR4, RZ ;  /* 0x0000000411007c24 */ /* 0x001fc6000f8e02ff */
[----:B------:R-:W-:Y:S04]  /*117f0*/  STL [R1+0x1f2c], R11 ;  /* 0x001f2c0b01007387 */ /* 0x000fe80000100800 */
[----:B------:R-:W-:Y:S04]  /*11800*/  STL [R1+0x41c], R0 ;  /* 0x00041c0001007387 */ /* 0x000fe80000100800 */
[----:B------:R-:W3:Y:S04]  /*11810*/  LDL.LU R9, [R1+0x4c4] ;  /* 0x0004c40001097983 */ /* 0x000ee80000300800 */
[----:B------:R-:W4:Y:S04]  /*11820*/  LDL.LU R8, [R1+0x4bc] ;  /* 0x0004bc0001087983 */ /* 0x000f280000300800 */
[----:B------:R-:W5:Y:S04]  /*11830*/  LDL.LU R7, [R1+0x4b8] ;  /* 0x0004b80001077983 */ /* 0x000f680000300800 */
[----:B------:R-:W5:Y:S04]  /*11840*/  LDL.LU R6, [R1+0x4ac] ;  /* 0x0004ac0001067983 */ /* 0x000f680000300800 */
[----:B------:R-:W5:Y:S04]  /*11850*/  LDL.LU R5, [R1+0x4a8] ;  /* 0x0004a80001057983 */ /* 0x000f680000300800 */
[----:B------:R-:W5:Y:S04]  /*11860*/  LDL.LU R4, [R1+0x4a4] ;  /* 0x0004a40001047983 */ /* 0x000f680000300800 */
[----:B------:R-:W5:Y:S04]  /*11870*/  LDL.LU R2, [R1+0x4a0] ;  /* 0x0004a00001027983 */ /* 0x000f680000300800 */
[----:B------:R-:W5:Y:S04]  /*11880*/  LDL.LU R22, [R1+0x49c] ;  /* 0x00049c0001167983 */ /* 0x000f680000300800 */
[----:B------:R-:W5:Y:S04]  /*11890*/  LDL.LU R25, [R1+0x498] ;  /* 0x0004980001197983 */ /* 0x000f680000300800 */
[----:B------:R-:W5:Y:S04]  /*118a0*/  LDL.LU R24, [R1+0x494] ;  /* 0x0004940001187983 */ /* 0x000f680000300800 */
[----:B------:R-:W5:Y:S01]  /*118b0*/  LDL.LU R23, [R1+0x490] ;  /* 0x0004900001177983 */ /* 0x000f620000300800 */
[----:B------:R-:W-:-:S02]  /*118c0*/  ISETP.GE.AND P5, PT, R20, RZ, PT ;  /* 0x000000ff1400720c */ /* 0x000fc40003fa6270 */
[----:B------:R-:W-:Y:S01]  /*118d0*/  ISETP.GE.AND P6, PT, R19, RZ, PT ;  /* 0x000000ff1300720c */ /* 0x000fe20003fc6270 */
[----:B------:R-:W5:Y:S04]  /*118e0*/  LDL.LU R21, [R1+0x48c] ;  /* 0x00048c0001157983 */ /* 0x000f680000300800 */
[----:B------:R-:W5:Y:S04]  /*118f0*/  LDL.LU R20, [R1+0x480] ;  /* 0x0004800001147983 */ /* 0x000f680000300800 */
[----:B------:R-:W5:Y:S01]  /*11900*/  LDL.LU R19, [R1+0x47c] ;  /* 0x00047c0001137983 */ /* 0x000f620000300800 */
[----:B------:R-:W-:Y:S01]  /*11910*/  ISETP.GE.AND P1, PT, R18, RZ, PT ;  /* 0x000000ff1200720c */ /* 0x000fe20003f26270 */
[----:B------:R-:W-:-:S02]  /*11920*/  @!P5 IMAD.MOV R14, RZ, RZ, -R14 ;  /* 0x000000ffff0ed224 */ /* 0x000fc400078e0a0e */
[----:B------:R-:W5:Y:S01]  /*11930*/  LDL.LU R18, [R1+0x478] ;  /* 0x0004780001127983 */ /* 0x000f620000300800 */
[----:B------:R-:W-:Y:S02]  /*11940*/  @!P2 IMAD.MOV R13, RZ, RZ, -R13 ;  /* 0x000000ffff0da224 */ /* 0x000fe400078e0a0d */
[----:B------:R-:W-:Y:S01]  /*11950*/  @!P4 IMAD.MOV R16, RZ, RZ, -R16 ;  /* 0x000000ffff10c224 */ /* 0x000fe200078e0a10 */
[----:B------:R-:W5:Y:S01]  /*11960*/  LDL.LU R17, [R1+0x474] ;  /* 0x0004740001117983 */ /* 0x000f620000300800 */
[----:B------:R-:W-:-:S05]  /*11970*/  @!P6 IMAD.MOV R15, RZ, RZ, -R15 ;  /* 0x000000ffff0fe224 */ /* 0x000fca00078e0a0f */
[----:B------:R-:W-:Y:S01]  /*11980*/  @!P1 IMAD.MOV R12, RZ, RZ, -R12 ;  /* 0x000000ffff0c9224 */ /* 0x000fe200078e0a0c */
[----:B--2---:R-:W-:Y:S02]  /*11990*/  ISETP.NE.AND P0, PT, R3, RZ, PT ;  /* 0x000000ff0300720c */ /* 0x004fe40003f05270 */
[----:B------:R-:W-:Y:S02]  /*119a0*/  LOP3.LUT R26, RZ, R3, RZ, 0x33, !PT ;  /* 0x00000003ff1a7212 */ /* 0x000fe400078e33ff */
[----:B------:R-:W-:-:S05]  /*119b0*/  IADD3 R3, P3, PT, R0, UR10, RZ ;  /* 0x0000000a00037c10 */ /* 0x000fca000ff7e0ff */
[----:B------:R3:W-:Y:S04]  /*119c0*/  STL [R1+0x1ea8], R3 ;  /* 0x001ea80301007387 */ /* 0x0007e80000100800 */
[----:B------:R-:W-:Y:S04]  /*119d0*/  STL [R1+0x1f30], R14 ;  /* 0x001f300e01007387 */ /* 0x000fe80000100800 */
[----:B------:R-:W-:Y:S04]  /*119e0*/  STL [R1+0x1f34], R12 ;  /* 0x001f340c01007387 */ /* 0x000fe80000100800 */
[----:B------:R-:W-:Y:S04]  /*119f0*/  STL [R1+0x1f38], R13 ;  /* 0x001f380d01007387 */ /* 0x000fe80000100800 */
[----:B------:R-:W-:Y:S04]  /*11a00*/  STL [R1+0x1f3c], R16 ;  /* 0x001f3c1001007387 */ /* 0x000fe80000100800 */
[----:B------:R-:W-:Y:S01]  /*11a10*/  STL [R1+0x1f40], R15 ;  /* 0x001f400f01007387 */ /* 0x000fe20000100800 */
[----:B---3--:R-:W-:-:S02]  /*11a20*/  SEL R3, R26, R9, !P0 ;  /* 0x000000091a037207 */ /* 0x008fc40004000000 */
[C---:B----4-:R-:W-:Y:S02]  /*11a30*/  SEL R0, R26.reuse, R8, !P0 ;  /* 0x000000081a007207 */ /* 0x050fe40004000000 */
[C---:B-----5:R-:W-:Y:S01]  /*11a40*/  SEL R29, R26.reuse, R7, !P0 ;  /* 0x000000071a1d7207 */ /* 0x060fe20004000000 */
[----:B------:R-:W-:Y:S01]  /*11a50*/  STL [R1+0x4], R3 ;  /* 0x0000040301007387 */ /* 0x000fe20000100800 */
[----:B------:R-:W-:-:S03]  /*11a60*/  SEL R28, R26, R6, !P0 ;  /* 0x000000061a1c7207 */ /* 0x000fc60004000000 */
[----:B------:R-:W-:Y:S01]  /*11a70*/  STL [R1+0x1f44], R29 ;  /* 0x001f441d01007387 */ /* 0x000fe20000100800 */
[----:B------:R-:W-:-:S03]  /*11a80*/  SEL R27, R26, R5, !P0 ;  /* 0x000000051a1b7207 */ /* 0x000fc60004000000 */
[----:B------:R0:W-:Y:S01]  /*11a90*/  STL [R1], R0 ;  /* 0x0000000001007387 */ /* 0x0001e20000100800 */
[----:B------:R-:W-:-:S03]  /*11aa0*/  SEL R4, R26, R4, !P0 ;  /* 0x000000041a047207 */ /* 0x000fc60004000000 */
[----:B------:R-:W-:Y:S01]  /*11ab0*/  STL [R1+0x1f48], R28 ;  /* 0x001f481c01007387 */ /* 0x000fe20000100800 */
[C---:B0-----:R-:W-:Y:S02]  /*11ac0*/  SEL R0, R26.reuse, R2, !P0 ;  /* 0x000000021a007207 */ /* 0x041fe40004000000 */
[C---:B------:R-:W-:Y:S01]  /*11ad0*/  SEL R3, R26.reuse, R22, !P0 ;  /* 0x000000161a037207 */ /* 0x040fe20004000000 */
[----:B------:R-:W-:Y:S01]  /*11ae0*/  STL [R1+0x1f4c], R27 ;  /* 0x001f4c1b01007387 */ /* 0x000fe20000100800 */
[----:B------:R-:W-:-:S03]  /*11af0*/  SEL R2, R26, R25, !P0 ;  /* 0x000000191a027207 */ /* 0x000fc60004000000 */
[----:B------:R-:W-:Y:S04]  /*11b00*/  STL [R1+0x30], R4 ;  /* 0x0000300401007387 */ /* 0x000fe80000100800 */
[----:B------:R0:W-:Y:S04]  /*11b10*/  STL [R1+0x48], R0 ;  /* 0x0000480001007387 */ /* 0x0001e80000100800 */
[----:B------:R1:W-:Y:S01]  /*11b20*/  STL [R1+0x50], R3 ;  /* 0x0000500301007387 */ /* 0x0003e20000100800 */
[----:B0-----:R-:W-:-:S03]  /*11b30*/  SEL R0, R26, R24, !P0 ;  /* 0x000000181a007207 */ /* 0x001fc60004000000 */
[----:B------:R0:W-:Y:S01]  /*11b40*/  STL [R1+0x60], R2 ;  /* 0x0000600201007387 */ /* 0x0001e20000100800 */
[----:B-1----:R-:W-:-:S03]  /*11b50*/  SEL R3, R26, R23, !P0 ;  /* 0x000000171a037207 */ /* 0x002fc60004000000 */
[----:B------:R1:W-:Y:S04]  /*11b60*/  STL [R1+0x6c], R0 ;  /* 0x00006c0001007387 */ /* 0x0003e80000100800 */
[----:B------:R2:W-:Y:S01]  /*11b70*/  STL [R1+0x74], R3 ;  /* 0x0000740301007387 */ /* 0x0005e20000100800 */
[C---:B0-----:R-:W-:Y:S02]  /*11b80*/  SEL R2, R26.reuse, R21, !P0 ;  /* 0x000000151a027207 */ /* 0x041fe40004000000 */
[----:B-1----:R-:W-:-:S03]  /*11b90*/  SEL R0, R26, R20, !P0 ;  /* 0x000000141a007207 */ /* 0x002fc60004000000 */
[----:B------:R0:W-:Y:S01]  /*11ba0*/  STL [R1+0x7c], R2 ;  /* 0x00007c0201007387 */ /* 0x0001e20000100800 */
[----:B--2---:R-:W-:-:S03]  /*11bb0*/  SEL R3, R26, R19, !P0 ;  /* 0x000000131a037207 */ /* 0x004fc60004000000 */
[----:B------:R1:W-:Y:S04]  /*11bc0*/  STL [R1+0x9c], R0 ;  /* 0x00009c0001007387 */ /* 0x0003e80000100800 */
[----:B------:R-:W-:Y:S04]  /*11bd0*/  STL [R1+0xb0], R3 ;  /* 0x0000b00301007387 */ /* 0x000fe80000100800 */
[----:B------:R-:W2:Y:S01]  /*11be0*/  LDL.LU R27, [R1+0x444] ;  /* 0x00044400011b7983 */ /* 0x000ea20000300800 */
[C---:B0-----:R-:W-:Y:S02]  /*11bf0*/  SEL R2, R26.reuse, R18, !P0 ;  /* 0x000000121a027207 */ /* 0x041fe40004000000 */
[----:B-1----:R-:W-:-:S03]  /*11c00*/  SEL R0, R26, R17, !P0 ;  /* 0x000000111a007207 */ /* 0x002fc60004000000 */
[----:B------:R-:W-:Y:S04]  /*11c10*/  STL [R1+0xc8], R2 ;  /* 0x0000c80201007387 */ /* 0x000fe80000100800 */
[----:B--2---:R0:W-:Y:S04]  /*11c20*/  STL [R1+0x1f98], R27 ;  /* 0x001f981b01007387 */ /* 0x0041e80000100800 */
[----:B------:R-:W-:Y:S04]  /*11c30*/  STL [R1+0xd0], R0 ;  /* 0x0000d00001007387 */ /* 0x000fe80000100800 */
[----:B0-----:R-:W2:Y:S04]  /*11c40*/  LDL.LU R27, [R1+0x448] ;  /* 0x00044800011b7983 */ /* 0x001ea80000300800 */
[----:B--2---:R0:W-:Y:S04]  /*11c50*/  STL [R1+0x1f9c], R27 ;  /* 0x001f9c1b01007387 */ /* 0x0041e80000100800 */
[----:B0-----:R-:W2:Y:S04]  /*11c60*/  LDL.LU R27, [R1+0x454] ;  /* 0x00045400011b7983 */ /* 0x001ea80000300800 */
[----:B--2---:R0:W-:Y:S04]  /*11c70*/  STL [R1+0x1fa0], R27 ;  /* 0x001fa01b01007387 */ /* 0x0041e80000100800 */
[----:B0-----:R-:W2:Y:S04]  /*11c80*/  LDL.LU R27, [R1+0x460] ;  /* 0x00046000011b7983 */ /* 0x001ea80000300800 */
[----:B------:R-:W3:Y:S04]  /*11c90*/  LDL.LU R28, [R1+0x43c] ;  /* 0x00043c00011c7983 */ /* 0x000ee80000300800 */
[----:B------:R-:W4:Y:S04]  /*11ca0*/  LDL.LU R29, [R1+0x438] ;  /* 0x00043800011d7983 */ /* 0x000f280000300800 */
[----:B------:R-:W5:Y:S04]  /*11cb0*/  LDL.LU R15, [R1+0x434] ;  /* 0x00043400010f7983 */ /* 0x000f680000300800 */
[----:B------:R-:W3:Y:S04]  /*11cc0*/  LDL.LU R16, [R1+0x430] ;  /* 0x0004300001107983 */ /* 0x000ee80000300800 */
        /* <DEDUP_REMOVED lines=22> */
[----:B------:R-:W3:Y:S01]  /*11e30*/  LDL.LU R17, [R1+0x3a0] ;  /* 0x0003a00001117983 */ /* 0x000ee20000300800 */
[----:B--2---:R-:W-:-:S05]  /*11e40*/  SEL R27, R26, R27, !P0 ;  /* 0x0000001b1a1b7207 */ /* 0x004fca0004000000 */
[----:B------:R0:W-:Y:S04]  /*11e50*/  STL [R1+0xe0], R27 ;  /* 0x0000e01b01007387 */ /* 0x0001e80000100800 */
[----:B0-----:R-:W2:Y:S02]  /*11e60*/  LDL.LU R27, [R1+0x1fa0] ;  /* 0x001fa000011b7983 */ /* 0x001ea40000300800 */
[----:B--2---:R-:W-:-:S05]  /*11e70*/  SEL R27, R26, R27, !P0 ;  /* 0x0000001b1a1b7207 */ /* 0x004fca0004000000 */
[----:B------:R0:W-:Y:S04]  /*11e80*/  STL [R1+0xf8], R27 ;  /* 0x0000f81b01007387 */ /* 0x0001e80000100800 */
[----:B0-----:R-:W2:Y:S02]  /*11e90*/  LDL.LU R27, [R1+0x1f9c] ;  /* 0x001f9c00011b7983 */ /* 0x001ea40000300800 */
[----:B--2---:R-:W-:-:S05]  /*11ea0*/  SEL R27, R26, R27, !P0 ;  /* 0x0000001b1a1b7207 */ /* 0x004fca0004000000 */
[----:B------:R0:W-:Y:S04]  /*11eb0*/  STL [R1+0x110], R27 ;  /* 0x0001101b01007387 */ /* 0x0001e80000100800 */
[----:B0-----:R-:W2:Y:S01]  /*11ec0*/  LDL.LU R27, [R1+0x1f98] ;  /* 0x001f9800011b7983 */ /* 0x001ea20000300800 */
[C---:B-----5:R-:W-:Y:S02]  /*11ed0*/  SEL R15, R26.reuse, R15, !P0 ;  /* 0x0000000f1a0f7207 */ /* 0x060fe40004000000 */
[C---:B---3--:R-:W-:Y:S02]  /*11ee0*/  SEL R11, R26.reuse, R11, !P0 ;  /* 0x0000000b1a0b7207 */ /* 0x048fe40004000000 */
[C---:B------:R-:W-:Y:S02]  /*11ef0*/  SEL R7, R26.reuse, R7, !P0 ;  /* 0x000000071a077207 */ /* 0x040fe40004000000 */
[----:B------:R-:W-:-:S02]  /*11f00*/  SEL R4, R26, R4, !P0 ;  /* 0x000000041a047207 */ /* 0x000fc40004000000 */
[----:B--2---:R-:W-:-:S05]  /*11f10*/  SEL R27, R26, R27, !P0 ;  /* 0x0000001b1a1b7207 */ /* 0x004fca0004000000 */
[----:B------:R0:W-:Y:S02]  /*11f20*/  STL [R1+0x11c], R27 ;  /* 0x00011c1b01007387 */ /* 0x0001e40000100800 */
[C---:B0-----:R-:W-:Y:S02]  /*11f30*/  SEL R27, R26.reuse, R28, !P0 ;  /* 0x0000001c1a1b7207 */ /* 0x041fe40004000000 */
[----:B----4-:R-:W-:-:S03]  /*11f40*/  SEL R28, R26, R29, !P0 ;  /* 0x0000001d1a1c7207 */ /* 0x010fc60004000000 */
[----:B------:R0:W-:Y:S04]  /*11f50*/  STL [R1+0x130], R27 ;  /* 0x0001301b01007387 */ /* 0x0001e80000100800 */
[----:B------:R-:W-:Y:S04]  /*11f60*/  STL [R1+0x140], R28 ;  /* 0x0001401c01007387 */ /* 0x000fe80000100800 */
[----:B------:R1:W-:Y:S01]  /*11f70*/  STL [R1+0x16c], R15 ;  /* 0x00016c0f01007387 */ /* 0x0003e20000100800 */
[C---:B0-----:R-:W-:Y:S02]  /*11f80*/  SEL R27, R26.reuse, R16, !P0 ;  /* 0x000000101a1b7207 */ /* 0x041fe40004000000 */
[----:B------:R-:W-:-:S02]  /*11f90*/  SEL R16, R26, R13, !P0 ;  /* 0x0000000d1a107207 */ /* 0x000fc40004000000 */
[C---:B------:R-:W-:Y:S01]  /*11fa0*/  SEL R13, R26.reuse, R14, !P0 ;  /* 0x0000000e1a0d7207 */ /* 0x040fe20004000000 */
[----:B------:R-:W-:Y:S01]  /*11fb0*/  STL [R1+0x170], R27 ;  /* 0x0001701b01007387 */ /* 0x000fe20000100800 */
[C---:B-1----:R-:W-:Y:S02]  /*11fc0*/  SEL R15, R26.reuse, R12, !P0 ;  /* 0x0000000c1a0f7207 */ /* 0x042fe40004000000 */
[C---:B------:R-:W-:Y:S01]  /*11fd0*/  SEL R12, R26.reuse, R3, !P0 ;  /* 0x000000031a0c7207 */ /* 0x040fe20004000000 */
[----:B------:R-:W-:Y:S01]  /*11fe0*/  STL [R1+0x174], R16 ;  /* 0x0001741001007387 */ /* 0x000fe20000100800 */
[----:B------:R-:W-:-:S03]  /*11ff0*/  SEL R3, R26, R10, !P0 ;  /* 0x0000000a1a037207 */ /* 0x000fc60004000000 */
[----:B------:R-:W-:Y:S01]  /*12000*/  STL [R1+0x178], R15 ;  /* 0x0001780f01007387 */ /* 0x000fe20000100800 */
[----:B------:R-:W-:-:S03]  /*12010*/  SEL R10, R26, R0, !P0 ;  /* 0x000000001a0a7207 */ /* 0x000fc60004000000 */
[----:B------:R-:W-:Y:S01]  /*12020*/  STL [R1+0x17c], R13 ;  /* 0x00017c0d01007387 */ /* 0x000fe20000100800 */
[----:B------:R-:W-:-:S03]  /*12030*/  SEL R0, R26, R9, !P0 ;  /* 0x000000091a007207 */ /* 0x000fc60004000000 */
[----:B------:R-:W-:Y:S04]  /*12040*/  STL [R1+0x188], R12 ;  /* 0x0001880c01007387 */ /* 0x000fe80000100800 */
[----:B------:R-:W-:Y:S04]  /*12050*/  STL [R1+0x18c], R11 ;  /* 0x00018c0b01007387 */ /* 0x000fe80000100800 */
[----:B------:R0:W-:Y:S04]  /*12060*/  STL [R1+0x1c0], R3 ;  /* 0x0001c00301007387 */ /* 0x0001e80000100800 */
[----:B------:R-:W-:Y:S01]  /*12070*/  STL [R1+0x1c4], R10 ;  /* 0x0001c40a01007387 */ /* 0x000fe20000100800 */
[----:B0-----:R-:W-:-:S03]  /*12080*/  SEL R3, R26, R8, !P0 ;  /* 0x000000081a037207 */ /* 0x001fc60004000000 */
[----:B------:R0:W-:Y:S04]  /*12090*/  STL [R1+0x1cc], R0 ;  /* 0x0001cc0001007387 */ /* 0x0001e80000100800 */
[----:B------:R1:W-:Y:S01]  /*120a0*/  STL [R1+0x1d0], R3 ;  /* 0x0001d00301007387 */ /* 0x0003e20000100800 */
[----:B0-----:R-:W-:-:S03]  /*120b0*/  SEL R0, R26, R6, !P0 ;  /* 0x000000061a007207 */ /* 0x001fc60004000000 */
[----:B------:R-:W-:Y:S01]  /*120c0*/  STL [R1+0x1d4], R7 ;  /* 0x0001d40701007387 */ /* 0x000fe20000100800 */
[----:B-1----:R-:W-:-:S03]  /*120d0*/  SEL R3, R26, R5, !P0 ;  /* 0x000000051a037207 */ /* 0x002fc60004000000 */
[----:B------:R0:W-:Y:S04]  /*120e0*/  STL [R1+0x1d8], R0 ;  /* 0x0001d80001007387 */ /* 0x0001e80000100800 */
[----:B------:R1:W-:Y:S01]  /*120f0*/  STL [R1+0x1dc], R3 ;  /* 0x0001dc0301007387 */ /* 0x0003e20000100800 */
[----:B0-----:R-:W-:-:S03]  /*12100*/  SEL R0, R26, R2, !P0 ;  /* 0x000000021a007207 */ /* 0x001fc60004000000 */
[----:B------:R-:W-:Y:S01]  /*12110*/  STL [R1+0x1e0], R4 ;  /* 0x0001e00401007387 */ /* 0x000fe20000100800 */
[----:B-1----:R-:W-:-:S03]  /*12120*/  SEL R3, R26, R22, !P0 ;  /* 0x000000161a037207 */ /* 0x002fc60004000000 */
[----:B------:R0:W-:Y:S01]  /*12130*/  STL [R1+0x1e4], R0 ;  /* 0x0001e40001007387 */ /* 0x0001e20000100800 */
[----:B------:R-:W-:-:S03]  /*12140*/  SEL R2, R26, R25, !P0 ;  /* 0x000000191a027207 */ /* 0x000fc60004000000 */
        /* <DEDUP_REMOVED lines=554> */
[C---:B---3--:R-:W-:Y:S02]  /*143f0*/  SEL R28, R26.reuse, R28, !P0 ;  /* 0x0000001c1a1c7207 */ /* 0x048fe40004000000 */
[C---:B----4-:R-:W-:Y:S02]  /*14400*/  SEL R29, R26.reuse, R29, !P0 ;  /* 0x0000001d1a1d7207 */ /* 0x050fe40004000000 */
[C---:B-----5:R-:W-:Y:S02]  /*14410*/  SEL R15, R26.reuse, R15, !P0 ;  /* 0x0000000f1a0f7207 */ /* 0x060fe40004000000 */
[----:B------:R-:W-:-:S02]  /*14420*/  SEL R16, R26, R16, !P0 ;  /* 0x000000101a107207 */ /* 0x000fc40004000000 */
[C---:B------:R-:W-:Y:S02]  /*14430*/  SEL R13, R26.reuse, R13, !P0 ;  /* 0x0000000d1a0d7207 */ /* 0x040fe40004000000 */
[C---:B------:R-:W-:Y:S02]  /*14440*/  SEL R12, R26.reuse, R12, !P0 ;  /* 0x0000000c1a0c7207 */ /* 0x040fe40004000000 */
[C---:B------:R-:W-:Y:S02]  /*14450*/  SEL R14, R26.reuse, R14, !P0 ;  /* 0x0000000e1a0e7207 */ /* 0x040fe40004000000 */
[C---:B------:R-:W-:Y:S02]  /*14460*/  SEL R11, R26.reuse, R11, !P0 ;  /* 0x0000000b1a0b7207 */ /* 0x040fe40004000000 */
[C---:B------:R-:W-:Y:S02]  /*14470*/  SEL R10, R26.reuse, R10, !P0 ;  /* 0x0000000a1a0a7207 */ /* 0x040fe40004000000 */
        /* <DEDUP_REMOVED lines=16> */
[----:B--2---:R-:W-:-:S05]  /*14580*/  SEL R27, R26, R27, !P0 ;  /* 0x0000001b1a1b7207 */ /* 0x004fca0004000000 */
[----:B------:R0:W-:Y:S04]  /*14590*/  STL [R1+0x134], R27 ;  /* 0x0001341b01007387 */ /* 0x0001e80000100800 */
[----:B0-----:R-:W2:Y:S04]  /*145a0*/  LDL.LU R27, [R1+0x1f4c] ;  /* 0x001f4c00011b7983 */ /* 0x001ea80000300800 */
[----:B------:R0:W-:Y:S04]  /*145b0*/  STL [R1+0x12c], R28 ;  /* 0x00012c1c01007387 */ /* 0x0001e80000100800 */
[----:B0-----:R-:W3:Y:S04]  /*145c0*/  LDL.LU R28, [R1+0x1f48] ;  /* 0x001f4800011c7983 */ /* 0x001ee80000300800 */
[----:B------:R0:W-:Y:S04]  /*145d0*/  STL [R1+0x128], R29 ;  /* 0x0001281d01007387 */ /* 0x0001e80000100800 */
[----:B0-----:R-:W4:Y:S04]  /*145e0*/  LDL.LU R29, [R1+0x1f44] ;  /* 0x001f4400011d7983 */ /* 0x001f280000300800 */
[----:B------:R0:W-:Y:S04]  /*145f0*/  STL [R1+0x124], R15 ;  /* 0x0001240f01007387 */ /* 0x0001e80000100800 */
[----:B0-----:R-:W5:Y:S04]  /*14600*/  LDL.LU R15, [R1+0x1f40] ;  /* 0x001f4000010f7983 */ /* 0x001f680000300800 */
[----:B------:R0:W-:Y:S04]  /*14610*/  STL [R1+0x120], R16 ;  /* 0x0001201001007387 */ /* 0x0001e80000100800 */
[----:B0-----:R-:W2:Y:S04]  /*14620*/  LDL.LU R16, [R1+0x1f3c] ;  /* 0x001f3c0001107983 */ /* 0x001ea80000300800 */
        /* <DEDUP_REMOVED lines=39> */
[----:B0-----:R-:W3:Y:S04]  /*148a0*/  LDL.LU R18, [R1+0x1eec] ;  /* 0x001eec0001127983 */ /* 0x001ee80000300800 */
[----:B------:R0:W-:Y:S04]  /*148b0*/  STL [R1+0xa8], R17 ;  /* 0x0000a81101007387 */ /* 0x0001e80000100800 */
[----:B0-----:R-:W3:Y:S01]  /*148c0*/  LDL.LU R17, [R1+0x1ee8] ;  /* 0x001ee80001117983 */ /* 0x001ee20000300800 */
[----:B------:R-:W-:-:S05]  /*148d0*/  SEL R3, R26, R3, !P0 ;  /* 0x000000031a037207 */ /* 0x000fca0004000000 */
[----:B------:R0:W-:Y:S02]  /*148e0*/  STL [R1+0xa4], R3 ;  /* 0x0000a40301007387 */ /* 0x0001e40000100800 */
[----:B0-----:R-:W-:-:S05]  /*148f0*/  SEL R3, R26, R0, !P0 ;  /* 0x000000001a037207 */ /* 0x001fca0004000000 */
[----:B------:R2:W-:Y:S02]  /*14900*/  STL [R1+0xa0], R3 ;  /* 0x0000a00301007387 */ /* 0x0005e40000100800 */
[C---:B--2---:R-:W-:Y:S02]  /*14910*/  SEL R3, R26.reuse, R19, !P0 ;  /* 0x000000131a037207 */ /* 0x044fe40004000000 */
[C---:B---3--:R-:W-:Y:S02]  /*14920*/  SEL R0, R26.reuse, R17, !P0 ;  /* 0x000000111a007207 */ /* 0x048fe40004000000 */
[----:B------:R-:W-:-:S03]  /*14930*/  SEL R17, R26, R18, !P0 ;  /* 0x000000121a117207 */ /* 0x000fc60004000000 */
[----:B------:R0:W-:Y:S04]  /*14940*/  STL [R1+0x98], R0 ;  /* 0x0000980001007387 */ /* 0x0001e80000100800 */
[----:B------:R1:W-:Y:S01]  /*14950*/  STL [R1+0x94], R17 ;  /* 0x0000941101007387 */ /* 0x0003e20000100800 */
[----:B0-----:R-:W-:-:S03]  /*14960*/  SEL R0, R26, R20, !P0 ;  /* 0x000000141a007207 */ /* 0x001fc60004000000 */
[----:B------:R-:W-:Y:S01]  /*14970*/  STL [R1+0x90], R3 ;  /* 0x0000900301007387 */ /* 0x000fe20000100800 */
[----:B-1----:R-:W-:-:S03]  /*14980*/  SEL R17, R26, R21, !P0 ;  /* 0x000000151a117207 */ /* 0x002fc60004000000 */
[----:B------:R0:W-:Y:S04]  /*14990*/  STL [R1+0x8c], R0 ;  /* 0x00008c0001007387 */ /* 0x0001e80000100800 */
[----:B------:R-:W-:Y:S01]  /*149a0*/  STL [R1+0x88], R17 ;  /* 0x0000881101007387 */ /* 0x000fe20000100800 */
[----:B0-----:R-:W-:-:S03]  /*149b0*/  SEL R0, R26, R24, !P0 ;  /* 0x000000181a007207 */ /* 0x001fc60004000000 */
[----:B------:R-:W2:Y:S01]  /*149c0*/  LDL.LU R24, [R1+0x41c] ;  /* 0x00041c0001187983 */ /* 0x000ea20000300800 */
[----:B------:R-:W-:-:S05]  /*149d0*/  SEL R3, R26, R23, !P0 ;  /* 0x000000171a037207 */ /* 0x000fca0004000000 */
[----:B------:R0:W-:Y:S04]  /*149e0*/  STL [R1+0x84], R3 ;  /* 0x0000840301007387 */ /* 0x0001e80000100800 */
[----:B------:R-:W3:Y:S01]  /*149f0*/  LDL.LU R23, [R1+0x600] ;  /* 0x0006000001177983 */ /* 0x000ee20000300800 */
[----:B0-----:R-:W-:-:S03]  /*14a00*/  SEL R3, R26, R25, !P0 ;  /* 0x000000191a037207 */ /* 0x001fc60004000000 */
[----:B------:R0:W-:Y:S04]  /*14a10*/  STL [R1+0x80], R0 ;  /* 0x0000800001007387 */ /* 0x0001e80000100800 */
[----:B0-----:R-:W4:Y:S04]  /*14a20*/  LDL.LU R0, [R1+0x5fc] ;  /* 0x0005fc0001007983 */ /* 0x001f280000300800 */
[----:B------:R0:W-:Y:S04]  /*14a30*/  STL [R1+0x78], R3 ;  /* 0x0000780301007387 */ /* 0x0001e80000100800 */
[----:B------:R-:W4:Y:S01]  /*14a40*/  LDL.LU R21, [R1+0x4] ;  /* 0x0000040001157983 */ /* 0x000f220000300800 */
[----:B------:R-:W-:-:S02]  /*14a50*/  SEL R17, R26, R22, !P0 ;  /* 0x000000161a117207 */ /* 0x000fc40004000000 */
[C---:B0-----:R-:W-:Y:S02]  /*14a60*/  SEL R3, R26.reuse, R2, !P0 ;  /* 0x000000021a037207 */ /* 0x041fe40004000000 */
[C---:B------:R-:W-:Y:S01]  /*14a70*/  SEL R2, R26.reuse, R4, !P0 ;  /* 0x000000041a027207 */ /* 0x040fe20004000000 */
[----:B------:R-:W-:Y:S01]  /*14a80*/  STL [R1+0x70], R17 ;  /* 0x0000701101007387 */ /* 0x000fe20000100800 */
[----:B------:R-:W-:-:S03]  /*14a90*/  SEL R4, R26, R5, !P0 ;  /* 0x000000051a047207 */ /* 0x000fc60004000000 */
[----:B------:R0:W-:Y:S04]  /*14aa0*/  STL [R1+0x68], R3 ;  /* 0x0000680301007387 */ /* 0x0001e80000100800 */
[----:B------:R-:W4:Y:S04]  /*14ab0*/  LDL.LU R19, [R1] ;  /* 0x0000000001137983 */ /* 0x000f280000300800 */
[----:B------:R1:W-:Y:S01]  /*14ac0*/  STL [R1+0x64], R2 ;  /* 0x0000640201007387 */ /* 0x0003e20000100800 */
[----:B0-----:R-:W-:-:S03]  /*14ad0*/  SEL R3, R26, R7, !P0 ;  /* 0x000000071a037207 */ /* 0x001fc60004000000 */
[----:B------:R0:W-:Y:S01]  /*14ae0*/  STL [R1+0x5c], R4 ;  /* 0x00005c0401007387 */ /* 0x0001e20000100800 */
[C---:B-1----:R-:W-:Y:S02]  /*14af0*/  SEL R2, R26.reuse, R6, !P0 ;  /* 0x000000061a027207 */ /* 0x042fe40004000000 */
[----:B0-----:R-:W-:-:S03]  /*14b00*/  SEL R4, R26, R8, !P0 ;  /* 0x000000081a047207 */ /* 0x001fc60004000000 */
[----:B------:R0:W-:Y:S04]  /*14b10*/  STL [R1+0x58], R2 ;  /* 0x0000580201007387 */ /* 0x0001e80000100800 */
[----:B------:R1:W-:Y:S01]  /*14b20*/  STL [R1+0x54], R3 ;  /* 0x0000540301007387 */ /* 0x0003e20000100800 */
[----:B0-----:R-:W-:-:S03]  /*14b30*/  SEL R2, R26, R9, !P0 ;  /* 0x000000091a027207 */ /* 0x001fc60004000000 */
[----:B------:R0:W-:Y:S01]  /*14b40*/  STL [R1+0x4c], R4 ;  /* 0x00004c0401007387 */ /* 0x0001e20000100800 */
[----:B-1----:R-:W-:-:S03]  /*14b50*/  SEL R3, R26, R10, !P0 ;  /* 0x0000000a1a037207 */ /* 0x002fc60004000000 */
[----:B------:R1:W-:Y:S01]  /*14b60*/  STL [R1+0x44], R2 ;  /* 0x0000440201007387 */ /* 0x0003e20000100800 */
[----:B0-----:R-:W-:-:S03]  /*14b70*/  SEL R4, R26, R11, !P0 ;  /* 0x0000000b1a047207 */ /* 0x001fc60004000000 */
[----:B------:R0:W-:Y:S01]  /*14b80*/  STL [R1+0x40], R3 ;  /* 0x0000400301007387 */ /* 0x0001e20000100800 */
[----:B-1----:R-:W-:-:S03]  /*14b90*/  SEL R2, R26, R14, !P0 ;  /* 0x0000000e1a027207 */ /* 0x002fc60004000000 */
[----:B------:R-:W-:Y:S04]  /*14ba0*/  STL [R1+0x3c], R4 ;  /* 0x00003c0401007387 */ /* 0x000fe80000100800 */
[----:B------:R-:W4:Y:S01]  /*14bb0*/  LDL.LU R17, [R1+0x30] ;  /* 0x0000300001117983 */ /* 0x000f220000300800 */
[----:B0-----:R-:W-:-:S03]  /*14bc0*/  SEL R3, R26, R12, !P0 ;  /* 0x0000000c1a037207 */ /* 0x001fc60004000000 */
[----:B------:R0:W-:Y:S04]  /*14bd0*/  STL [R1+0x38], R2 ;  /* 0x0000380201007387 */ /* 0x0001e80000100800 */
[----:B------:R5:W-:Y:S04]  /*14be0*/  STL [R1+0x34], R3 ;  /* 0x0000340301007387 */ /* 0x000be80000100800 */
[----:B------:R-:W4:Y:S01]  /*14bf0*/  LDL.LU R9, [R1+0x48] ;  /* 0x0000480001097983 */ /* 0x000f220000300800 */
[----:B0-----:R-:W-:-:S03]  /*14c00*/  SEL R2, R26, R13, !P0 ;  /* 0x0000000d1a027207 */ /* 0x001fc60004000000 */
[----:B------:R-:W4:Y:S04]  /*14c10*/  LDL.LU R18, [R1+0x50] ;  /* 0x0000500001127983 */ /* 0x000f280000300800 */
[----:B------:R0:W-:Y:S01]  /*14c20*/  STL [R1+0x2c], R2 ;  /* 0x00002c0201007387 */ /* 0x0001e20000100800 */
[----:B-----5:R-:W-:-:S03]  /*14c30*/  SEL R3, R26, R15, !P0 ;  /* 0x0000000f1a037207 */ /* 0x020fc60004000000 */
[----:B------:R-:W5:Y:S04]  /*14c40*/  LDL.LU R8, [R1+0x60] ;  /* 0x0000600001087983 */ /* 0x000f680000300800 */
[----:B------:R-:W5:Y:S01]  /*14c50*/  LDL.LU R20, [R1+0x6c] ;  /* 0x00006c0001147983 */ /* 0x000f620000300800 */
[----:B0-----:R-:W-:-:S05]  /*14c60*/  SEL R2, R26, R16, !P0 ;  /* 0x000000101a027207 */ /* 0x001fca0004000000 */
[----:B------:R2:W-:Y:S04]  /*14c70*/  STL [R1+0x28], R2 ;  /* 0x0000280201007387 */ /* 0x0005e80000100800 */
[----:B------:R-:W5:Y:S04]  /*14c80*/  LDL.LU R7, [R1+0x74] ;  /* 0x0000740001077983 */ /* 0x000f680000300800 */
[----:B------:R-:W-:Y:S04]  /*14c90*/  STL [R1+0x1eac], R3 ;  /* 0x001eac0301007387 */ /* 0x000fe80000100800 */
[----:B------:R-:W5:Y:S04]  /*14ca0*/  LDL.LU R6, [R1+0x7c] ;  /* 0x00007c0001067983 */ /* 0x000f680000300800 */
[----:B------:R-:W5:Y:S01]  /*14cb0*/  LDL.LU R5, [R1+0x9c] ;  /* 0x00009c0001057983 */ /* 0x000f620000300800 */
[----:B--2---:R-:W-:-:S05]  /*14cc0*/  LEA.HI.X.SX32 R2, R24, UR11, 0x1, P3 ;  /* 0x0000000b18027c11 */ /* 0x004fca00098f0eff */
[----:B------:R3:W-:Y:S04]  /*14cd0*/  STL [R1+0x1ea4], R2 ;  /* 0x001ea40201007387 */ /* 0x0007e80000100800 */
[----:B------:R-:W2:Y:S04]  /*14ce0*/  LDL.LU R4, [R1+0xb0] ;  /* 0x0000b00001047983 */ /* 0x000ea80000300800 */
[----:B------:R-:W2:Y:S01]  /*14cf0*/  LDL.LU R22, [R1+0xc8] ;  /* 0x0000c80001167983 */ /* 0x000ea20000300800 */
[----:B---3--:R-:W-:Y:S02]  /*14d00*/  IMAD R2, R23, UR7, RZ ;  /* 0x0000000717027c24 */ /* 0x008fe4000f8e02ff */
[----:B----4-:R-:W-:-:S05]  /*14d10*/  IMAD R0, R0, UR7, RZ ;  /* 0x0000000700007c24 */ /* 0x010fca000f8e02ff */
[----:B------:R0:W-:Y:S01]  /*14d20*/  STL [R1+0x1eb0], R0 ;  /* 0x001eb00001007387 */ /* 0x0001e20000100800 */
[----:B------:R-:W-:-:S03]  /*14d30*/  IMAD R3, R21, UR12, RZ ;  /* 0x0000000c15037c24 */ /* 0x000fc6000f8e02ff */
[----:B------:R-:W3:Y:S04]  /*14d40*/  LDL.LU R25, [R1+0xd0] ;  /* 0x0000d00001197983 */ /* 0x000ee80000300800 */
[----:B------:R-:W-:Y:S04]  /*14d50*/  STL [R1+0x24], R3 ;  /* 0x0000240301007387 */ /* 0x000fe80000100800 */
[----:B------:R-:W4:Y:S04]  /*14d60*/  LDL.LU R24, [R1+0xe0] ;  /* 0x0000e00001187983 */ /* 0x000f280000300800 */
[----:B------:R-:W4:Y:S01]  /*14d70*/  LDL.LU R23, [R1+0xf8] ;  /* 0x0000f80001177983 */ /* 0x000f220000300800 */
[----:B0-----:R-:W-:-:S05]  /*14d80*/  IMAD R0, R19, UR12, RZ ;  /* 0x0000000c13007c24 */ /* 0x001fca000f8e02ff */
[----:B------:R0:W-:Y:S04]  /*14d90*/  STL [R1+0x1c], R0 ;  /* 0x00001c0001007387 */ /* 0x0001e80000100800 */
[----:B------:R-:W-:Y:S04]  /*14da0*/  STL [R1+0x418], R2 ;  /* 0x0004180201007387 */ /* 0x000fe80000100800 */
[----:B------:R1:W-:Y:S01]  /*14db0*/  STL [R1+0x1eb4], R2 ;  /* 0x001eb40201007387 */ /* 0x0003e20000100800 */
[----:B0-----:R-:W-:-:S03]  /*14dc0*/  IMAD R0, R29, UR12, RZ ;  /* 0x0000000c1d007c24 */ /* 0x001fc6000f8e02ff */
[----:B------:R-:W4:Y:S01]  /*14dd0*/  LDL.LU R21, [R1+0x110] ;  /* 0x0001100001157983 */ /* 0x000f220000300800 */
[----:B-1----:R-:W-:-:S03]  /*14de0*/  IMAD R2, R28, UR12, RZ ;  /* 0x0000000c1c027c24 */ /* 0x002fc6000f8e02ff */
[----:B------:R0:W-:Y:S04]  /*14df0*/  STL [R1+0x18], R0 ;  /* 0x0000180001007387 */ /* 0x0001e80000100800 */
[----:B------:R-:W4:Y:S04]  /*14e00*/  LDL.LU R19, [R1+0x11c] ;  /* 0x00011c0001137983 */ /* 0x000f280000300800 */
[----:B------:R1:W-:Y:S01]  /*14e10*/  STL [R1+0x14], R2 ;  /* 0x0000140201007387 */ /* 0x0003e20000100800 */
[----:B0-----:R-:W-:-:S05]  /*14e20*/  IMAD R0, R27, UR12, RZ ;  /* 0x0000000c1b007c24 */ /* 0x001fca000f8e02ff */
[----:B------:R0:W-:Y:S01]  /*14e30*/  STL [R1+0x10], R0 ;  /* 0x0000100001007387 */ /* 0x0001e20000100800 */
[----:B-1----:R-:W-:-:S03]  /*14e40*/  IMAD R2, R17, UR12, RZ ;  /* 0x0000000c11027c24 */ /* 0x002fc6000f8e02ff */
[----:B------:R-:W4:Y:S04]  /*14e50*/  LDL.LU R17, [R1+0x130] ;  /* 0x0001300001117983 */ /* 0x000f280000300800 */
[----:B------:R1:W-:Y:S01]  /*14e60*/  STL [R1+0xc], R2 ;  /* 0x00000c0201007387 */ /* 0x0003e20000100800 */
[----:B0-----:R-:W-:Y:S02]  /*14e70*/  IMAD R0, R9, UR12, RZ ;  /* 0x0000000c09007c24 */ /* 0x001fe4000f8e02ff */
[----:B-1----:R-:W-:Y:S02]  /*14e80*/  IMAD R2, R18, UR12, RZ ;  /* 0x0000000c12027c24 */ /* 0x002fe4000f8e02ff */
[----:B------:R-:W4:Y:S04]  /*14e90*/  LDL.LU R18, [R1+0x140] ;  /* 0x0001400001127983 */ /* 0x000f280000300800 */
[----:B------:R0:W-:Y:S04]  /*14ea0*/  STL [R1+0x8], R0 ;  /* 0x0000080001007387 */ /* 0x0001e80000100800 */
[----:B------:R-:W-:Y:S01]  /*14eb0*/  STL [R1+0x4], R2 ;  /* 0x0000040201007387 */ /* 0x000fe20000100800 */
[----:B-----5:R-:W-:-:S03]  /*14ec0*/  IMAD R29, R20, UR12, RZ ;  /* 0x0000000c141d7c24 */ /* 0x020fc6000f8e02ff */
[----:B------:R-:W5:Y:S01]  /*14ed0*/  LDL.LU R20, [R1+0x16c] ;  /* 0x00016c0001147983 */ /* 0x000f620000300800 */
[----:B0-----:R-:W-:Y:S02]  /*14ee0*/  IMAD R0, R8, UR12, RZ ;  /* 0x0000000c08007c24 */ /* 0x001fe4000f8e02ff */
[----:B------:R-:W-:-:S03]  /*14ef0*/  IMAD R28, R7, UR12, RZ ;  /* 0x0000000c071c7c24 */ /* 0x000fc6000f8e02ff */
[----:B------:R-:W-:Y:S04]  /*14f00*/  STL [R1], R0 ;  /* 0x0000000001007387 */ /* 0x000fe80000100800 */
[----:B------:R-:W-:Y:S01]  /*14f10*/  STL [R1+0x1e94], R29 ;  /* 0x001e941d01007387 */ /* 0x000fe20000100800 */
[----:B------:R-:W-:-:S03]  /*14f20*/  IMAD R27, R6, UR12, RZ ;  /* 0x0000000c061b7c24 */ /* 0x000fc6000f8e02ff */
[----:B------:R-:W-:Y:S01]  /*14f30*/  STL [R1+0x1e90], R28 ;  /* 0x001e901c01007387 */ /* 0x000fe20000100800 */
[----:B------:R-:W-:-:S03]  /*14f40*/  IMAD R26, R5, UR12, RZ ;  /* 0x0000000c051a7c24 */ /* 0x000fc6000f8e02ff */
[----:B------:R-:W-:Y:S04]  /*14f50*/  STL [R1+0x1e8c], R27 ;  /* 0x001e8c1b01007387 */ /* 0x000fe80000100800 */
[----:B------:R-:W-:Y:S01]  /*14f60*/  STL [R1+0x1e88], R26 ;  /* 0x001e881a01007387 */ /* 0x000fe20000100800 */
[----:B--2---:R-:W-:-:S05]  /*14f70*/  IMAD R4, R4, UR12, RZ ;  /* 0x0000000c04047c24 */ /* 0x004fca000f8e02ff */
[----:B------:R-:W-:Y:S04]  /*14f80*/  STL [R1+0x1e84], R4 ;  /* 0x001e840401007387 */ /* 0x000fe80000100800 */
[----:B------:R-:W2:Y:S01]  /*14f90*/  LDL.LU R14, [R1+0x170] ;  /* 0x00017000010e7983 */ /* 0x000ea20000300800 */
[----:B------:R-:W-:-:S05]  /*14fa0*/  IMAD R5, R22, UR12, RZ ;  /* 0x0000000c16057c24 */ /* 0x000fca000f8e02ff */
[----:B------:R-:W-:Y:S04]  /*14fb0*/  STL [R1+0x1e80], R5 ;  /* 0x001e800501007387 */ /* 0x000fe80000100800 */
[----:B------:R-:W2:Y:S01]  /*14fc0*/  LDL.LU R15, [R1+0x174] ;  /* 0x00017400010f7983 */ /* 0x000ea20000300800 */
[----:B---3--:R-:W-:Y:S02]  /*14fd0*/  IMAD R6, R25, UR12, RZ ;  /* 0x0000000c19067c24 */ /* 0x008fe4000f8e02ff */
[----:B----4-:R-:W-:-:S03]  /*14fe0*/  IMAD R7, R24, UR12, RZ ;  /* 0x0000000c18077c24 */ /* 0x010fc6000f8e02ff */
[----:B------:R0:W-:Y:S01]  /*14ff0*/  STL [R1+0x1e98], R6 ;  /* 0x001e980601007387 */ /* 0x0001e20000100800 */
[----:B------:R-:W-:-:S03]  /*15000*/  IMAD R8, R23, UR12, RZ ;  /* 0x0000000c17087c24 */ /* 0x000fc6000f8e02ff */
[----:B------:R-:W-:Y:S04]  /*15010*/  STL [R1+0x1e9c], R7 ;  /* 0x001e9c0701007387 */ /* 0x000fe80000100800 */
[----:B------:R1:W-:Y:S04]  /*15020*/  STL [R1+0x1ea0], R8 ;  /* 0x001ea00801007387 */ /* 0x0003e80000100800 */
[----:B------:R-:W3:Y:S01]  /*15030*/  LDL.LU R16, [R1+0x178] ;  /* 0x0001780001107983 */ /* 0x000ee20000300800 */
[----:B------:R-:W-:-:S05]  /*15040*/  IMAD R9, R21, UR12, RZ ;  /* 0x0000000c15097c24 */ /* 0x000fca000f8e02ff */
[----:B------:R-:W-:Y:S01]  /*15050*/  STL [R1+0x1eb8], R9 ;  /* 0x001eb80901007387 */ /* 0x000fe20000100800 */
[----:B------:R-:W-:-:S05]  /*15060*/  IMAD R10, R19, UR12, RZ ;  /* 0x0000000c130a7c24 */ /* 0x000fca000f8e02ff */
[----:B------:R4:W-:Y:S01]  /*15070*/  STL [R1+0x1ebc], R10 ;  /* 0x001ebc0a01007387 */ /* 0x0009e20000100800 */
[----:B------:R-:W-:-:S03]  /*15080*/  IMAD R11, R17, UR12, RZ ;  /* 0x0000000c110b7c24 */ /* 0x000fc6000f8e02ff */
[----:B------:R-:W4:Y:S04]  /*15090*/  LDL.LU R17, [R1+0x17c] ;  /* 0x00017c0001117983 */ /* 0x000f280000300800 */
[----:B------:R-:W-:Y:S01]  /*150a0*/  STL [R1+0x1ec0], R11 ;  /* 0x001ec00b01007387 */ /* 0x000fe20000100800 */
[----:B------:R-:W-:-:S03]  /*150b0*/  IMAD R12, R18, UR12, RZ ;  /* 0x0000000c120c7c24 */ /* 0x000fc6000f8e02ff */
[----:B------:R-:W4:Y:S04]  /*150c0*/  LDL.LU R18, [R1+0x188] ;  /* 0x0001880001127983 */ /* 0x000f280000300800 */
[----:B------:R-:W4:Y:S04]  /*150d0*/  LDL.LU R19, [R1+0x18c] ;  /* 0x00018c0001137983 */ /* 0x000f280000300800 */
[----:B------:R-:W-:Y:S01]  /*150e0*/  STL [R1+0x1ec4], R12 ;  /* 0x001ec40c01007387 */ /* 0x000fe20000100800 */
[----:B-----5:R-:W-:-:S03]  /*150f0*/  IMAD R13, R20, UR12, RZ ;  /* 0x0000000c140d7c24 */ /* 0x020fc6000f8e02ff */
[----:B------:R-:W5:Y:S04]  /*15100*/  LDL.LU R20, [R1+0x1c0] ;  /* 0x0001c00001147983 */ /* 0x000f680000300800 */
[----:B------:R-:W5:Y:S04]  /*15110*/  LDL.LU R21, [R1+0x1c4] ;  /* 0x0001c40001157983 */ /* 0x000f680000300800 */
[----:B------:R-:W5:Y:S04]  /*15120*/  LDL.LU R22, [R1+0x1cc] ;  /* 0x0001cc0001167983 */ /* 0x000f680000300800 */
[----:B------:R-:W5:Y:S04]  /*15130*/  LDL.LU R23, [R1+0x1d0] ;  /* 0x0001d00001177983 */ /* 0x000f680000300800 */
[----:B------:R-:W5:Y:S04]  /*15140*/  LDL.LU R24, [R1+0x1d4] ;  /* 0x0001d40001187983 */ /* 0x000f680000300800 */
[----:B------:R-:W5:Y:S04]  /*15150*/  LDL.LU R25, [R1+0x1d8] ;  /* 0x0001d80001197983 */ /* 0x000f680000300800 */
[----:B0-----:R-:W5:Y:S04]  /*15160*/  LDL.LU R6, [R1+0x1dc] ;  /* 0x0001dc0001067983 */ /* 0x001f680000300800 */
[----:B------:R-:W5:Y:S04]  /*15170*/  LDL.LU R26, [R1+0x1e0] ;  /* 0x0001e000011a7983 */ /* 0x000f680000300800 */
[----:B------:R-:W5:Y:S04]  /*15180*/  LDL.LU R29, [R1+0x1e4] ;  /* 0x0001e400011d7983 */ /* 0x000f680000300800 */
[----:B------:R-:W-:Y:S01]  /*15190*/  STL [R1+0x1ec8], R13 ;  /* 0x001ec80d01007387 */ /* 0x000fe20000100800 */
[----:B--2---:R-:W-:-:S05]  /*151a0*/  IMAD R14, R14, UR12, RZ ;  /* 0x0000000c0e0e7c24 */ /* 0x004fca000f8e02ff */
[----:B------:R-:W-:Y:S04]  /*151b0*/  STL [R1+0x1ecc], R14 ;  /* 0x001ecc0e01007387 */ /* 0x000fe80000100800 */
[----:B-1----:R-:W2:Y:S04]  /*151c0*/  LDL.LU R8, [R1+0x1ec] ;  /* 0x0001ec0001087983 */ /* 0x002ea80000300800 */
[----:B------:R-:W2:Y:S04]  /*151d0*/  LDL.LU R7, [R1+0x1f4] ;  /* 0x0001f40001077983 */ /* 0x000ea80000300800 */
[----:B------:R-:W2:Y:S04]  /*151e0*/  LDL.LU R5, [R1+0x200] ;  /* 0x0002000001057983 */ /* 0x000ea80000300800 */
[----:B------:R-:W2:Y:S01]  /*151f0*/  LDL.LU R4, [R1+0x204] ;  /* 0x0002040001047983 */ /* 0x000ea20000300800 */
[----:B------:R-:W-:-:S03]  /*15200*/  IMAD R15, R15, UR12, RZ ;  /* 0x0000000c0f0f7c24 */ /* 0x000fc6000f8e02ff */
[----:B------:R-:W2:Y:S04]  /*15210*/  LDL.LU R27, [R1+0x20c] ;  /* 0x00020c00011b7983 */ /* 0x000ea80000300800 */
[----:B------:R-:W2:Y:S04]  /*15220*/  LDL.LU R28, [R1+0x220] ;  /* 0x00022000011c7983 */ /* 0x000ea80000300800 */
[----:B------:R-:W-:Y:S04]  /*15230*/  STL [R1+0x1ed0], R15 ;  /* 0x001ed00f01007387 */ /* 0x000fe80000100800 */
[----:B------:R-:W2:Y:S01]  /*15240*/  LDL.LU R2, [R1+0x224] ;  /* 0x0002240001027983 */ /* 0x000ea20000300800 */
[----:B---3--:R-:W-:-:S03]  /*15250*/  IMAD R16, R16, UR12, RZ ;  /* 0x0000000c10107c24 */ /* 0x008fc6000f8e02ff */
[----:B------:R-:W3:Y:S04]  /*15260*/  LDL.LU R0, [R1+0x234] ;  /* 0x0002340001007983 */ /* 0x000ee80000300800 */
[----:B------:R-:W-:Y:S04]  /*15270*/  STL [R1+0x1ed4], R16 ;  /* 0x001ed41001007387 */ /* 0x000fe80000100800 */
[----:B------:R-:W3:Y:S01]  /*15280*/  LDL.LU R3, [R1+0x238] ;  /* 0x0002380001037983 */ /* 0x000ee20000300800 */
[----:B----4-:R-:W-:-:S05]  /*15290*/  IMAD R17, R17, UR12, RZ ;  /* 0x0000000c11117c24 */ /* 0x010fca000f8e02ff */
[----:B------:R-:W-:Y:S01]  /*152a0*/  STL [R1+0x1ed8], R17 ;  /* 0x001ed81101007387 */ /* 0x000fe20000100800 */
[----:B------:R-:W-:Y:S02]  /*152b0*/  IMAD R18, R18, UR12, RZ ;  /* 0x0000000c12127c24 */ /* 0x000fe4000f8e02ff */
[----:B------:R-:W-:-:S03]  /*152c0*/  IMAD R19, R19, UR12, RZ ;  /* 0x0000000c13137c24 */ /* 0x000fc6000f8e02ff */
[----:B------:R-:W-:Y:S01]  /*152d0*/  STL [R1+0x1edc], R18 ;  /* 0x001edc1201007387 */ /* 0x000fe20000100800 */
[----:B-----5:R-:W-:-:S03]  /*152e0*/  IMAD R20, R20, UR12, RZ ;  /* 0x0000000c14147c24 */ /* 0x020fc6000f8e02ff */
[----:B------:R-:W-:Y:S04]  /*152f0*/  STL [R1+0x1ee0], R19 ;  /* 0x001ee01301007387 */ /* 0x000fe80000100800 */
[----:B------:R-:W-:Y:S01]  /*15300*/  STL [R1+0x1ee4], R20 ;  /* 0x001ee41401007387 */ /* 0x000fe20000100800 */
[----:B------:R-:W-:Y:S02]  /*15310*/  IMAD R6, R6, UR12, RZ ;  /* 0x0000000c06067c24 */ /* 0x000fe4000f8e02ff */
[----:B------:R-:W-:-:S03]  /*15320*/  IMAD R10, R26, UR12, RZ ;  /* 0x0000000c1a0a7c24 */ /* 0x000fc6000f8e02ff */
[----:B------:R0:W-:Y:S01]  /*15330*/  STL [R1+0x30], R6 ;  /* 0x0000300601007387 */ /* 0x0001e20000100800 */
[----:B------:R-:W-:-:S03]  /*15340*/  IMAD R9, R29, UR12, RZ ;  /* 0x0000000c1d097c24 */ /* 0x000fc6000f8e02ff */
[----:B0-----:R-:W4:Y:S04]  /*15350*/  LDL.LU R6, [R1+0x240] ;  /* 0x0002400001067983 */ /* 0x001f280000300800 */
[----:B------:R-:W-:Y:S04]  /*15360*/  STL [R1+0x48], R10 ;  /* 0x0000480a01007387 */ /* 0x000fe80000100800 */
[----:B------:R-:W5:Y:S04]  /*15370*/  LDL.LU R26, [R1+0x248] ;  /* 0x00024800011a7983 */ /* 0x000f680000300800 */
[----:B------:R2:W-:Y:S04]  /*15380*/  STL [R1+0x50], R9 ;  /* 0x0000500901007387 */ /* 0x0005e80000100800 */
[----:B------:R-:W5:Y:S01]  /*15390*/  LDL.LU R29, [R1+0x254] ;  /* 0x00025400011d7983 */ /* 0x000f620000300800 */
[----:B--2---:R-:W-:-:S02]  /*153a0*/  IMAD R9, R8, UR12, RZ ;  /* 0x0000000c08097c24 */ /* 0x004fc4000f8e02ff */
[----:B------:R-:W-:-:S03]  /*153b0*/  IMAD R8, R7, UR12, RZ ;  /* 0x0000000c07087c24 */ /* 0x000fc6000f8e02ff */
[----:B------:R-:W-:Y:S01]  /*153c0*/  STL [R1+0x60], R9 ;  /* 0x0000600901007387 */ /* 0x000fe20000100800 */
[----:B------:R-:W-:-:S03]  /*153d0*/  IMAD R7, R5, UR12, RZ ;  /* 0x0000000c05077c24 */ /* 0x000fc6000f8e02ff */
[----:B------:R-:W-:Y:S01]  /*153e0*/  STL [R1+0x6c], R8 ;  /* 0x00006c0801007387 */ /* 0x000fe20000100800 */
[----:B------:R-:W-:-:S03]  /*153f0*/  IMAD R4, R4, UR12, RZ ;  /* 0x0000000c04047c24 */ /* 0x000fc6000f8e02ff */
[----:B------:R-:W-:Y:S01]  /*15400*/  STL [R1+0x74], R7 ;  /* 0x0000740701007387 */ /* 0x000fe20000100800 */
[----:B------:R-:W-:-:S03]  /*15410*/  IMAD R5, R27, UR12, RZ ;  /* 0x0000000c1b057c24 */ /* 0x000fc6000f8e02ff */
[----:B------:R-:W2:Y:S04]  /*15420*/  LDL.LU R27, [R1+0x258] ;  /* 0x00025800011b7983 */ /* 0x000ea80000300800 */
[----:B------:R0:W-:Y:S04]  /*15430*/  STL [R1+0x7c], R4 ;  /* 0x00007c0401007387 */ /* 0x0001e80000100800 */
[----:B------:R1:W-:Y:S01]  /*15440*/  STL [R1+0x9c], R5 ;  /* 0x00009c0501007387 */ /* 0x0003e20000100800 */
[----:B0-----:R-:W-:-:S03]  /*15450*/  IMAD R4, R28, UR12, RZ ;  /* 0x0000000c1c047c24 */ /* 0x001fc6000f8e02ff */
[----:B------:R-:W2:Y:S01]  /*15460*/  LDL.LU R28, [R1+0x260] ;  /* 0x00026000011c7983 */ /* 0x000ea20000300800 */
[----:B-1----:R-:W-:-:S03]  /*15470*/  IMAD R5, R2, UR12, RZ ;  /* 0x0000000c02057c24 */ /* 0x002fc6000f8e02ff */
[----:B------:R3:W-:Y:S04]  /*15480*/  STL [R1+0xb0], R4 ;  /* 0x0000b00401007387 */ /* 0x0007e80000100800 */
[----:B------:R-:W2:Y:S04]  /*15490*/  LDL.LU R2, [R1+0x274] ;  /* 0x0002740001027983 */ /* 0x000ea80000300800 */
[----:B------:R0:W-:Y:S01]  /*154a0*/  STL [R1+0xc8], R5 ;  /* 0x0000c80501007387 */ /* 0x0001e20000100800 */
[----:B---3--:R-:W-:-:S03]  /*154b0*/  IMAD R4, R0, UR12, RZ ;  /* 0x0000000c00047c24 */ /* 0x008fc6000f8e02ff */
[----:B------:R-:W3:Y:S01]  /*154c0*/  LDL.LU R0, [R1+0x27c] ;  /* 0x00027c0001007983 */ /* 0x000ee20000300800 */
[----:B------:R-:W-:-:S03]  /*154d0*/  IMAD R3, R3, UR12, RZ ;  /* 0x0000000c03037c24 */ /* 0x000fc6000f8e02ff */
[----:B------:R1:W-:Y:S04]  /*154e0*/  STL [R1+0xd0], R4 ;  /* 0x0000d00401007387 */ /* 0x0003e80000100800 */
[----:B------:R-:W3:Y:S04]  /*154f0*/  LDL.LU R20, [R1+0x284] ;  /* 0x0002840001147983 */ /* 0x000ee80000300800 */
[----:B------:R-:W3:Y:S04]  /*15500*/  LDL.LU R19, [R1+0x28c] ;  /* 0x00028c0001137983 */ /* 0x000ee80000300800 */
[----:B------:R0:W-:Y:S04]  /*15510*/  STL [R1+0xe0], R3 ;  /* 0x0000e00301007387 */ /* 0x0001e80000100800 */
        /* <DEDUP_REMOVED lines=10> */
[----:B0-----:R-:W3:Y:S04]  /*155c0*/  LDL.LU R5, [R1+0x2f0] ;  /* 0x0002f00001057983 */ /* 0x001ee80000300800 */
[----:B-1----:R-:W3:Y:S04]  /*155d0*/  LDL.LU R4, [R1+0x2f4] ;  /* 0x0002f40001047983 */ /* 0x002ee80000300800 */
[----:B------:R-:W3:Y:S01]  /*155e0*/  LDL.LU R3, [R1+0x304] ;  /* 0x0003040001037983 */ /* 0x000ee20000300800 */
[----:B----4-:R-:W-:-:S05]  /*155f0*/  IMAD R8, R6, UR12, RZ ;  /* 0x0000000c06087c24 */ /* 0x010fca000f8e02ff */
[----:B------:R0:W-:Y:S01]  /*15600*/  STL [R1+0xf8], R8 ;  /* 0x0000f80801007387 */ /* 0x0001e20000100800 */
[----:B-----5:R-:W-:-:S03]  /*15610*/  IMAD R7, R26, UR12, RZ ;  /* 0x0000000c1a077c24 */ /* 0x020fc6000f8e02ff */
[----:B0-----:R-:W4:Y:S01]  /*15620*/  LDL.LU R8, [R1+0x308] ;  /* 0x0003080001087983 */ /* 0x001f220000300800 */
[----:B------:R-:W-:-:S03]  /*15630*/  IMAD R6, R29, UR12, RZ ;  /* 0x0000000c1d067c24 */ /* 0x000fc6000f8e02ff */
[----:B------:R0:W-:Y:S04]  /*15640*/  STL [R1+0x110], R7 ;  /* 0x0001100701007387 */ /* 0x0001e80000100800 */
[----:B0-----:R-:W5:Y:S04]  /*15650*/  LDL.LU R7, [R1+0x30c] ;  /* 0x00030c0001077983 */ /* 0x001f680000300800 */
[----:B------:R0:W-:Y:S04]  /*15660*/  STL [R1+0x11c], R6 ;  /* 0x00011c0601007387 */ /* 0x0001e80000100800 */
[----:B0-----:R-:W5:Y:S04]  /*15670*/  LDL.LU R6, [R1+0x324] ;  /* 0x0003240001067983 */ /* 0x001f680000300800 */
[----:B------:R-:W5:Y:S04]  /*15680*/  LDL.LU R26, [R1+0x32c] ;  /* 0x00032c00011a7983 */ /* 0x000f680000300800 */
[----:B------:R-:W5:Y:S01]  /*15690*/  LDL.LU R29, [R1+0x338] ;  /* 0x00033800011d7983 */ /* 0x000f620000300800 */
[----:B--2---:R-:W-:-:S05]  /*156a0*/  IMAD R27, R27, UR12, RZ ;  /* 0x0000000c1b1b7c24 */ /* 0x004fca000f8e02ff */
[----:B------:R0:W-:Y:S04]  /*156b0*/  STL [R1+0x130], R27 ;  /* 0x0001301b01007387 */ /* 0x0001e80000100800 */
[----:B0-----:R-:W2:Y:S01]  /*156c0*/  LDL.LU R27, [R1+0x33c] ;  /* 0x00033c00011b7983 */ /* 0x001ea20000300800 */
[----:B------:R-:W-:-:S05]  /*156d0*/  IMAD R28, R28, UR12, RZ ;  /* 0x0000000c1c1c7c24 */ /* 0x000fca000f8e02ff */
[----:B------:R0:W-:Y:S01]  /*156e0*/  STL [R1+0x140], R28 ;  /* 0x0001401c01007387 */ /* 0x0001e20000100800 */
[----:B------:R-:W-:-:S03]  /*156f0*/  IMAD R2, R2, UR12, RZ ;  /* 0x0000000c02027c24 */ /* 0x000fc6000f8e02ff */
[----:B0-----:R-:W2:Y:S01]  /*15700*/  LDL.LU R28, [R1+0x344] ;  /* 0x00034400011c7983 */ /* 0x001ea20000300800 */
[----:B---3--:R-:W-:-:S03]  /*15710*/  IMAD R0, R0, UR12, RZ ;  /* 0x0000000c00007c24 */ /* 0x008fc6000f8e02ff */
[----:B------:R0:W-:Y:S04]  /*15720*/  STL [R1+0x16c], R2 ;  /* 0x00016c0201007387 */ /* 0x0001e80000100800 */
[----:B0-----:R-:W3:Y:S01]  /*15730*/  LDL.LU R2, [R1+0x348] ;  /* 0x0003480001027983 */ /* 0x001ee20000300800 */
[----:B------:R-:W-:-:S03]  /*15740*/  IMAD R20, R20, UR12, RZ ;  /* 0x0000000c14147c24 */ /* 0x000fc6000f8e02ff */
[----:B------:R0:W-:Y:S01]  /*15750*/  STL [R1+0x170], R0 ;  /* 0x0001700001007387 */ /* 0x0001e20000100800 */
[----:B------:R-:W-:Y:S02]  /*15760*/  IMAD R19, R19, UR12, RZ ;  /* 0x0000000c13137c24 */ /* 0x000fe4000f8e02ff */
[----:B------:R-:W-:Y:S01]  /*15770*/  IMAD R18, R18, UR12, RZ ;  /* 0x0000000c12127c24 */ /* 0x000fe2000f8e02ff */
[----:B0-----:R-:W3:Y:S01]  /*15780*/  LDL.LU R0, [R1+0x358] ;  /* 0x0003580001007983 */ /* 0x001ee20000300800 */
[----:B------:R-:W-:Y:S02]  /*15790*/  IMAD R17, R17, UR12, RZ ;  /* 0x0000000c11117c24 */ /* 0x000fe4000f8e02ff */
[----:B------:R-:W-:Y:S01]  /*157a0*/  IMAD R16, R16, UR12, RZ ;  /* 0x0000000c10107c24 */ /* 0x000fe2000f8e02ff */
[----:B------:R-:W-:Y:S01]  /*157b0*/  STL [R1+0x174], R20 ;  /* 0x0001741401007387 */ /* 0x000fe20000100800 */
[----:B------:R-:W-:-:S03]  /*157c0*/  IMAD R15, R15, UR12, RZ ;  /* 0x0000000c0f0f7c24 */ /* 0x000fc6000f8e02ff */
        /* <DEDUP_REMOVED lines=18> */
[----:B------:R-:W-:Y:S04]  /*158f0*/  STL [R1+0x1d8], R10 ;  /* 0x0001d80a01007387 */ /* 0x000fe80000100800 */
[----:B------:R-:W-:Y:S04]  /*15900*/  STL [R1+0x1dc], R9 ;  /* 0x0001dc0901007387 */ /* 0x000fe80000100800 */
[----:B------:R0:W-:Y:S04]  /*15910*/  STL [R1+0x1e0], R5 ;  /* 0x0001e00501007387 */ /* 0x0001e80000100800 */
[----:B0-----:R-:W3:Y:S04]  /*15920*/  LDL.LU R5, [R1+0x35c] ;  /* 0x00035c0001057983 */ /* 0x001ee80000300800 */
[----:B------:R0:W-:Y:S04]  /*15930*/  STL [R1+0x1e4], R4 ;  /* 0x0001e40401007387 */ /* 0x0001e80000100800 */
[----:B0-----:R-:W3:Y:S04]  /*15940*/  LDL.LU R4, [R1+0x360] ;  /* 0x0003600001047983 */ /* 0x001ee80000300800 */
[----:B------:R0:W-:Y:S04]  /*15950*/  STL [R1+0x1ec], R3 ;  /* 0x0001ec0301007387 */ /* 0x0001e80000100800 */
[----:B0-----:R-:W3:Y:S01]  /*15960*/  LDL.LU R3, [R1+0x368] ;  /* 0x0003680001037983 */ /* 0x001ee20000300800 */
[----:B----4-:R-:W-:-:S02]  /*15970*/  IMAD R9, R8, UR12, RZ ;  /* 0x0000000c08097c24 */ /* 0x010fc4000f8e02ff */
[----:B-----5:R-:W-:-:S03]  /*15980*/  IMAD R7, R7, UR12, RZ ;  /* 0x0000000c07077c24 */ /* 0x020fc6000f8e02ff */
[----:B------:R-:W-:Y:S04]  /*15990*/  STL [R1+0x1f4], R9 ;  /* 0x0001f40901007387 */ /* 0x000fe80000100800 */
[----:B------:R0:W-:Y:S01]  /*159a0*/  STL [R1+0x200], R7 ;  /* 0x0002000701007387 */ /* 0x0001e20000100800 */
[----:B------:R-:W-:Y:S02]  /*159b0*/  IMAD R8, R6, UR12, RZ ;  /* 0x0000000c06087c24 */ /* 0x000fe4000f8e02ff */
[----:B------:R-:W-:-:S03]  /*159c0*/  IMAD R6, R26, UR12, RZ ;  /* 0x0000000c1a067c24 */ /* 0x000fc6000f8e02ff */
[----:B------:R-:W-:Y:S01]  /*159d0*/  STL [R1+0x204], R8 ;  /* 0x0002040801007387 */ /* 0x000fe20000100800 */
[----:B0-----:R-:W-:-:S03]  /*159e0*/  IMAD R7, R29, UR12, RZ ;  /* 0x0000000c1d077c24 */ /* 0x001fc6000f8e02ff */
[----:B------:R-:W4:Y:S04]  /*159f0*/  LDL.LU R29, [R1+0x36c] ;  /* 0x00036c00011d7983 */ /* 0x000f280000300800 */
[----:B------:R2:W-:Y:S04]  /*15a00*/  STL [R1+0x20c], R6 ;  /* 0x00020c0601007387 */ /* 0x0005e80000100800 */
[----:B------:R0:W-:Y:S01]  /*15a10*/  STL [R1+0x220], R7 ;  /* 0x0002200701007387 */ /* 0x0001e20000100800 */
[----:B--2---:R-:W-:-:S03]  /*15a20*/  IMAD R6, R27, UR12, RZ ;  /* 0x0000000c1b067c24 */ /* 0x004fc6000f8e02ff */
[----:B------:R-:W2:Y:S04]  /*15a30*/  LDL.LU R27, [R1+0x374] ;  /* 0x00037400011b7983 */ /* 0x000ea80000300800 */
[----:B------:R3:W-:Y:S01]  /*15a40*/  STL [R1+0x224], R6 ;  /* 0x0002240601007387 */ /* 0x0007e20000100800 */
[----:B0-----:R-:W-:-:S03]  /*15a50*/  IMAD R7, R28, UR12, RZ ;  /* 0x0000000c1c077c24 */ /* 0x001fc6000f8e02ff */
[----:B------:R-:W5:Y:S04]  /*15a60*/  LDL.LU R28, [R1+0x37c] ;  /* 0x00037c00011c7983 */ /* 0x000f680000300800 */
[----:B------:R-:W-:Y:S01]  /*15a70*/  STL [R1+0x234], R7 ;  /* 0x0002340701007387 */ /* 0x000fe20000100800 */
[----:B---3--:R-:W-:-:S03]  /*15a80*/  IMAD R6, R2, UR12, RZ ;  /* 0x0000000c02067c24 */ /* 0x008fc6000f8e02ff */
[----:B------:R-:W3:Y:S04]  /*15a90*/  LDL.LU R2, [R1+0x384] ;  /* 0x0003840001027983 */ /* 0x000ee80000300800 */
[----:B------:R0:W-:Y:S04]  /*15aa0*/  STL [R1+0x238], R6 ;  /* 0x0002380601007387 */ /* 0x0001e80000100800 */
[----:B------:R-:W3:Y:S01]  /*15ab0*/  LDL.LU R20, [R1+0x38c] ;  /* 0x00038c0001147983 */ /* 0x000ee20000300800 */
[----:B------:R-:W-:-:S03]  /*15ac0*/  IMAD R0, R0, UR12, RZ ;  /* 0x0000000c00007c24 */ /* 0x000fc6000f8e02ff */
        /* <DEDUP_REMOVED lines=13> */
[----:B------:R-:W3:Y:S04]  /*15ba0*/  LDL.LU R26, [R1+0x3d4] ;  /* 0x0003d400011a7983 */ /* 0x000ee80000300800 */
[----:B-1----:R-:W3:Y:S01]  /*15bb0*/  LDL.LU R0, [R1+0x3dc] ;  /* 0x0003dc0001007983 */ /* 0x002ee20000300800 */
[----:B------:R-:W-:-:S05]  /*15bc0*/  IMAD R5, R5, UR12, RZ ;  /* 0x0000000c05057c24 */ /* 0x000fca000f8e02ff */
[----:B------:R0:W-:Y:S04]  /*15bd0*/  STL [R1+0x248], R5 ;  /* 0x0002480501007387 */ /* 0x0001e80000100800 */
[----:B------:R-:W3:Y:S01]  /*15be0*/  LDL.LU R8, [R1+0x3e0] ;  /* 0x0003e00001087983 */ /* 0x000ee20000300800 */
[----:B------:R-:W-:-:S05]  /*15bf0*/  IMAD R4, R4, UR12, RZ ;  /* 0x0000000c04047c24 */ /* 0x000fca000f8e02ff */
[----:B------:R1:W-:Y:S04]  /*15c00*/  STL [R1+0x254], R4 ;  /* 0x0002540401007387 */ /* 0x0003e80000100800 */
[----:B------:R-:W3:Y:S01]  /*15c10*/  LDL.LU R7, [R1+0x414] ;  /* 0x0004140001077983 */ /* 0x000ee20000300800 */
[----:B------:R-:W-:-:S05]  /*15c20*/  IMAD R3, R3, UR12, RZ ;  /* 0x0000000c03037c24 */ /* 0x000fca000f8e02ff */
[----:B------:R1:W-:Y:S04]  /*15c30*/  STL [R1+0x258], R3 ;  /* 0x0002580301007387 */ /* 0x0003e80000100800 */
[----:B0-----:R-:W3:Y:S04]  /*15c40*/  LDL.LU R5, [R1+0x410] ;  /* 0x0004100001057983 */ /* 0x001ee80000300800 */
[----:B-1----:R-:W3:Y:S04]  /*15c50*/  LDL.LU R4, [R1+0x40c] ;  /* 0x00040c0001047983 */ /* 0x002ee80000300800 */
[----:B------:R-:W3:Y:S01]  /*15c60*/  LDL.LU R3, [R1+0x408] ;  /* 0x0004080001037983 */ /* 0x000ee20000300800 */
[----:B----4-:R-:W-:-:S05]  /*15c70*/  IMAD R29, R29, UR12, RZ ;  /* 0x0000000c1d1d7c24 */ /* 0x010fca000f8e02ff */
[----:B------:R0:W-:Y:S04]  /*15c80*/  STL [R1+0x260], R29 ;  /* 0x0002601d01007387 */ /* 0x0001e80000100800 */
[----:B0-----:R-:W4:Y:S01]  /*15c90*/  LDL.LU R29, [R1+0x404] ;  /* 0x00040400011d7983 */ /* 0x001f220000300800 */
[----:B--2---:R-:W-:-:S05]  /*15ca0*/  IMAD R27, R27, UR12, RZ ;  /* 0x0000000c1b1b7c24 */ /* 0x004fca000f8e02ff */
[----:B------:R0:W-:Y:S04]  /*15cb0*/  STL [R1+0x274], R27 ;  /* 0x0002741b01007387 */ /* 0x0001e80000100800 */
[----:B0-----:R-:W2:Y:S01]  /*15cc0*/  LDL.LU R27, [R1+0x400] ;  /* 0x00040000011b7983 */ /* 0x001ea20000300800 */
[----:B-----5:R-:W-:-:S05]  /*15cd0*/  IMAD R28, R28, UR12, RZ ;  /* 0x0000000c1c1c7c24 */ /* 0x020fca000f8e02ff */
[----:B------:R0:W-:Y:S01]  /*15ce0*/  STL [R1+0x27c], R28 ;  /* 0x00027c1c01007387 */ /* 0x0001e20000100800 */
[----:B---3--:R-:W-:-:S03]  /*15cf0*/  IMAD R2, R2, UR12, RZ ;  /* 0x0000000c02027c24 */ /* 0x008fc6000f8e02ff */
[----:B0-----:R-:W3:Y:S04]  /*15d00*/  LDL.LU R28, [R1+0x3fc] ;  /* 0x0003fc00011c7983 */ /* 0x001ee80000300800 */
[----:B------:R0:W-:Y:S01]  /*15d10*/  STL [R1+0x284], R2 ;  /* 0x0002840201007387 */ /* 0x0001e20000100800 */
[----:B------:R-:W-:-:S03]  /*15d20*/  IMAD R20, R20, UR12, RZ ;  /* 0x0000000c14147c24 */ /* 0x000fc6000f8e02ff */
[----:B0-----:R-:W5:Y:S04]  /*15d30*/  LDL.LU R2, [R1+0x3f8] ;  /* 0x0003f80001027983 */ /* 0x001f680000300800 */
[----:B------:R0:W-:Y:S02]  /*15d40*/  STL [R1+0x28c], R20 ;  /* 0x00028c1401007387 */ /* 0x0001e40000100800 */
[----:B0-----:R-:W-:Y:S02]  /*15d50*/  IMAD R20, R19, UR12, RZ ;  /* 0x0000000c13147c24 */ /* 0x001fe4000f8e02ff */
[----:B------:R-:W-:Y:S02]  /*15d60*/  IMAD R19, R18, UR12, RZ ;  /* 0x0000000c12137c24 */ /* 0x000fe4000f8e02ff */
[----:B------:R-:W-:-:S02]  /*15d70*/  IMAD R18, R17, UR12, RZ ;  /* 0x0000000c11127c24 */ /* 0x000fc4000f8e02ff */
[----:B------:R-:W-:Y:S01]  /*15d80*/  IMAD R17, R16, UR12, RZ ;  /* 0x0000000c10117c24 */ /* 0x000fe2000f8e02ff */
[----:B------:R-:W-:Y:S01]  /*15d90*/  STL [R1+0x294], R20 ;  /* 0x0002941401007387 */ /* 0x000fe20000100800 */
        /* <DEDUP_REMOVED lines=21> */
[----:B0-----:R-:W5:Y:S04]  /*15ef0*/  LDL.LU R6, [R1+0x3f4] ;  /* 0x0003f40001067983 */ /* 0x001f680000300800 */
[----:B------:R0:W-:Y:S04]  /*15f00*/  STL [R1+0x304], R9 ;  /* 0x0003040901007387 */ /* 0x0001e80000100800 */
[----:B------:R-:W5:Y:S04]  /*15f10*/  LDL.LU R26, [R1+0x3f0] ;  /* 0x0003f000011a7983 */ /* 0x000f680000300800 */
[----:B------:R1:W-:Y:S01]  /*15f20*/  STL [R1+0x308], R0 ;  /* 0x0003080001007387 */ /* 0x0003e20000100800 */
[----:B0-----:R-:W-:-:S02]  /*15f30*/  IMAD R9, R8, UR12, RZ ;  /* 0x0000000c08097c24 */ /* 0x001fc4000f8e02ff */
[----:B------:R-:W-:Y:S01]  /*15f40*/  IMAD R8, R7, UR12, RZ ;  /* 0x0000000c07087c24 */ /* 0x000fe2000f8e02ff */
[----:B-1----:R-:W5:Y:S01]  /*15f50*/  LDL.LU R0, [R1+0x3ec] ;  /* 0x0003ec0001007983 */ /* 0x002f620000300800 */
[----:B------:R-:W-:-:S03]  /*15f60*/  IMAD R7, R5, UR12, RZ ;  /* 0x0000000c05077c24 */ /* 0x000fc6000f8e02ff */
[----:B------:R-:W-:Y:S01]  /*15f70*/  STL [R1+0x30c], R9 ;  /* 0x00030c0901007387 */ /* 0x000fe20000100800 */
[----:B------:R-:W-:-:S03]  /*15f80*/  IMAD R5, R3, UR12, RZ ;  /* 0x0000000c03057c24 */ /* 0x000fc6000f8e02ff */
[----:B------:R-:W-:Y:S04]  /*15f90*/  STL [R1+0x324], R8 ;  /* 0x0003240801007387 */ /* 0x000fe80000100800 */
[----:B------:R-:W-:Y:S04]  /*15fa0*/  STL [R1+0x32c], R7 ;  /* 0x00032c0701007387 */ /* 0x000fe80000100800 */
[----:B------:R-:W5:Y:S01]  /*15fb0*/  LDL.LU R3, [R1+0x3e8] ;  /* 0x0003e80001037983 */ /* 0x000f620000300800 */
[----:B------:R-:W-:-:S05]  /*15fc0*/  IMAD R4, R4, UR12, RZ ;  /* 0x0000000c04047c24 */ /* 0x000fca000f8e02ff */
[----:B------:R4:W-:Y:S04]  /*15fd0*/  STL [R1+0x338], R4 ;  /* 0x0003380401007387 */ /* 0x0009e80000100800 */
[----:B------:R2:W-:Y:S01]  /*15fe0*/  STL [R1+0x33c], R5 ;  /* 0x00033c0501007387 */ /* 0x0005e20000100800 */
[----:B----4-:R-:W-:-:S03]  /*15ff0*/  IMAD R4, R29, UR12, RZ ;  /* 0x0000000c1d047c24 */ /* 0x010fc6000f8e02ff */
[----:B------:R-:W4:Y:S04]  /*16000*/  LDL.LU R29, [R1+0x3e4] ;  /* 0x0003e400011d7983 */ /* 0x000f280000300800 */
[----:B------:R3:W-:Y:S01]  /*16010*/  STL [R1+0x344], R4 ;  /* 0x0003440401007387 */ /* 0x0007e20000100800 */
[----:B--2---:R-:W-:-:S03]  /*16020*/  IMAD R5, R27, UR12, RZ ;  /* 0x0000000c1b057c24 */ /* 0x004fc6000f8e02ff */
[----:B------:R-:W2:Y:S04]  /*16030*/  LDL.LU R27, [R1+0x3d8] ;  /* 0x0003d800011b7983 */ /* 0x000ea80000300800 */
[----:B------:R0:W-:Y:S01]  /*16040*/  STL [R1+0x348], R5 ;  /* 0x0003480501007387 */ /* 0x0001e20000100800 */
[----:B---3--:R-:W-:-:S03]  /*16050*/  IMAD R4, R28, UR12, RZ ;  /* 0x0000000c1c047c24 */ /* 0x008fc6000f8e02ff */
[----:B------:R-:W3:Y:S04]  /*16060*/  LDL.LU R28, [R1+0x3cc] ;  /* 0x0003cc00011c7983 */ /* 0x000ee80000300800 */
[----:B------:R1:W-:Y:S04]  /*16070*/  STL [R1+0x358], R4 ;  /* 0x0003580401007387 */ /* 0x0003e80000100800 */
[----:B------:R-:W3:Y:S01]  /*16080*/  LDL.LU R20, [R1+0x3bc] ;  /* 0x0003bc0001147983 */ /* 0x000ee20000300800 */
[----:B-----5:R-:W-:-:S03]  /*16090*/  IMAD R2, R2, UR12, RZ ;  /* 0x0000000c02027c24 */ /* 0x020fc6000f8e02ff */
[----:B------:R-:W5:Y:S04]  /*160a0*/  LDL.LU R19, [R1+0x3ac] ;  /* 0x0003ac0001137983 */ /* 0x000f680000300800 */
[----:B------:R0:W-:Y:S04]  /*160b0*/  STL [R1+0x35c], R2 ;  /* 0x00035c0201007387 */ /* 0x0001e80000100800 */
        /* <DEDUP_REMOVED lines=10> */
[----:B0-----:R-:W5:Y:S04]  /*16160*/  LDL.LU R5, [R1+0x340] ;  /* 0x0003400001057983 */ /* 0x001f680000300800 */
[----:B-1----:R-:W5:Y:S04]  /*16170*/  LDL.LU R4, [R1+0x334] ;  /* 0x0003340001047983 */ /* 0x002f680000300800 */
[----:B------:R-:W5:Y:S01]  /*16180*/  LDL.LU R2, [R1+0x330] ;  /* 0x0003300001027983 */ /* 0x000f620000300800 */
[----:B------:R-:W-:-:S05]  /*16190*/  IMAD R7, R6, UR12, RZ ;  /* 0x0000000c06077c24 */ /* 0x000fca000f8e02ff */
[----:B------:R0:W-:Y:S01]  /*161a0*/  STL [R1+0x360], R7 ;  /* 0x0003600701007387 */ /* 0x0001e20000100800 */
[----:B------:R-:W-:-:S03]  /*161b0*/  IMAD R6, R26, UR12, RZ ;  /* 0x0000000c1a067c24 */ /* 0x000fc6000f8e02ff */
[----:B------:R-:W5:Y:S04]  /*161c0*/  LDL.LU R8, [R1+0x328] ;  /* 0x0003280001087983 */ /* 0x000f680000300800 */
[----:B------:R1:W-:Y:S04]  /*161d0*/  STL [R1+0x368], R6 ;  /* 0x0003680601007387 */ /* 0x0003e80000100800 */
[----:B0-----:R-:W5:Y:S01]  /*161e0*/  LDL.LU R7, [R1+0x320] ;  /* 0x0003200001077983 */ /* 0x001f620000300800 */
[----:B------:R-:W-:-:S05]  /*161f0*/  IMAD R0, R0, UR12, RZ ;  /* 0x0000000c00007c24 */ /* 0x000fca000f8e02ff */
[----:B------:R0:W-:Y:S04]  /*16200*/  STL [R1+0x36c], R0 ;  /* 0x00036c0001007387 */ /* 0x0001e80000100800 */
[----:B-1----:R-:W5:Y:S04]  /*16210*/  LDL.LU R6, [R1+0x31c] ;  /* 0x00031c0001067983 */ /* 0x002f680000300800 */
[----:B------:R-:W5:Y:S01]  /*16220*/  LDL.LU R26, [R1+0x318] ;  /* 0x00031800011a7983 */ /* 0x000f620000300800 */
[----:B------:R-:W-:-:S03]  /*16230*/  IMAD R3, R3, UR12, RZ ;  /* 0x0000000c03037c24 */ /* 0x000fc6000f8e02ff */
[----:B0-----:R-:W5:Y:S04]  /*16240*/  LDL.LU R0, [R1+0x314] ;  /* 0x0003140001007983 */ /* 0x001f680000300800 */
[----:B------:R0:W-:Y:S04]  /*16250*/  STL [R1+0x374], R3 ;  /* 0x0003740301007387 */ /* 0x0001e80000100800 */
[----:B0-----:R-:W5:Y:S01]  /*16260*/  LDL.LU R3, [R1+0x310] ;  /* 0x0003100001037983 */ /* 0x001f620000300800 */
[----:B----4-:R-:W-:-:S05]  /*16270*/  IMAD R29, R29, UR12, RZ ;  /* 0x0000000c1d1d7c24 */ /* 0x010fca000f8e02ff */
[----:B------:R0:W-:Y:S04]  /*16280*/  STL [R1+0x37c], R29 ;  /* 0x00037c1d01007387 */ /* 0x0001e80000100800 */
[----:B0-----:R-:W4:Y:S01]  /*16290*/  LDL.LU R29, [R1+0x300] ;  /* 0x00030000011d7983 */ /* 0x001f220000300800 */
[----:B--2---:R-:W-:-:S05]  /*162a0*/  IMAD R27, R27, UR12, RZ ;  /* 0x0000000c1b1b7c24 */ /* 0x004fca000f8e02ff */
[----:B------:R0:W-:Y:S04]  /*162b0*/  STL [R1+0x384], R27 ;  /* 0x0003841b01007387 */ /* 0x0001e80000100800 */
[----:B0-----:R-:W2:Y:S01]  /*162c0*/  LDL.LU R27, [R1+0x2fc] ;  /* 0x0002fc00011b7983 */ /* 0x001ea20000300800 */
[----:B---3--:R-:W-:-:S05]  /*162d0*/  IMAD R28, R28, UR12, RZ ;  /* 0x0000000c1c1c7c24 */ /* 0x008fca000f8e02ff */
[----:B------:R0:W-:Y:S01]  /*162e0*/  STL [R1+0x38c], R28 ;  /* 0x00038c1c01007387 */ /* 0x0001e20000100800 */
[----:B------:R-:W-:-:S03]  /*162f0*/  IMAD R20, R20, UR12, RZ ;  /* 0x0000000c14147c24 */ /* 0x000fc6000f8e02ff */
[----:B0-----:R-:W3:Y:S01]  /*16300*/  LDL.LU R28, [R1+0x2f8] ;  /* 0x0002f800011c7983 */ /* 0x001ee20000300800 */
[----:B-----5:R-:W-:Y:S02]  /*16310*/  IMAD R19, R19, UR12, RZ ;  /* 0x0000000c13137c24 */ /* 0x020fe4000f8e02ff */
        /* <DEDUP_REMOVED lines=25> */
[----:B------:R0:W-:Y:S04]  /*164b0*/  STL [R1+0x340], R5 ;  /* 0x0003400501007387 */ /* 0x0001e80000100800 */
[----:B0-----:R-:W5:Y:S04]  /*164c0*/  LDL.LU R5, [R1+0x2ec] ;  /* 0x0002ec0001057983 */ /* 0x001f680000300800 */
[----:B------:R0:W-:Y:S04]  /*164d0*/  STL [R1+0x334], R4 ;  /* 0x0003340401007387 */ /* 0x0001e80000100800 */
[----:B0-----:R-:W5:Y:S01]  /*164e0*/  LDL.LU R4, [R1+0x2e4] ;  /* 0x0002e40001047983 */ /* 0x001f620000300800 */
[----:B------:R-:W-:-:S03]  /*164f0*/  IMAD R10, R8, UR12, RZ ;  /* 0x0000000c080a7c24 */ /* 0x000fc6000f8e02ff */
[----:B------:R0:W-:Y:S01]  /*16500*/  STL [R1+0x330], R2 ;  /* 0x0003300201007387 */ /* 0x0001e20000100800 */
[----:B------:R-:W-:-:S03]  /*16510*/  IMAD R9, R7, UR12, RZ ;  /* 0x0000000c07097c24 */ /* 0x000fc6000f8e02ff */
[----:B0-----:R-:W5:Y:S04]  /*16520*/  LDL.LU R2, [R1+0x2dc] ;  /* 0x0002dc0001027983 */ /* 0x001f680000300800 */
[----:B------:R-:W-:Y:S01]  /*16530*/  STL [R1+0x328], R10 ;  /* 0x0003280a01007387 */ /* 0x000fe20000100800 */
[----:B------:R-:W-:-:S03]  /*16540*/  IMAD R8, R6, UR12, RZ ;  /* 0x0000000c06087c24 */ /* 0x000fc6000f8e02ff */
[----:B------:R-:W-:Y:S01]  /*16550*/  STL [R1+0x320], R9 ;  /* 0x0003200901007387 */ /* 0x000fe20000100800 */
[----:B------:R-:W-:-:S03]  /*16560*/  IMAD R7, R26, UR12, RZ ;  /* 0x0000000c1a077c24 */ /* 0x000fc6000f8e02ff */
[----:B------:R-:W-:Y:S01]  /*16570*/  STL [R1+0x31c], R8 ;  /* 0x00031c0801007387 */ /* 0x000fe20000100800 */
[----:B------:R-:W-:-:S03]  /*16580*/  IMAD R6, R0, UR12, RZ ;  /* 0x0000000c00067c24 */ /* 0x000fc6000f8e02ff */
[----:B------:R-:W5:Y:S04]  /*16590*/  LDL.LU R0, [R1+0x2d4] ;  /* 0x0002d40001007983 */ /* 0x000f680000300800 */
[----:B------:R0:W-:Y:S04]  /*165a0*/  STL [R1+0x318], R7 ;  /* 0x0003180701007387 */ /* 0x0001e80000100800 */
[----:B------:R4:W-:Y:S01]  /*165b0*/  STL [R1+0x314], R6 ;  /* 0x0003140601007387 */ /* 0x0009e20000100800 */
[----:B0-----:R-:W-:-:S03]  /*165c0*/  IMAD R7, R3, UR12, RZ ;  /* 0x0000000c03077c24 */ /* 0x001fc6000f8e02ff */
[----:B------:R-:W5:Y:S04]  /*165d0*/  LDL.LU R3, [R1+0x2cc] ;  /* 0x0002cc0001037983 */ /* 0x000f680000300800 */
[----:B------:R2:W-:Y:S01]  /*165e0*/  STL [R1+0x310], R7 ;  /* 0x0003100701007387 */ /* 0x0005e20000100800 */
[----:B----4-:R-:W-:-:S03]  /*165f0*/  IMAD R6, R29, UR12, RZ ;  /* 0x0000000c1d067c24 */ /* 0x010fc6000f8e02ff */
[----:B------:R-:W4:Y:S04]  /*16600*/  LDL.LU R29, [R1+0x2c8] ;  /* 0x0002c800011d7983 */ /* 0x000f280000300800 */
[----:B------:R3:W-:Y:S01]  /*16610*/  STL [R1+0x300], R6 ;  /* 0x0003000601007387 */ /* 0x0007e20000100800 */
[----:B--2---:R-:W-:-:S03]  /*16620*/  IMAD R7, R27, UR12, RZ ;  /* 0x0000000c1b077c24 */ /* 0x004fc6000f8e02ff */
[----:B------:R-:W2:Y:S04]  /*16630*/  LDL.LU R27, [R1+0x2c4] ;  /* 0x0002c400011b7983 */ /* 0x000ea80000300800 */
[----:B------:R-:W-:Y:S04]  /*16640*/  STL [R1+0x2fc], R7 ;  /* 0x0002fc0701007387 */ /* 0x000fe80000100800 */
[----:B------:R-:W2:Y:S04]  /*16650*/  LDL.LU R20, [R1+0x2c0] ;  /* 0x0002c00001147983 */ /* 0x000ea80000300800 */
[----:B------:R-:W2:Y:S01]  /*16660*/  LDL.LU R19, [R1+0x2bc] ;  /* 0x0002bc0001137983 */ /* 0x000ea20000300800 */
[----:B---3--:R-:W-:-:S05]  /*16670*/  IMAD R6, R28, UR12, RZ ;  /* 0x0000000c1c067c24 */ /* 0x008fca000f8e02ff */
        /* <DEDUP_REMOVED lines=13> */
[----:B------:R-:W3:Y:S01]  /*16750*/  LDL.LU R28, [R1+0x25c] ;  /* 0x00025c00011c7983 */ /* 0x000ee20000300800 */
[----:B-----5:R-:W-:-:S05]  /*16760*/  IMAD R5, R5, UR12, RZ ;  /* 0x0000000c05057c24 */ /* 0x020fca000f8e02ff */
[----:B------:R0:W-:Y:S04]  /*16770*/  STL [R1+0x2ec], R5 ;  /* 0x0002ec0501007387 */ /* 0x0001e80000100800 */
[----:B------:R-:W5:Y:S01]  /*16780*/  LDL.LU R8, [R1+0x250] ;  /* 0x0002500001087983 */ /* 0x000f620000300800 */
[----:B------:R-:W-:-:S05]  /*16790*/  IMAD R4, R4, UR12, RZ ;  /* 0x0000000c04047c24 */ /* 0x000fca000f8e02ff */
[----:B------:R1:W-:Y:S04]  /*167a0*/  STL [R1+0x2e4], R4 ;  /* 0x0002e40401007387 */ /* 0x0003e80000100800 */
[----:B------:R-:W5:Y:S01]  /*167b0*/  LDL.LU R7, [R1+0x24c] ;  /* 0x00024c0001077983 */ /* 0x000f620000300800 */
[----:B------:R-:W-:-:S05]  /*167c0*/  IMAD R2, R2, UR12, RZ ;  /* 0x0000000c02027c24 */ /* 0x000fca000f8e02ff */
[----:B------:R1:W-:Y:S04]  /*167d0*/  STL [R1+0x2dc], R2 ;  /* 0x0002dc0201007387 */ /* 0x0003e80000100800 */
[----:B0-----:R-:W5:Y:S04]  /*167e0*/  LDL.LU R5, [R1+0x244] ;  /* 0x0002440001057983 */ /* 0x001f680000300800 */
[----:B-1----:R-:W5:Y:S04]  /*167f0*/  LDL.LU R4, [R1+0x23c] ;  /* 0x00023c0001047983 */ /* 0x002f680000300800 */
[----:B------:R-:W5:Y:S01]  /*16800*/  LDL.LU R2, [R1+0x230] ;  /* 0x0002300001027983 */ /* 0x000f620000300800 */
[----:B------:R-:W-:-:S05]  /*16810*/  IMAD R0, R0, UR12, RZ ;  /* 0x0000000c00007c24 */ /* 0x000fca000f8e02ff */
[----:B------:R0:W-:Y:S04]  /*16820*/  STL [R1+0x2d4], R0 ;  /* 0x0002d40001007387 */ /* 0x0001e80000100800 */
[----:B0-----:R-:W5:Y:S01]  /*16830*/  LDL.LU R0, [R1+0x22c] ;  /* 0x00022c0001007983 */ /* 0x001f620000300800 */
[----:B------:R-:W-:-:S05]  /*16840*/  IMAD R3, R3, UR12, RZ ;  /* 0x0000000c03037c24 */ /* 0x000fca000f8e02ff */
[----:B------:R0:W-:Y:S04]  /*16850*/  STL [R1+0x2cc], R3 ;  /* 0x0002cc0301007387 */ /* 0x0001e80000100800 */
[----:B0-----:R-:W5:Y:S01]  /*16860*/  LDL.LU R3, [R1+0x228] ;  /* 0x0002280001037983 */ /* 0x001f620000300800 */
[----:B----4-:R-:W-:-:S05]  /*16870*/  IMAD R29, R29, UR12, RZ ;  /* 0x0000000c1d1d7c24 */ /* 0x010fca000f8e02ff */
[----:B------:R0:W-:Y:S04]  /*16880*/  STL [R1+0x2c8], R29 ;  /* 0x0002c81d01007387 */ /* 0x0001e80000100800 */
[----:B0-----:R-:W4:Y:S01]  /*16890*/  LDL.LU R29, [R1+0x21c] ;  /* 0x00021c00011d7983 */ /* 0x001f220000300800 */
[----:B--2---:R-:W-:-:S05]  /*168a0*/  IMAD R27, R27, UR12, RZ ;  /* 0x0000000c1b1b7c24 */ /* 0x004fca000f8e02ff */
[----:B------:R0:W-:Y:S01]  /*168b0*/  STL [R1+0x2c4], R27 ;  /* 0x0002c41b01007387 */ /* 0x0001e20000100800 */
[----:B------:R-:W-:Y:S02]  /*168c0*/  IMAD R20, R20, UR12, RZ ;  /* 0x0000000c14147c24 */ /* 0x000fe4000f8e02ff */
[----:B------:R-:W-:Y:S01]  /*168d0*/  IMAD R19, R19, UR12, RZ ;  /* 0x0000000c13137c24 */ /* 0x000fe2000f8e02ff */
[----:B0-----:R-:W2:Y:S04]  /*168e0*/  LDL.LU R27, [R1+0x218] ;  /* 0x00021800011b7983 */ /* 0x001ea80000300800 */
[----:B------:R-:W-:Y:S01]  /*168f0*/  STL [R1+0x2c0], R20 ;  /* 0x0002c01401007387 */ /* 0x000fe20000100800 */
[----:B---3--:R-:W-:-:S03]  /*16900*/  IMAD R18, R18, UR12, RZ ;  /* 0x0000000c12127c24 */ /* 0x008fc6000f8e02ff */
        /* <DEDUP_REMOVED lines=18> */
[----:B------:R0:W-:Y:S01]  /*16a30*/  STL [R1+0x270], R10 ;  /* 0x0002700a01007387 */ /* 0x0001e20000100800 */
[----:B------:R-:W-:-:S03]  /*16a40*/  IMAD R6, R6, UR12, RZ ;  /* 0x0000000c06067c24 */ /* 0x000fc6000f8e02ff */
[----:B------:R1:W-:Y:S01]  /*16a50*/  STL [R1+0x26c], R9 ;  /* 0x00026c0901007387 */ /* 0x0003e20000100800 */
[----:B0-----:R-:W-:-:S03]  /*16a60*/  IMAD R10, R26, UR12, RZ ;  /* 0x0000000c1a0a7c24 */ /* 0x001fc6000f8e02ff */
[----:B------:R0:W-:Y:S01]  /*16a70*/  STL [R1+0x268], R6 ;  /* 0x0002680601007387 */ /* 0x0001e20000100800 */
[----:B-1----:R-:W-:-:S03]  /*16a80*/  IMAD R9, R28, UR12, RZ ;  /* 0x0000000c1c097c24 */ /* 0x002fc6000f8e02ff */
[----:B0-----:R-:W3:Y:S04]  /*16a90*/  LDL.LU R6, [R1+0x214] ;  /* 0x0002140001067983 */ /* 0x001ee80000300800 */
[----:B------:R-:W-:Y:S04]  /*16aa0*/  STL [R1+0x264], R10 ;  /* 0x0002640a01007387 */ /* 0x000fe80000100800 */
[----:B------:R-:W3:Y:S04]  /*16ab0*/  LDL.LU R26, [R1+0x210] ;  /* 0x00021000011a7983 */ /* 0x000ee80000300800 */
[----:B------:R5:W-:Y:S04]  /*16ac0*/  STL [R1+0x25c], R9 ;  /* 0x00025c0901007387 */ /* 0x000be80000100800 */
[----:B------:R-:W3:Y:S01]  /*16ad0*/  LDL.LU R28, [R1+0x208] ;  /* 0x00020800011c7983 */ /* 0x000ee20000300800 */
[----:B-----5:R-:W-:-:S02]  /*16ae0*/  IMAD R9, R8, UR12, RZ ;  /* 0x0000000c08097c24 */ /* 0x020fc4000f8e02ff */
[----:B------:R-:W-:-:S03]  /*16af0*/  IMAD R8, R7, UR12, RZ ;  /* 0x0000000c07087c24 */ /* 0x000fc6000f8e02ff */
[----:B------:R-:W-:Y:S04]  /*16b00*/  STL [R1+0x250], R9 ;  /* 0x0002500901007387 */ /* 0x000fe80000100800 */
[----:B------:R-:W-:Y:S01]  /*16b10*/  STL [R1+0x24c], R8 ;  /* 0x00024c0801007387 */ /* 0x000fe20000100800 */
[----:B------:R-:W-:Y:S02]  /*16b20*/  IMAD R7, R5, UR12, RZ ;  /* 0x0000000c05077c24 */ /* 0x000fe4000f8e02ff */
        /* <DEDUP_REMOVED lines=9> */
[----:B-1----:R-:W-:-:S03]  /*16bc0*/  IMAD R4, R3, UR12, RZ ;  /* 0x0000000c03047c24 */ /* 0x002fc6000f8e02ff */
[----:B------:R-:W5:Y:S04]  /*16bd0*/  LDL.LU R3, [R1+0x1f0] ;  /* 0x0001f00001037983 */ /* 0x000f680000300800 */
[----:B------:R2:W-:Y:S01]  /*16be0*/  STL [R1+0x228], R4 ;  /* 0x0002280401007387 */ /* 0x0005e20000100800 */
[----:B----4-:R-:W-:-:S03]  /*16bf0*/  IMAD R5, R29, UR12, RZ ;  /* 0x0000000c1d057c24 */ /* 0x010fc6000f8e02ff */
[----:B------:R-:W4:Y:S04]  /*16c00*/  LDL.LU R29, [R1+0x1e8] ;  /* 0x0001e800011d7983 */ /* 0x000f280000300800 */
[----:B------:R0:W-:Y:S04]  /*16c10*/  STL [R1+0x21c], R5 ;  /* 0x00021c0501007387 */ /* 0x0001e80000100800 */
[----:B------:R-:W4:Y:S04]  /*16c20*/  LDL.LU R20, [R1+0x1c8] ;  /* 0x0001c80001147983 */ /* 0x000f280000300800 */
[----:B------:R-:W4:Y:S01]  /*16c30*/  LDL.LU R19, [R1+0x1bc] ;  /* 0x0001bc0001137983 */ /* 0x000f220000300800 */
[----:B--2---:R-:W-:-:S05]  /*16c40*/  IMAD R4, R27, UR12, RZ ;  /* 0x0000000c1b047c24 */ /* 0x004fca000f8e02ff */
[----:B------:R1:W-:Y:S04]  /*16c50*/  STL [R1+0x218], R4 ;  /* 0x0002180401007387 */ /* 0x0003e80000100800 */
[----:B------:R-:W2:Y:S04]  /*16c60*/  LDL.LU R18, [R1+0x1b8] ;  /* 0x0001b80001127983 */ /* 0x000ea80000300800 */
        /* <DEDUP_REMOVED lines=9> */
[----:B0-----:R-:W2:Y:S04]  /*16d00*/  LDL.LU R5, [R1+0x190] ;  /* 0x0001900001057983 */ /* 0x001ea80000300800 */
[----:B-1----:R-:W2:Y:S04]  /*16d10*/  LDL.LU R4, [R1+0x184] ;  /* 0x0001840001047983 */ /* 0x002ea80000300800 */
[----:B------:R-:W2:Y:S01]  /*16d20*/  LDL.LU R27, [R1+0x180] ;  /* 0x00018000011b7983 */ /* 0x000ea20000300800 */
[----:B---3--:R-:W-:-:S05]  /*16d30*/  IMAD R8, R6, UR12, RZ ;  /* 0x0000000c06087c24 */ /* 0x008fca000f8e02ff */
[----:B------:R0:W-:Y:S01]  /*16d40*/  STL [R1+0x214], R8 ;  /* 0x0002140801007387 */ /* 0x0001e20000100800 */
[----:B------:R-:W-:-:S03]  /*16d50*/  IMAD R7, R26, UR12, RZ ;  /* 0x0000000c1a077c24 */ /* 0x000fc6000f8e02ff */
[----:B0-----:R-:W3:Y:S01]  /*16d60*/  LDL.LU R8, [R1+0x168] ;  /* 0x0001680001087983 */ /* 0x001ee20000300800 */
[----:B------:R-:W-:-:S03]  /*16d70*/  IMAD R6, R28, UR12, RZ ;  /* 0x0000000c1c067c24 */ /* 0x000fc6000f8e02ff */
[----:B------:R0:W-:Y:S04]  /*16d80*/  STL [R1+0x210], R7 ;  /* 0x0002100701007387 */ /* 0x0001e80000100800 */
[----:B0-----:R-:W3:Y:S04]  /*16d90*/  LDL.LU R7, [R1+0x164] ;  /* 0x0001640001077983 */ /* 0x001ee80000300800 */
[----:B------:R0:W-:Y:S04]  /*16da0*/  STL [R1+0x208], R6 ;  /* 0x0002080601007387 */ /* 0x0001e80000100800 */
[----:B0-----:R-:W3:Y:S01]  /*16db0*/  LDL.LU R6, [R1+0x160] ;  /* 0x0001600001067983 */ /* 0x001ee20000300800 */
[----:B-----5:R-:W-:-:S03]  /*16dc0*/  IMAD R2, R2, UR12, RZ ;  /* 0x0000000c02027c24 */ /* 0x020fc6000f8e02ff */
[----:B------:R-:W5:Y:S04]  /*16dd0*/  LDL.LU R26, [R1+0x15c] ;  /* 0x00015c00011a7983 */ /* 0x000f680000300800 */
[----:B------:R-:W5:Y:S04]  /*16de0*/  LDL.LU R28, [R1+0x158] ;  /* 0x00015800011c7983 */ /* 0x000f680000300800 */
[----:B------:R0:W-:Y:S01]  /*16df0*/  STL [R1+0x1fc], R2 ;  /* 0x0001fc0201007387 */ /* 0x0001e20000100800 */
[----:B------:R-:W-:-:S03]  /*16e00*/  IMAD R0, R0, UR12, RZ ;  /* 0x0000000c00007c24 */ /* 0x000fc6000f8e02ff */
[----:B0-----:R-:W5:Y:S04]  /*16e10*/  LDL.LU R2, [R1+0x154] ;  /* 0x0001540001027983 */ /* 0x001f680000300800 */
[----:B------:R0:W-:Y:S01]  /*16e20*/  STL [R1+0x1f8], R0 ;  /* 0x0001f80001007387 */ /* 0x0001e20000100800 */
[----:B------:R-:W-:-:S03]  /*16e30*/  IMAD R3, R3, UR12, RZ ;  /* 0x0000000c03037c24 */ /* 0x000fc6000f8e02ff */
[----:B0-----:R-:W5:Y:S04]  /*16e40*/  LDL.LU R0, [R1+0x150] ;  /* 0x0001500001007983 */ /* 0x001f680000300800 */
[----:B------:R0:W-:Y:S04]  /*16e50*/  STL [R1+0x1f0], R3 ;  /* 0x0001f00301007387 */ /* 0x0001e80000100800 */
[----:B0-----:R-:W5:Y:S01]  /*16e60*/  LDL.LU R3, [R1+0x14c] ;  /* 0x00014c0001037983 */ /* 0x001f620000300800 */
[----:B----4-:R-:W-:-:S05]  /*16e70*/  IMAD R29, R29, UR12, RZ ;  /* 0x0000000c1d1d7c24 */ /* 0x010fca000f8e02ff */
[----:B------:R0:W-:Y:S01]  /*16e80*/  STL [R1+0x1e8], R29 ;  /* 0x0001e81d01007387 */ /* 0x0001e20000100800 */
[----:B------:R-:W-:Y:S02]  /*16e90*/  IMAD R20, R20, UR12, RZ ;  /* 0x0000000c14147c24 */ /* 0x000fe4000f8e02ff */
[----:B------:R-:W-:Y:S01]  /*16ea0*/  IMAD R19, R19, UR12, RZ ;  /* 0x0000000c13137c24 */ /* 0x000fe2000f8e02ff */
[----:B0-----:R-:W4:Y:S04]  /*16eb0*/  LDL.LU R29, [R1+0x148] ;  /* 0x00014800011d7983 */ /* 0x001f280000300800 */
[----:B------:R-:W-:Y:S04]  /*16ec0*/  STL [R1+0x1c8], R20 ;  /* 0x0001c81401007387 */ /* 0x000fe80000100800 */
[----:B------:R-:W-:Y:S01]  /*16ed0*/  STL [R1+0x1bc], R19 ;  /* 0x0001bc1301007387 */ /* 0x000fe20000100800 */
        /* <DEDUP_REMOVED lines=24> */
[----:B-1----:R-:W2:Y:S04]  /*17060*/  LDL.LU R5, [R1+0x144] ;  /* 0x0001440001057983 */ /* 0x002ea80000300800 */
[----:B------:R0:W-:Y:S04]  /*17070*/  STL [R1+0x184], R4 ;  /* 0x0001840401007387 */ /* 0x0001e80000100800 */
[----:B0-----:R-:W2:Y:S01]  /*17080*/  LDL.LU R4, [R1+0x13c] ;  /* 0x00013c0001047983 */ /* 0x001ea20000300800 */
[----:B---3--:R-:W-:-:S03]  /*17090*/  IMAD R10, R8, UR12, RZ ;  /* 0x0000000c080a7c24 */ /* 0x008fc6000f8e02ff */
[----:B------:R0:W-:Y:S04]  /*170a0*/  STL [R1+0x180], R9 ;  /* 0x0001800901007387 */ /* 0x0001e80000100800 */
[----:B------:R-:W3:Y:S04]  /*170b0*/  LDL.LU R27, [R1+0x138] ;  /* 0x00013800011b7983 */ /* 0x000ee80000300800 */
[----:B------:R-:W-:Y:S01]  /*170c0*/  STL [R1+0x168], R10 ;  /* 0x0001680a01007387 */ /* 0x000fe20000100800 */
[----:B0-----:R-:W-:-:S05]  /*170d0*/  IMAD R9, R7, UR12, RZ ;  /* 0x0000000c07097c24 */ /* 0x001fca000f8e02ff */
[----:B------:R-:W-:Y:S01]  /*170e0*/  STL [R1+0x164], R9 ;  /* 0x0001640901007387 */ /* 0x000fe20000100800 */
[----:B------:R-:W-:Y:S02]  /*170f0*/  IMAD R8, R6, UR12, RZ ;  /* 0x0000000c06087c24 */ /* 0x000fe4000f8e02ff */
[----:B-----5:R-:W-:-:S03]  /*17100*/  IMAD R7, R26, UR12, RZ ;  /* 0x0000000c1a077c24 */ /* 0x020fc6000f8e02ff */
        /* <DEDUP_REMOVED lines=11> */
[----:B0-----:R-:W-:-:S03]  /*171c0*/  IMAD R7, R3, UR12, RZ ;  /* 0x0000000c03077c24 */ /* 0x001fc6000f8e02ff */
[----:B------:R-:W5:Y:S04]  /*171d0*/  LDL.LU R3, [R1+0x124] ;  /* 0x0001240001037983 */ /* 0x000f680000300800 */
[----:B------:R-:W-:Y:S04]  /*171e0*/  STL [R1+0x14c], R7 ;  /* 0x00014c0701007387 */ /* 0x000fe80000100800 */
[----:B------:R-:W5:Y:S04]  /*171f0*/  LDL.LU R20, [R1+0x120] ;  /* 0x0001200001147983 */ /* 0x000f680000300800 */
[----:B------:R-:W5:Y:S01]  /*17200*/  LDL.LU R19, [R1+0x118] ;  /* 0x0001180001137983 */ /* 0x000f620000300800 */
[----:B----4-:R-:W-:-:S05]  /*17210*/  IMAD R6, R29, UR12, RZ ;  /* 0x0000000c1d067c24 */ /* 0x010fca000f8e02ff */
[----:B------:R0:W-:Y:S04]  /*17220*/  STL [R1+0x148], R6 ;  /* 0x0001480601007387 */ /* 0x0001e80000100800 */
[----:B------:R-:W4:Y:S04]  /*17230*/  LDL.LU R18, [R1+0x114] ;  /* 0x0001140001127983 */ /* 0x000f280000300800 */
        /* <DEDUP_REMOVED lines=9> */
[----:B0-----:R-:W4:Y:S04]  /*172d0*/  LDL.LU R6, [R1+0xe4] ;  /* 0x0000e40001067983 */ /* 0x001f280000300800 */
[----:B------:R-:W4:Y:S04]  /*172e0*/  LDL.LU R28, [R1+0xdc] ;  /* 0x0000dc00011c7983 */ /* 0x000f280000300800 */
[----:B------:R-:W4:Y:S01]  /*172f0*/  LDL.LU R29, [R1+0xd8] ;  /* 0x0000d800011d7983 */ /* 0x000f220000300800 */
[----:B--2---:R-:W-:-:S05]  /*17300*/  IMAD R7, R5, UR12, RZ ;  /* 0x0000000c05077c24 */ /* 0x004fca000f8e02ff */
[----:B------:R0:W-:Y:S04]  /*17310*/  STL [R1+0x144], R7 ;  /* 0x0001440701007387 */ /* 0x0001e80000100800 */
[----:B------:R-:W2:Y:S01]  /*17320*/  LDL.LU R8, [R1+0xd4] ;  /* 0x0000d40001087983 */ /* 0x000ea20000300800 */
[----:B------:R-:W-:-:S05]  /*17330*/  IMAD R5, R4, UR12, RZ ;  /* 0x0000000c04057c24 */ /* 0x000fca000f8e02ff */
[----:B------:R1:W-:Y:S01]  /*17340*/  STL [R1+0x13c], R5 ;  /* 0x00013c0501007387 */ /* 0x0003e20000100800 */
[----:B---3--:R-:W-:-:S03]  /*17350*/  IMAD R4, R27, UR12, RZ ;  /* 0x0000000c1b047c24 */ /* 0x008fc6000f8e02ff */
[----:B0-----:R-:W3:Y:S04]  /*17360*/  LDL.LU R7, [R1+0xcc] ;  /* 0x0000cc0001077983 */ /* 0x001ee80000300800 */
[----:B------:R0:W-:Y:S04]  /*17370*/  STL [R1+0x138], R4 ;  /* 0x0001380401007387 */ /* 0x0001e80000100800 */
[----:B-1----:R-:W3:Y:S04]  /*17380*/  LDL.LU R5, [R1+0xbc] ;  /* 0x0000bc0001057983 */ /* 0x002ee80000300800 */
[----:B0-----:R-:W3:Y:S04]  /*17390*/  LDL.LU R4, [R1+0xb8] ;  /* 0x0000b80001047983 */ /* 0x001ee80000300800 */
[----:B------:R-:W3:Y:S01]  /*173a0*/  LDL.LU R27, [R1+0xb4] ;  /* 0x0000b400011b7983 */ /* 0x000ee20000300800 */
[----:B-----5:R-:W-:-:S05]  /*173b0*/  IMAD R26, R26, UR12, RZ ;  /* 0x0000000c1a1a7c24 */ /* 0x020fca000f8e02ff */
[----:B------:R0:W-:Y:S04]  /*173c0*/  STL [R1+0x134], R26 ;  /* 0x0001341a01007387 */ /* 0x0001e80000100800 */
[----:B0-----:R-:W5:Y:S01]  /*173d0*/  LDL.LU R26, [R1+0xac] ;  /* 0x0000ac00011a7983 */ /* 0x001f620000300800 */
[----:B------:R-:W-:-:S05]  /*173e0*/  IMAD R2, R2, UR12, RZ ;  /* 0x0000000c02027c24 */ /* 0x000fca000f8e02ff */
        /* <DEDUP_REMOVED lines=8> */
[----:B------:R-:W-:Y:S02]  /*17470*/  IMAD R20, R20, UR12, RZ ;  /* 0x0000000c14147c24 */ /* 0x000fe4000f8e02ff */
[----:B------:R-:W-:-:S03]  /*17480*/  IMAD R19, R19, UR12, RZ ;  /* 0x0000000c13137c24 */ /* 0x000fc6000f8e02ff */
[----:B------:R-:W-:Y:S01]  /*17490*/  STL [R1+0x120], R20 ;  /* 0x0001201401007387 */ /* 0x000fe20000100800 */
[----:B----4-:R-:W-:-:S03]  /*174a0*/  IMAD R18, R18, UR12, RZ ;  /* 0x0000000c12127c24 */ /* 0x010fc6000f8e02ff */
        /* <DEDUP_REMOVED lines=24> */
[----:B0-----:R-:W4:Y:S04]  /*17630*/  LDL.LU R6, [R1+0x98] ;  /* 0x0000980001067983 */ /* 0x001f280000300800 */
[----:B------:R-:W-:Y:S04]  /*17640*/  STL [R1+0xdc], R10 ;  /* 0x0000dc0a01007387 */ /* 0x000fe80000100800 */
[----:B------:R-:W4:Y:S04]  /*17650*/  LDL.LU R28, [R1+0x94] ;  /* 0x00009400011c7983 */ /* 0x000f280000300800 */
[----:B------:R2:W-:Y:S04]  /*17660*/  STL [R1+0xd8], R9 ;  /* 0x0000d80901007387 */ /* 0x0005e80000100800 */
[----:B------:R-:W4:Y:S01]  /*17670*/  LDL.LU R29, [R1+0x90] ;  /* 0x00009000011d7983 */ /* 0x000f220000300800 */
[----:B--2---:R-:W-:-:S05]  /*17680*/  IMAD R9, R8, UR12, RZ ;  /* 0x0000000c08097c24 */ /* 0x004fca000f8e02ff */
[----:B------:R-:W-:Y:S01]  /*17690*/  STL [R1+0xd4], R9 ;  /* 0x0000d40901007387 */ /* 0x000fe20000100800 */
[----:B---3--:R-:W-:Y:S02]  /*176a0*/  IMAD R8, R7, UR12, RZ ;  /* 0x0000000c07087c24 */ /* 0x008fe4000f8e02ff */
        /* <DEDUP_REMOVED lines=8> */
[----:B-----5:R-:W-:-:S03]  /*17730*/  IMAD R4, R26, UR12, RZ ;  /* 0x0000000c1a047c24 */ /* 0x020fc6000f8e02ff */
[----:B------:R-:W3:Y:S04]  /*17740*/  LDL.LU R26, [R1+0x88] ;  /* 0x00008800011a7983 */ /* 0x000ee80000300800 */
[----:B------:R1:W-:Y:S01]  /*17750*/  STL [R1+0xac], R4 ;  /* 0x0000ac0401007387 */ /* 0x0003e20000100800 */
[----:B0-----:R-:W-:-:S03]  /*17760*/  IMAD R5, R2, UR12, RZ ;  /* 0x0000000c02057c24 */ /* 0x001fc6000f8e02ff */
[----:B-1----:R-:W5:Y:S04]  /*17770*/  LDL.LU R4, [R1+0x84] ;  /* 0x0000840001047983 */ /* 0x002f680000300800 */
[----:B------:R0:W-:Y:S01]  /*17780*/  STL [R1+0xa8], R5 ;  /* 0x0000a80501007387 */ /* 0x0001e20000100800 */
[----:B------:R-:W-:-:S03]  /*17790*/  IMAD R2, R0, UR12, RZ ;  /* 0x0000000c00027c24 */ /* 0x000fc6000f8e02ff */
[----:B0-----:R-:W5:Y:S04]  /*177a0*/  LDL.LU R5, [R1+0x80] ;  /* 0x0000800001057983 */ /* 0x001f680000300800 */
[----:B------:R0:W-:Y:S04]  /*177b0*/  STL [R1+0xa4], R2 ;  /* 0x0000a40201007387 */ /* 0x0001e80000100800 */
[----:B------:R-:W5:Y:S04]  /*177c0*/  LDL.LU R20, [R1+0x78] ;  /* 0x0000780001147983 */ /* 0x000f680000300800 */
[----:B------:R-:W5:Y:S01]  /*177d0*/  LDL.LU R19, [R1+0x70] ;  /* 0x0000700001137983 */ /* 0x000f620000300800 */
[----:B------:R-:W-:-:S05]  /*177e0*/  IMAD R0, R3, UR12, RZ ;  /* 0x0000000c03007c24 */ /* 0x000fca000f8e02ff */
        /* <DEDUP_REMOVED lines=14> */
[----:B----4-:R-:W-:-:S05]  /*178d0*/  IMAD R8, R6, UR12, RZ ;  /* 0x0000000c06087c24 */ /* 0x010fca000f8e02ff */
[----:B------:R0:W-:Y:S01]  /*178e0*/  STL [R1+0x98], R8 ;  /* 0x0000980801007387 */ /* 0x0001e20000100800 */
[----:B------:R-:W-:-:S03]  /*178f0*/  IMAD R7, R28, UR12, RZ ;  /* 0x0000000c1c077c24 */ /* 0x000fc6000f8e02ff */
[----:B0-----:R-:W4:Y:S01]  /*17900*/  LDL.LU R8, [R1+0x24] ;  /* 0x0000240001087983 */ /* 0x001f220000300800 */
[----:B------:R-:W-:-:S03]  /*17910*/  IMAD R6, R29, UR12, RZ ;  /* 0x0000000c1d067c24 */ /* 0x000fc6000f8e02ff */
[----:B------:R0:W-:Y:S04]  /*17920*/  STL [R1+0x94], R7 ;  /* 0x0000940701007387 */ /* 0x0001e80000100800 */
[----:B0-----:R-:W4:Y:S04]  /*17930*/  LDL.LU R7, [R1+0x1c] ;  /* 0x00001c0001077983 */ /* 0x001f280000300800 */
[----:B------:R0:W-:Y:S04]  /*17940*/  STL [R1+0x90], R6 ;  /* 0x0000900601007387 */ /* 0x0001e80000100800 */
[----:B0-----:R-:W4:Y:S04]  /*17950*/  LDL.LU R6, [R1+0x18] ;  /* 0x0000180001067983 */ /* 0x001f280000300800 */
[----:B------:R-:W4:Y:S04]  /*17960*/  LDL.LU R29, [R1+0x14] ;  /* 0x00001400011d7983 */ /* 0x000f280000300800 */
[----:B------:R-:W4:Y:S01]  /*17970*/  LDL.LU R28, [R1+0x10] ;  /* 0x00001000011c7983 */ /* 0x000f220000300800 */
[----:B--2---:R-:W-:-:S05]  /*17980*/  IMAD R27, R27, UR12, RZ ;  /* 0x0000000c1b1b7c24 */ /* 0x004fca000f8e02ff */
[----:B------:R0:W-:Y:S04]  /*17990*/  STL [R1+0x8c], R27 ;  /* 0x00008c1b01007387 */ /* 0x0001e80000100800 */
[----:B0-----:R-:W2:Y:S01]  /*179a0*/  LDL.LU R27, [R1+0xc] ;  /* 0x00000c00011b7983 */ /* 0x001ea20000300800 */
[----:B---3--:R-:W-:-:S05]  /*179b0*/  IMAD R26, R26, UR12, RZ ;  /* 0x0000000c1a1a7c24 */ /* 0x008fca000f8e02ff */
[----:B------:R0:W-:Y:S01]  /*179c0*/  STL [R1+0x88], R26 ;  /* 0x0000881a01007387 */ /* 0x0001e20000100800 */
[----:B-----5:R-:W-:-:S03]  /*179d0*/  IMAD R4, R4, UR12, RZ ;  /* 0x0000000c04047c24 */ /* 0x020fc6000f8e02ff */
[----:B0-----:R-:W3:Y:S04]  /*179e0*/  LDL.LU R26, [R1+0x8] ;  /* 0x00000800011a7983 */ /* 0x001ee80000300800 */
[----:B------:R0:W-:Y:S01]  /*179f0*/  STL [R1+0x84], R4 ;  /* 0x0000840401007387 */ /* 0x0001e20000100800 */
[----:B------:R-:W-:-:S03]  /*17a00*/  IMAD R5, R5, UR12, RZ ;  /* 0x0000000c05057c24 */ /* 0x000fc6000f8e02ff */
[----:B0-----:R-:W5:Y:S04]  /*17a10*/  LDL.LU R4, [R1+0x4] ;  /* 0x0000040001047983 */ /* 0x001f680000300800 */
[----:B------:R0:W-:Y:S01]  /*17a20*/  STL [R1+0x80], R5 ;  /* 0x0000800501007387 */ /* 0x0001e20000100800 */
[----:B------:R-:W-:Y:S02]  /*17a30*/  IMAD R20, R20, UR12, RZ ;  /* 0x0000000c14147c24 */ /* 0x000fe4000f8e02ff */
[----:B------:R-:W-:Y:S01]  /*17a40*/  IMAD R19, R19, UR12, RZ ;  /* 0x0000000c13137c24 */ /* 0x000fe2000f8e02ff */
[----:B0-----:R-:W2:Y:S04]  /*17a50*/  LDL.LU R5, [R1] ;  /* 0x0000000001057983 */ /* 0x001ea80000300800 */
[----:B------:R0:W-:Y:S01]  /*17a60*/  STL [R1+0x78], R20 ;  /* 0x0000781401007387 */ /* 0x0001e20000100800 */
[----:B------:R-:W-:-:S02]  /*17a70*/  IMAD R18, R18, UR12, RZ ;  /* 0x0000000c12127c24 */ /* 0x000fc4000f8e02ff */
[----:B------:R-:W-:Y:S01]  /*17a80*/  IMAD R17, R17, UR12, RZ ;  /* 0x0000000c11117c24 */ /* 0x000fe2000f8e02ff */
[----:B0-----:R-:W2:Y:S01]  /*17a90*/  LDL.LU R20, [R1+0x1ee4] ;  /* 0x001ee40001147983 */ /* 0x001ea20000300800 */
[----:B------:R-:W-:-:S03]  /*17aa0*/  IMAD R16, R16, UR12, RZ ;  /* 0x0000000c10107c24 */ /* 0x000fc6000f8e02ff */
[----:B------:R0:W-:Y:S01]  /*17ab0*/  STL [R1+0x70], R19 ;  /* 0x0000701301007387 */ /* 0x0001e20000100800 */
[----:B------:R-:W-:Y:S02]  /*17ac0*/  IMAD R15, R15, UR12, RZ ;  /* 0x0000000c0f0f7c24 */ /* 0x000fe4000f8e02ff */
[----:B------:R-:W-:Y:S01]  /*17ad0*/  IMAD R14, R14, UR12, RZ ;  /* 0x0000000c0e0e7c24 */ /* 0x000fe2000f8e02ff */
[----:B0-----:R-:W2:Y:S04]  /*17ae0*/  LDL.LU R19, [R1+0x1ee0] ;  /* 0x001ee00001137983 */ /* 0x001ea80000300800 */
[----:B------:R0:W-:Y:S01]  /*17af0*/  STL [R1+0x68], R18 ;  /* 0x0000681201007387 */ /* 0x0001e20000100800 */
[----:B------:R-:W-:Y:S02]  /*17b00*/  IMAD R13, R13, UR12, RZ ;  /* 0x0000000c0d0d7c24 */ /* 0x000fe4000f8e02ff */
[----:B------:R-:W-:Y:S01]  /*17b10*/  IMAD R12, R12, UR12, RZ ;  /* 0x0000000c0c0c7c24 */ /* 0x000fe2000f8e02ff */
[----:B0-----:R-:W2:Y:S04]  /*17b20*/  LDL.LU R18, [R1+0x1edc] ;  /* 0x001edc0001127983 */ /* 0x001ea80000300800 */
[----:B------:R0:W-:Y:S01]  /*17b30*/  STL [R1+0x64], R17 ;  /* 0x0000641101007387 */ /* 0x0001e20000100800 */
[----:B------:R-:W-:-:S03]  /*17b40*/  IMAD R11, R11, UR12, RZ ;  /* 0x0000000c0b0b7c24 */ /* 0x000fc6000f8e02ff */
        /* <DEDUP_REMOVED lines=27> */
[----:B0-----:R-:W2:Y:S02]  /*17d00*/  LDL.LU R3, [R1+0x1eac] ;  /* 0x001eac0001037983 */ /* 0x001ea40000300800 */
[----:B--2---:R-:W-:-:S05]  /*17d10*/  IMAD R3, R3, UR12, RZ ;  /* 0x0000000c03037c24 */ /* 0x004fca000f8e02ff */
[----:B------:R0:W-:Y:S04]  /*17d20*/  STL [R1+0x20], R3 ;  /* 0x0000200301007387 */ /* 0x0001e80000100800 */
[----:B0-----:R-:W4:Y:S01]  /*17d30*/  LDL.LU R3, [R1+0x1ea8] ;  /* 0x001ea80001037983 */ /* 0x001f220000300800 */
[----:B------:R-:W-:-:S05]  /*17d40*/  IADD3 R2, P1, PT, R2, UR8, RZ ;  /* 0x0000000802027c10 */ /* 0x000fca000ff3e0ff */
[----:B------:R0:W-:Y:S02]  /*17d50*/  STL [R1+0xfbc], R2 ;  /* 0x000fbc0201007387 */ /* 0x0001e40000100800 */
[----:B0-----:R-:W-:-:S05]  /*17d60*/  IADD3 R2, P0, PT, R0, UR8, RZ ;  /* 0x0000000800027c10 */ /* 0x001fca000ff1e0ff */
[----:B------:R4:W-:Y:S02]  /*17d70*/  STL [R1+0xfc0], R2 ;  /* 0x000fc00201007387 */ /* 0x0009e40000100800 */
[----:B----4-:R-:W-:-:S05]  /*17d80*/  IADD3 R2, P6, PT, R8, R3, RZ ;  /* 0x0000000308027210 */ /* 0x010fca0007fde0ff */
[----:B------:R0:W-:Y:S02]  /*17d90*/  STL [R1+0x1c68], R2 ;  /* 0x001c680201007387 */ /* 0x0001e40000100800 */
[----:B0-----:R-:W-:-:S05]  /*17da0*/  IADD3 R2, P5, PT, R7, R3, RZ ;  /* 0x0000000307027210 */ /* 0x001fca0007fbe0ff */
[----:B------:R0:W-:Y:S02]  /*17db0*/  STL [R1+0x1c6c], R2 ;  /* 0x001c6c0201007387 */ /* 0x0001e40000100800 */
[----:B0-----:R-:W-:-:S05]  /*17dc0*/  IADD3 R2, P2, PT, R6, R3, RZ ;  /* 0x0000000306027210 */ /* 0x001fca0007f5e0ff */
[----:B------:R0:W-:Y:S02]  /*17dd0*/  STL [R1+0x1c70], R2 ;  /* 0x001c700201007387 */ /* 0x0001e40000100800 */
[----:B0-----:R-:W-:-:S05]  /*17de0*/  IADD3 R2, P4, PT, R29, R3, RZ ;  /* 0x000000031d027210 */ /* 0x001fca0007f9e0ff */
[----:B------:R0:W-:Y:S02]  /*17df0*/  STL [R1+0x1c74], R2 ;  /* 0x001c740201007387 */ /* 0x0001e40000100800 */
[----:B0-----:R-:W-:-:S05]  /*17e00*/  IADD3 R2, P3, PT, R28, R3, RZ ;  /* 0x000000031c027210 */ /* 0x001fca0007f7e0ff */
[----:B------:R0:W-:Y:S04]  /*17e10*/  STL [R1+0x1c78], R2 ;  /* 0x001c780201007387 */ /* 0x0001e80000100800 */
[----:B0-----:R-:W2:Y:S02]  /*17e20*/  LDL.LU R2, [R1+0x1ea4] ;  /* 0x001ea40001027983 */ /* 0x001ea40000300800 */
[-C--:B--2---:R-:W-:Y:S02]  /*17e30*/  LEA.HI.X.SX32 R8, R8, R2.reuse, 0x1, P6 ;  /* 0x0000000208087211 */ /* 0x084fe400030f0eff */
[----:B------:R-:W-:-:S03]  /*17e40*/  LEA.HI.X.SX32 R7, R7, R2, 0x1, P5 ;  /* 0x0000000207077211 */ /* 0x000fc600028f0eff */
[----:B------:R0:W-:Y:S02]  /*17e50*/  STL [R1+0x1c60], R8 ;  /* 0x001c600801007387 */ /* 0x0001e40000100800 */
[----:B0-----:R-:W-:-:S05]  /*17e60*/  IADD3 R8, P6, PT, R27, R3, RZ ;  /* 0x000000031b087210 */ /* 0x001fca0007fde0ff */
[----:B------:R0:W-:Y:S01]  /*17e70*/  STL [R1+0x1c64], R8 ;  /* 0x001c640801007387 */ /* 0x0001e20000100800 */
[----:B------:R-:W-:-:S03]  /*17e80*/  LEA.HI.X.SX32 R6, R6, R2, 0x1, P2 ;  /* 0x0000000206067211 */ /* 0x000fc600010f0eff */
[----:B0-----:R-:W2:Y:S04]  /*17e90*/  LDL.LU R8, [R1+0x1ea0] ;  /* 0x001ea00001087983 */ /* 0x001ea80000300800 */
[----:B------:R3:W-:Y:S02]  /*17ea0*/  STL [R1+0x1c58], R7 ;  /* 0x001c580701007387 */ /* 0x0007e40000100800 */
[----:B---3--:R-:W-:-:S05]  /*17eb0*/  IADD3 R7, P5, PT, R26, R3, RZ ;  /* 0x000000031a077210 */ /* 0x008fca0007fbe0ff */
[----:B------:R0:W-:Y:S01]  /*17ec0*/  STL [R1+0x1c5c], R7 ;  /* 0x001c5c0701007387 */ /* 0x0001e20000100800 */
[----:B------:R-:W-:-:S03]  /*17ed0*/  LEA.HI.X.SX32 R29, R29, R2, 0x1, P4 ;  /* 0x000000021d1d7211 */ /* 0x000fc600020f0eff */
[----:B0-----:R-:W3:Y:S04]  /*17ee0*/  LDL.LU R7, [R1+0x1e9c] ;  /* 0x001e9c0001077983 */ /* 0x001ee80000300800 */
[----:B------:R5:W-:Y:S02]  /*17ef0*/  STL [R1+0x1c50], R6 ;  /* 0x001c500601007387 */ /* 0x000be40000100800 */
[----:B-----5:R-:W-:-:S05]  /*17f00*/  IADD3 R6, P2, PT, R4, R3, RZ ;  /* 0x0000000304067210 */ /* 0x020fca0007f5e0ff */
[----:B------:R0:W-:Y:S04]  /*17f10*/  STL [R1+0x1c54], R6 ;  /* 0x001c540601007387 */ /* 0x0001e80000100800 */
[----:B0-----:R-:W4:Y:S04]  /*17f20*/  LDL.LU R6, [R1+0x1e98] ;  /* 0x001e980001067983 */ /* 0x001f280000300800 */
[----:B------:R0:W-:Y:S02]  /*17f30*/  STL [R1+0x1c48], R29 ;  /* 0x001c481d01007387 */ /* 0x0001e40000100800 */
[----:B0-----:R-:W-:-:S05]  /*17f40*/  IADD3 R29, P4, PT, R5, R3, RZ ;  /* 0x00000003051d7210 */ /* 0x001fca0007f9e0ff */
[----:B------:R0:W-:Y:S04]  /*17f50*/  STL [R1+0x1c4c], R29 ;  /* 0x001c4c1d01007387 */ /* 0x0001e80000100800 */
[----:B0-----:R-:W5:Y:S01]  /*17f60*/  LDL.LU R29, [R1+0x1e94] ;  /* 0x001e9400011d7983 */ /* 0x001f620000300800 */
[----:B------:R-:W-:-:S05]  /*17f70*/  LEA.HI.X.SX32 R28, R28, R2, 0x1, P3 ;  /* 0x000000021c1c7211 */ /* 0x000fca00018f0eff */
[----:B------:R5:W-:Y:S02]  /*17f80*/  STL [R1+0x1c40], R28 ;  /* 0x001c401c01007387 */ /* 0x000be40000100800 */
[----:B-----5:R-:W-:-:S05]  /*17f90*/  IADD3 R28, P3, PT, R29, R3, RZ ;  /* 0x000000031d1c7210 */ /* 0x020fca0007f7e0ff */
        /* <DEDUP_REMOVED lines=22> */
[-C--:B------:R-:W-:Y:S02]  /*18100*/  LEA.HI.X.SX32 R29, R29, R2.reuse, 0x1, P3 ;  /* 0x000000021d1d7211 */ /* 0x080fe400018f0eff */
[----:B------:R-:W-:-:S03]  /*18110*/  LEA.HI.X.SX32 R28, R28, R2, 0x1, P6 ;  /* 0x000000021c1c7211 */ /* 0x000fc600030f0eff */
[----:B------:R5:W-:Y:S01]  /*18120*/  STL [R1+0x1c18], R29 ;  /* 0x001c181d01007387 */ /* 0x000be20000100800 */
[----:B------:R-:W-:Y:S02]  /*18130*/  LEA.HI.X.SX32 R26, R26, R2, 0x1, P2 ;  /* 0x000000021a1a7211 */ /* 0x000fe400010f0eff */
[----:B-----5:R-:W-:-:S05]  /*18140*/  IADD3 R29, P3, PT, R5, R3, RZ ;  /* 0x00000003051d7210 */ /* 0x020fca0007f7e0ff */
[----:B------:R4:W-:Y:S04]  /*18150*/  STL [R1+0x1c1c], R29 ;  /* 0x001c1c1d01007387 */ /* 0x0009e80000100800 */
[----:B------:R0:W-:Y:S01]  /*18160*/  STL [R1+0x1c10], R28 ;  /* 0x001c101c01007387 */ /* 0x0001e20000100800 */
[-C--:B----4-:R-:W-:Y:S02]  /*18170*/  IADD3 R29, P6, PT, R6, R3.reuse, RZ ;  /* 0x00000003061d7210 */ /* 0x090fe40007fde0ff */
[----:B0-----:R-:W-:Y:S02]  /*18180*/  LEA.HI.X.SX32 R28, R27, R2, 0x1, P5 ;  /* 0x000000021b1c7211 */ /* 0x001fe400028f0eff */
[-C--:B---3--:R-:W-:Y:S01]  /*18190*/  IADD3 R27, P5, PT, R7, R3.reuse, RZ ;  /* 0x00000003071b7210 */ /* 0x088fe20007fbe0ff */
[----:B------:R-:W-:Y:S04]  /*181a0*/  STL [R1+0x1c14], R29 ;  /* 0x001c141d01007387 */ /* 0x000fe80000100800 */
[----:B------:R2:W-:Y:S04]  /*181b0*/  STL [R1+0x1c08], R28 ;  /* 0x001c081c01007387 */ /* 0x0005e80000100800 */
[----:B------:R0:W-:Y:S04]  /*181c0*/  STL [R1+0x1c0c], R27 ;  /* 0x001c0c1b01007387 */ /* 0x0001e80000100800 */
[----:B------:R1:W-:Y:S01]  /*181d0*/  STL [R1+0x1c00], R26 ;  /* 0x001c001a01007387 */ /* 0x0003e20000100800 */
[----:B--2---:R-:W-:-:S02]  /*181e0*/  IADD3 R28, P2, PT, R8, R3, RZ ;  /* 0x00000003081c7210 */ /* 0x004fc40007f5e0ff */
[-C--:B0-----:R-:W-:Y:S02]  /*181f0*/  LEA.HI.X.SX32 R27, R4, R2.reuse, 0x1, P4 ;  /* 0x00000002041b7211 */ /* 0x081fe400020f0eff */
[----:B------:R-:W-:Y:S02]  /*18200*/  LEA.HI.X.SX32 R4, R5, R2, 0x1, P3 ;  /* 0x0000000205047211 */ /* 0x000fe400018f0eff */
[-C--:B-1----:R-:W-:Y:S01]  /*18210*/  IADD3 R26, P4, PT, R9, R3.reuse, RZ ;  /* 0x00000003091a7210 */ /* 0x082fe20007f9e0ff */
[----:B------:R-:W-:Y:S01]  /*18220*/  STL [R1+0x1c04], R28 ;  /* 0x001c041c01007387 */ /* 0x000fe20000100800 */
[----:B------:R-:W-:-:S03]  /*18230*/  IADD3 R5, P3, PT, R10, R3, RZ ;  /* 0x000000030a057210 */ /* 0x000fc60007f7e0ff */
[----:B------:R-:W-:Y:S01]  /*18240*/  STL [R1+0x1bf8], R27 ;  /* 0x001bf81b01007387 */ /* 0x000fe20000100800 */
[----:B------:R-:W-:-:S03]  /*18250*/  LEA.HI.X.SX32 R6, R6, R2, 0x1, P6 ;  /* 0x0000000206067211 */ /* 0x000fc600030f0eff */
[----:B------:R-:W-:Y:S04]  /*18260*/  STL [R1+0x1bfc], R26 ;  /* 0x001bfc1a01007387 */ /* 0x000fe80000100800 */
[----:B------:R0:W-:Y:S04]  /*18270*/  STL [R1+0x1bf0], R4 ;  /* 0x001bf00401007387 */ /* 0x0001e80000100800 */
[----:B------:R1:W-:Y:S01]  /*18280*/  STL [R1+0x1bf4], R5 ;  /* 0x001bf40501007387 */ /* 0x0003e20000100800 */
[----:B0-----:R-:W-:-:S03]  /*18290*/  IADD3 R4, P6, PT, R11, R3, RZ ;  /* 0x000000030b047210 */ /* 0x001fc60007fde0ff */
[----:B------:R0:W-:Y:S01]  /*182a0*/  STL [R1+0x1be8], R6 ;  /* 0x001be80601007387 */ /* 0x0001e20000100800 */
[----:B-1----:R-:W-:-:S03]  /*182b0*/  LEA.HI.X.SX32 R5, R7, R2, 0x1, P5 ;  /* 0x0000000207057211 */ /* 0x002fc600028f0eff */
[----:B------:R1:W-:Y:S04]  /*182c0*/  STL [R1+0x1bec], R4 ;  /* 0x001bec0401007387 */ /* 0x0003e80000100800 */
[----:B------:R2:W-:Y:S01]  /*182d0*/  STL [R1+0x1be0], R5 ;  /* 0x001be00501007387 */ /* 0x0005e20000100800 */
[----:B0-----:R-:W-:Y:S02]  /*182e0*/  IADD3 R6, P5, PT, R12, R3, RZ ;  /* 0x000000030c067210 */ /* 0x001fe40007fbe0ff */
[----:B-1----:R-:W-:-:S03]  /*182f0*/  LEA.HI.X.SX32 R4, R8, R2, 0x1, P2 ;  /* 0x0000000208047211 */ /* 0x002fc600010f0eff */
[----:B------:R0:W-:Y:S01]  /*18300*/  STL [R1+0x1be4], R6 ;  /* 0x001be40601007387 */ /* 0x0001e20000100800 */
[----:B--2---:R-:W-:-:S03]  /*18310*/  IADD3 R5, P2, PT, R13, R3, RZ ;  /* 0x000000030d057210 */ /* 0x004fc60007f5e0ff */
[----:B------:R1:W-:Y:S04]  /*18320*/  STL [R1+0x1bd8], R4 ;  /* 0x001bd80401007387 */ /* 0x0003e80000100800 */
[----:B------:R2:W-:Y:S01]  /*18330*/  STL [R1+0x1bdc], R5 ;  /* 0x001bdc0501007387 */ /* 0x0005e20000100800 */
[----:B0-----:R-:W-:Y:S02]  /*18340*/  LEA.HI.X.SX32 R6, R9, R2, 0x1, P4 ;  /* 0x0000000209067211 */ /* 0x001fe400020f0eff */
[----:B-1----:R-:W-:-:S03]  /*18350*/  IADD3 R4, P4, PT, R14, R3, RZ ;  /* 0x000000030e047210 */ /* 0x002fc60007f9e0ff */
[----:B------:R0:W-:Y:S01]  /*18360*/  STL [R1+0x1bd0], R6 ;  /* 0x001bd00601007387 */ /* 0x0001e20000100800 */
[----:B--2---:R-:W-:-:S03]  /*18370*/  LEA.HI.X.SX32 R5, R10, R2, 0x1, P3 ;  /* 0x000000020a057211 */ /* 0x004fc600018f0eff */
[----:B------:R1:W-:Y:S04]  /*18380*/  STL [R1+0x1bd4], R4 ;  /* 0x001bd40401007387 */ /* 0x0003e80000100800 */
[----:B------:R2:W-:Y:S01]  /*18390*/  STL [R1+0x1bc8], R5 ;  /* 0x001bc80501007387 */ /* 0x0005e20000100800 */
[-C--:B0-----:R-:W-:Y:S02]  /*183a0*/  IADD3 R6, P3, PT, R15, R3.reuse, RZ ;  /* 0x000000030f067210 */ /* 0x081fe40007f7e0ff */
[----:B-1----:R-:W-:Y:S01]  /*183b0*/  LEA.HI.X.SX32 R4, R11, R2, 0x1, P6 ;  /* 0x000000020b047211 */ /* 0x002fe200030f0eff */
[----:B--2---:R-:W2:Y:S01]  /*183c0*/  LDL.LU R5, [R1+0x30] ;  /* 0x0000300001057983 */ /* 0x004ea20000300800 */
[----:B------:R-:W-:-:S03]  /*183d0*/  IADD3 R7, P6, PT, R16, R3, RZ ;  /* 0x0000000310077210 */ /* 0x000fc60007fde0ff */
[----:B------:R0:W-:Y:S04]  /*183e0*/  STL [R1+0x1bcc], R6 ;  /* 0x001bcc0601007387 */ /* 0x0001e80000100800 */
[----:B------:R1:W-:Y:S01]  /*183f0*/  STL [R1+0x1bc0], R4 ;  /* 0x001bc00401007387 */ /* 0x0003e20000100800 */
[----:B0-----:R-:W-:-:S03]  /*18400*/  LEA.HI.X.SX32 R6, R12, R2, 0x1, P5 ;  /* 0x000000020c067211 */ /* 0x001fc600028f0eff */
[----:B-1----:R-:W3:Y:S04]  /*18410*/  LDL.LU R4, [R1+0x48] ;  /* 0x0000480001047983 */ /* 0x002ee80000300800 */
[----:B------:R0:W-:Y:S04]  /*18420*/  STL [R1+0x1bc4], R7 ;  /* 0x001bc40701007387 */ /* 0x0001e80000100800 */
[----:B------:R1:W-:Y:S04]  /*18430*/  STL [R1+0x1bb8], R6 ;  /* 0x001bb80601007387 */ /* 0x0003e80000100800 */
[----:B------:R-:W4:Y:S01]  /*18440*/  LDL.LU R26, [R1+0x50] ;  /* 0x00005000011a7983 */ /* 0x000f220000300800 */
[----:B0-----:R-:W-:-:S02]  /*18450*/  IADD3 R7, P5, PT, R17, R3, RZ ;  /* 0x0000000311077210 */ /* 0x001fc40007fbe0ff */
[----:B-1----:R-:W-:-:S03]  /*18460*/  LEA.HI.X.SX32 R6, R13, R2, 0x1, P2 ;  /* 0x000000020d067211 */ /* 0x002fc600010f0eff */
[----:B------:R0:W-:Y:S04]  /*18470*/  STL [R1+0x1bbc], R7 ;  /* 0x001bbc0701007387 */ /* 0x0001e80000100800 */
[----:B------:R1:W-:Y:S04]  /*18480*/  STL [R1+0x1bb0], R6 ;  /* 0x001bb00601007387 */ /* 0x0003e80000100800 */
[----:B------:R-:W5:Y:S01]  /*18490*/  LDL.LU R27, [R1+0x60] ;  /* 0x00006000011b7983 */ /* 0x000f620000300800 */
[----:B0-----:R-:W-:Y:S02]  /*184a0*/  IADD3 R7, P2, PT, R18, R3, RZ ;  /* 0x0000000312077210 */ /* 0x001fe40007f5e0ff */
        /* <DEDUP_REMOVED lines=9> */
[----:B------:R-:W-:Y:S01]  /*18540*/  IMAD R21, R21, UR12, RZ ;  /* 0x0000000c15157c24 */ /* 0x000fe2000f8e02ff */
[----:B0-----:R-:W-:-:S02]  /*18550*/  IADD3 R7, P3, PT, R20, R3, RZ ;  /* 0x0000000314077210 */ /* 0x001fc40007f7e0ff */
[----:B-1----:R-:W-:-:S03]  /*18560*/  LEA.HI.X.SX32 R6, R16, R2, 0x1, P6 ;  /* 0x0000000210067211 */ /* 0x002fc600030f0eff */
[----:B------:R0:W-:Y:S01]  /*18570*/  STL [R1+0x1ba4], R7 ;  /* 0x001ba40701007387 */ /* 0x0001e20000100800 */
[----:B------:R-:W-:-:S03]  /*18580*/  IMAD R22, R22, UR12, RZ ;  /* 0x0000000c16167c24 */ /* 0x000fc6000f8e02ff */
[----:B------:R1:W-:Y:S04]  /*18590*/  STL [R1+0x1b98], R6 ;  /* 0x001b980601007387 */ /* 0x0003e80000100800 */
[----:B------:R-:W5:Y:S01]  /*185a0*/  LDL.LU R12, [R1+0x7c] ;  /* 0x00007c00010c7983 */ /* 0x000f620000300800 */
[----:B0-----:R-:W-:Y:S02]  /*185b0*/  IADD3 R7, P6, PT, R21, R3, RZ ;  /* 0x0000000315077210 */ /* 0x001fe40007fde0ff */
        /* <DEDUP_REMOVED lines=24> */
[----:B------:R-:W-:Y:S04]  /*18740*/  STL [R1+0x1b7c], R7 ;  /* 0x001b7c0701007387 */ /* 0x000fe80000100800 */
[----:B------:R0:W-:Y:S04]  /*18750*/  STL [R1+0x1b70], R6 ;  /* 0x001b700601007387 */ /* 0x0001e80000100800 */
[----:B------:R-:W5:Y:S01]  /*18760*/  LDL.LU R8, [R1+0xe0] ;  /* 0x0000e00001087983 */ /* 0x000f620000300800 */
[----:B0-----:R-:W-:Y:S02]  /*18770*/  LEA.HI.X.SX32 R6, R22, R2, 0x1, P5 ;  /* 0x0000000216067211 */ /* 0x001fe400028f0eff */
[----:B--2---:R-:W-:-:S05]  /*18780*/  IADD3 R7, P6, PT, R5, R3, RZ ;  /* 0x0000000305077210 */ /* 0x004fca0007fde0ff */
[----:B------:R3:W-:Y:S04]  /*18790*/  STL [R1+0x1b74], R7 ;  /* 0x001b740701007387 */ /* 0x0007e80000100800 */
[----:B------:R0:W-:Y:S04]  /*187a0*/  STL [R1+0x1b68], R6 ;  /* 0x001b680601007387 */ /* 0x0001e80000100800 */
[----:B------:R-:W2:Y:S01]  /*187b0*/  LDL.LU R14, [R1+0xf8] ;  /* 0x0000f800010e7983 */ /* 0x000ea20000300800 */
[----:B---3--:R-:W-:Y:S02]  /*187c0*/  IADD3 R7, P5, PT, R4, R3, RZ ;  /* 0x0000000304077210 */ /* 0x008fe40007fbe0ff */
[----:B0-----:R-:W-:-:S03]  /*187d0*/  LEA.HI.X.SX32 R6, R23, R2, 0x1, P2 ;  /* 0x0000000217067211 */ /* 0x001fc600010f0eff */
[----:B------:R0:W-:Y:S04]  /*187e0*/  STL [R1+0x1b6c], R7 ;  /* 0x001b6c0701007387 */ /* 0x0001e80000100800 */
[----:B------:R1:W-:Y:S01]  /*187f0*/  STL [R1+0x1b60], R6 ;  /* 0x001b600601007387 */ /* 0x0003e20000100800 */
[----:B----4-:R-:W-:-:S03]  /*18800*/  IADD3 R15, P2, PT, R26, R3, RZ ;  /* 0x000000031a0f7210 */ /* 0x010fc60007f5e0ff */
[----:B0-----:R-:W3:Y:S01]  /*18810*/  LDL.LU R7, [R1+0x110] ;  /* 0x0001100001077983 */ /* 0x001ee20000300800 */
[----:B-1----:R-:W-:-:S03]  /*18820*/  LEA.HI.X.SX32 R6, R24, R2, 0x1, P4 ;  /* 0x0000000218067211 */ /* 0x002fc600020f0eff */
[----:B------:R0:W-:Y:S04]  /*18830*/  STL [R1+0x1b64], R15 ;  /* 0x001b640f01007387 */ /* 0x0001e80000100800 */
[----:B------:R1:W-:Y:S01]  /*18840*/  STL [R1+0x1b58], R6 ;  /* 0x001b580601007387 */ /* 0x0003e20000100800 */
[-C--:B-----5:R-:W-:Y:S02]  /*18850*/  IADD3 R16, P4, PT, R27, R3.reuse, RZ ;  /* 0x000000031b107210 */ /* 0x0a0fe40007f9e0ff */
[----:B0-----:R-:W-:Y:S01]  /*18860*/  LEA.HI.X.SX32 R15, R25, R2, 0x1, P3 ;  /* 0x00000002190f7211 */ /* 0x001fe200018f0eff */
[----:B-1----:R-:W4:Y:S04]  /*18870*/  LDL.LU R6, [R1+0x11c] ;  /* 0x00011c0001067983 */ /* 0x002f280000300800 */
[----:B------:R0:W-:Y:S04]  /*18880*/  STL [R1+0x1b5c], R16 ;  /* 0x001b5c1001007387 */ /* 0x0001e80000100800 */
[----:B------:R1:W-:Y:S01]  /*18890*/  STL [R1+0x1494], R15 ;  /* 0x0014940f01007387 */ /* 0x0003e20000100800 */
[----:B0-----:R-:W-:-:S02]  /*188a0*/  IADD3 R16, P3, PT, R28, R3, RZ ;  /* 0x000000031c107210 */ /* 0x001fc40007f7e0ff */
[----:B-1----:R-:W-:Y:S02]  /*188b0*/  LEA.HI.X.SX32 R15, R5, R2, 0x1, P6 ;  /* 0x00000002050f7211 */ /* 0x002fe400030f0eff */
[----:B------:R-:W5:Y:S04]  /*188c0*/  LDL.LU R5, [R1+0x130] ;  /* 0x0001300001057983 */ /* 0x000f680000300800 */
[----:B------:R0:W-:Y:S04]  /*188d0*/  STL [R1+0x14ac], R16 ;  /* 0x0014ac1001007387 */ /* 0x0001e80000100800 */
[----:B------:R1:W-:Y:S01]  /*188e0*/  STL [R1+0x1498], R15 ;  /* 0x0014980f01007387 */ /* 0x0003e20000100800 */
[----:B0-----:R-:W-:-:S02]  /*188f0*/  IADD3 R16, P6, PT, R13, R3, RZ ;  /* 0x000000030d107210 */ /* 0x001fc40007fde0ff */
[-C--:B-1----:R-:W-:Y:S02]  /*18900*/  LEA.HI.X.SX32 R15, R4, R2.reuse, 0x1, P5 ;  /* 0x00000002040f7211 */ /* 0x082fe400028f0eff */
[----:B------:R-:W5:Y:S04]  /*18910*/  LDL.LU R4, [R1+0x140] ;  /* 0x0001400001047983 */ /* 0x000f680000300800 */
[----:B------:R-:W-:Y:S04]  /*18920*/  STL [R1+0x14b4], R16 ;  /* 0x0014b41001007387 */ /* 0x000fe80000100800 */
[----:B------:R0:W-:Y:S02]  /*18930*/  STL [R1+0x149c], R15 ;  /* 0x00149c0f01007387 */ /* 0x0001e40000100800 */
[----:B0-----:R-:W-:-:S02]  /*18940*/  LEA.HI.X.SX32 R15, R26, R2, 0x1, P2 ;  /* 0x000000021a0f7211 */ /* 0x001fc400010f0eff */
[----:B------:R-:W5:Y:S01]  /*18950*/  LDL.LU R26, [R1+0x16c] ;  /* 0x00016c00011a7983 */ /* 0x000f620000300800 */
[----:B------:R-:W-:-:S05]  /*18960*/  IADD3 R16, P5, PT, R12, R3, RZ ;  /* 0x000000030c107210 */ /* 0x000fca0007fbe0ff */
[----:B------:R0:W-:Y:S04]  /*18970*/  STL [R1+0x14bc], R16 ;  /* 0x0014bc1001007387 */ /* 0x0001e80000100800 */
[----:B------:R1:W-:Y:S01]  /*18980*/  STL [R1+0x14a0], R15 ;  /* 0x0014a00f01007387 */ /* 0x0003e20000100800 */
[-C--:B0-----:R-:W-:Y:S02]  /*18990*/  IADD3 R16, P2, PT, R11, R3.reuse, RZ ;  /* 0x000000030b107210 */ /* 0x081fe40007f5e0ff */
[----:B-1----:R-:W-:Y:S02]  /*189a0*/  LEA.HI.X.SX32 R15, R27, R2, 0x1, P4 ;  /* 0x000000021b0f7211 */ /* 0x002fe400020f0eff */
[----:B------:R-:W5:Y:S04]  /*189b0*/  LDL.LU R27, [R1+0x170] ;  /* 0x00017000011b7983 */ /* 0x000f680000300800 */
        /* <DEDUP_REMOVED lines=24> */
[----:B--2---:R-:W-:-:S05]  /*18b40*/  IADD3 R16, P2, PT, R14, R3, RZ ;  /* 0x000000030e107210 */ /* 0x004fca0007f5e0ff */
[----:B------:R-:W-:Y:S04]  /*18b50*/  STL [R1+0x14ec], R16 ;  /* 0x0014ec1001007387 */ /* 0x000fe80000100800 */
[----:B------:R0:W-:Y:S02]  /*18b60*/  STL [R1+0x14c8], R15 ;  /* 0x0014c80f01007387 */ /* 0x0001e40000100800 */
[----:B0-----:R-:W-:Y:S02]  /*18b70*/  LEA.HI.X.SX32 R15, R10, R2, 0x1, P3 ;  /* 0x000000020a0f7211 */ /* 0x001fe400018f0eff */
[-C--:B---3--:R-:W-:Y:S01]  /*18b80*/  IADD3 R16, P4, PT, R7, R3.reuse, RZ ;  /* 0x0000000307107210 */ /* 0x088fe20007f9e0ff */
[----:B------:R-:W2:Y:S04]  /*18b90*/  LDL.LU R10, [R1+0x1c0] ;  /* 0x0001c000010a7983 */ /* 0x000ea80000300800 */
[----:B------:R4:W-:Y:S04]  /*18ba0*/  STL [R1+0x14f4], R16 ;  /* 0x0014f41001007387 */ /* 0x0009e80000100800 */
[----:B------:R0:W-:Y:S01]  /*18bb0*/  STL [R1+0x14d0], R15 ;  /* 0x0014d00f01007387 */ /* 0x0001e20000100800 */
[----:B----4-:R-:W-:-:S02]  /*18bc0*/  IADD3 R16, P3, PT, R6, R3, RZ ;  /* 0x0000000306107210 */ /* 0x010fc40007f7e0ff */
[----:B0-----:R-:W-:Y:S02]  /*18bd0*/  LEA.HI.X.SX32 R15, R9, R2, 0x1, P6 ;  /* 0x00000002090f7211 */ /* 0x001fe400030f0eff */
[----:B------:R-:W3:Y:S04]  /*18be0*/  LDL.LU R9, [R1+0x1c4] ;  /* 0x0001c40001097983 */ /* 0x000ee80000300800 */
[----:B------:R5:W-:Y:S04]  /*18bf0*/  STL [R1+0x14fc], R16 ;  /* 0x0014fc1001007387 */ /* 0x000be80000100800 */
[----:B------:R0:W-:Y:S01]  /*18c00*/  STL [R1+0x14d8], R15 ;  /* 0x0014d80f01007387 */ /* 0x0001e20000100800 */
[----:B-----5:R-:W-:-:S02]  /*18c10*/  IADD3 R16, P6, PT, R5, R3, RZ ;  /* 0x0000000305107210 */ /* 0x020fc40007fde0ff */
[----:B0-----:R-:W-:Y:S02]  /*18c20*/  LEA.HI.X.SX32 R15, R8, R2, 0x1, P5 ;  /* 0x00000002080f7211 */ /* 0x001fe400028f0eff */
[----:B------:R-:W4:Y:S04]  /*18c30*/  LDL.LU R8, [R1+0x1cc] ;  /* 0x0001cc0001087983 */ /* 0x000f280000300800 */
        /* <DEDUP_REMOVED lines=47> */
[-C--:B0-----:R-:W-:Y:S02]  /*18f30*/  LEA.HI.X.SX32 R15, R12, R2.reuse, 0x1, P5 ;  /* 0x000000020c0f7211 */ /* 0x081fe400028f0eff */
[----:B---3--:R-:W-:Y:S01]  /*18f40*/  IADD3 R16, P6, PT, R9, R3, RZ ;  /* 0x0000000309107210 */ /* 0x008fe20007fde0ff */
[----:B------:R-:W2:Y:S04]  /*18f50*/  LDL.LU R12, [R1+0x204] ;  /* 0x00020400010c7983 */ /* 0x000ea80000300800 */
[----:B------:R-:W-:Y:S04]  /*18f60*/  STL [R1+0x1554], R16 ;  /* 0x0015541001007387 */ /* 0x000fe80000100800 */
[----:B------:R0:W-:Y:S02]  /*18f70*/  STL [R1+0x1530], R15 ;  /* 0x0015300f01007387 */ /* 0x0001e40000100800 */
[----:B0-----:R-:W-:-:S02]  /*18f80*/  LEA.HI.X.SX32 R15, R11, R2, 0x1, P2 ;  /* 0x000000020b0f7211 */ /* 0x001fc400010f0eff */
[-C--:B----4-:R-:W-:Y:S01]  /*18f90*/  IADD3 R16, P5, PT, R8, R3.reuse, RZ ;  /* 0x0000000308107210 */ /* 0x090fe20007fbe0ff */
        /* <DEDUP_REMOVED lines=59> */
[----:B------:R-:W3:Y:S01]  /*19350*/  LDL.LU R28, [R1+0x284] ;  /* 0x00028400011c7983 */ /* 0x000ee20000300800 */
[----:B----4-:R-:W-:-:S05]  /*19360*/  IADD3 R16, P4, PT, R29, R3, RZ ;  /* 0x000000031d107210 */ /* 0x010fca0007f9e0ff */
[----:B------:R-:W-:Y:S04]  /*19370*/  STL [R1+0x15bc], R16 ;  /* 0x0015bc1001007387 */ /* 0x000fe80000100800 */
[----:B------:R0:W-:Y:S02]  /*19380*/  STL [R1+0x1598], R15 ;  /* 0x0015980f01007387 */ /* 0x0001e40000100800 */
[----:B0-----:R-:W-:Y:S02]  /*19390*/  LEA.HI.X.SX32 R15, R13, R2, 0x1, P6 ;  /* 0x000000020d0f7211 */ /* 0x001fe400030f0eff */
[-C--:B-----5:R-:W-:Y:S01]  /*193a0*/  IADD3 R16, P3, PT, R10, R3.reuse, RZ ;  /* 0x000000030a107210 */ /* 0x0a0fe20007f7e0ff */
        /* <DEDUP_REMOVED lines=59> */
[----:B------:R-:W4:Y:S01]  /*19760*/  LDL.LU R26, [R1+0x2f4] ;  /* 0x0002f400011a7983 */ /* 0x000f220000300800 */
[----:B-----5:R-:W-:-:S05]  /*19770*/  IADD3 R16, P5, PT, R12, R3, RZ ;  /* 0x000000030c107210 */ /* 0x020fca0007fbe0ff */
[----:B------:R-:W-:Y:S04]  /*19780*/  STL [R1+0x1624], R16 ;  /* 0x0016241001007387 */ /* 0x000fe80000100800 */
[----:B------:R0:W-:Y:S02]  /*19790*/  STL [R1+0x1600], R15 ;  /* 0x0016000f01007387 */ /* 0x0001e40000100800 */
[----:B0-----:R-:W-:Y:S02]  /*197a0*/  LEA.HI.X.SX32 R15, R27, R2, 0x1, P4 ;  /* 0x000000021b0f7211 */ /* 0x001fe400020f0eff */
[-C--:B------:R-:W-:Y:S01]  /*197b0*/  IADD3 R16, P2, PT, R11, R3.reuse, RZ ;  /* 0x000000030b107210 */ /* 0x080fe20007f5e0ff */
        /* <DEDUP_REMOVED lines=49> */
[----:B----4-:R-:W-:Y:S01]  /*19ad0*/  IADD3 R16, P2, PT, R26, R3, RZ ;  /* 0x000000031a107210 */ /* 0x010fe20007f5e0ff */
[----:B------:R-:W3:Y:S04]  /*19ae0*/  LDL.LU R7, [R1+0x35c] ;  /* 0x00035c0001077983 */ /* 0x000ee80000300800 */
[----:B------:R-:W-:Y:S04]  /*19af0*/  STL [R1+0x167c], R16 ;  /* 0x00167c1001007387 */ /* 0x000fe80000100800 */
[----:B------:R0:W-:Y:S02]  /*19b00*/  STL [R1+0x1658], R15 ;  /* 0x0016580f01007387 */ /* 0x0001e40000100800 */
[----:B0-----:R-:W-:-:S02]  /*19b10*/  LEA.HI.X.SX32 R15, R6, R2, 0x1, P3 ;  /* 0x00000002060f7211 */ /* 0x001fc400018f0eff */
[----:B------:R-:W4:Y:S01]  /*19b20*/  LDL.LU R6, [R1+0x360] ;  /* 0x0003600001067983 */ /* 0x000f220000300800 */
[----:B-----5:R-:W-:-:S05]  /*19b30*/  IADD3 R16, P4, PT, R27, R3, RZ ;  /* 0x000000031b107210 */ /* 0x020fca0007f9e0ff */
[----:B------:R-:W-:Y:S04]  /*19b40*/  STL [R1+0x1684], R16 ;  /* 0x0016841001007387 */ /* 0x000fe80000100800 */
[----:B------:R0:W-:Y:S02]  /*19b50*/  STL [R1+0x1660], R15 ;  /* 0x0016600f01007387 */ /* 0x0001e40000100800 */
[----:B0-----:R-:W-:Y:S02]  /*19b60*/  LEA.HI.X.SX32 R15, R5, R2, 0x1, P6 ;  /* 0x00000002050f7211 */ /* 0x001fe400030f0eff */
[----:B------:R-:W5:Y:S01]  /*19b70*/  LDL.LU R5, [R1+0x368] ;  /* 0x0003680001057983 */ /* 0x000f620000300800 */
[----:B------:R-:W-:-:S05]  /*19b80*/  IADD3 R16, P3, PT, R28, R3, RZ ;  /* 0x000000031c107210 */ /* 0x000fca0007f7e0ff */
[----:B------:R-:W-:Y:S04]  /*19b90*/  STL [R1+0x168c], R16 ;  /* 0x00168c1001007387 */ /* 0x000fe80000100800 */
[----:B------:R0:W-:Y:S02]  /*19ba0*/  STL [R1+0x1668], R15 ;  /* 0x0016680f01007387 */ /* 0x0001e40000100800 */
[-C--:B0-----:R-:W-:Y:S02]  /*19bb0*/  LEA.HI.X.SX32 R15, R4, R2.reuse, 0x1, P5 ;  /* 0x00000002040f7211 */ /* 0x081fe400028f0eff */
[----:B------:R-:W-:Y:S01]  /*19bc0*/  IADD3 R16, P6, PT, R13, R3, RZ ;  /* 0x000000030d107210 */ /* 0x000fe20007fde0ff */
        /* <DEDUP_REMOVED lines=109> */
[----:B-----5:R-:W-:Y:S01]  /*1a2a0*/  IADD3 R16, P2, PT, R14, R3, RZ ;  /* 0x000000030e107210 */ /* 0x020fe20007f5e0ff */
[----:B------:R-:W4:Y:S04]  /*1a2b0*/  LDL.LU R29, [R1+0x31c] ;  /* 0x00031c00011d7983 */ /* 0x000f280000300800 */
[----:B------:R-:W-:Y:S04]  /*1a2c0*/  STL [R1+0x1744], R16 ;  /* 0x0017441001007387 */ /* 0x000fe80000100800 */
[----:B------:R0:W-:Y:S02]  /*1a2d0*/  STL [R1+0x1720], R15 ;  /* 0x0017200f01007387 */ /* 0x0001e40000100800 */
[----:B0-----:R-:W-:-:S02]  /*1a2e0*/  LEA.HI.X.SX32 R15, R10, R2, 0x1, P3 ;  /* 0x000000020a0f7211 */ /* 0x001fc400018f0eff */
        /* <DEDUP_REMOVED lines=311> */
[----:B------:R-:W-:Y:S02]  /*1b660*/  IADD3 R16, P6, PT, R5, R3, RZ ;  /* 0x0000000305107210 */ /* 0x000fe40007fde0ff */
[----:B------:R-:W-:-:S03]  /*1b670*/  LEA.HI.X.SX32 R14, R14, R2, 0x1, P2 ;  /* 0x000000020e0e7211 */ /* 0x000fc600010f0eff */
[----:B------:R-:W-:Y:S04]  /*1b680*/  STL [R1+0x193c], R16 ;  /* 0x00193c1001007387 */ /* 0x000fe80000100800 */
[----:B------:R0:W-:Y:S04]  /*1b690*/  STL [R1+0x1918], R15 ;  /* 0x0019180f01007387 */ /* 0x0001e80000100800 */
[----:B0-----:R-:W5:Y:S01]  /*1b6a0*/  LDL.LU R15, [R1+0x158] ;  /* 0x00015800010f7983 */ /* 0x001f620000300800 */
        /* <DEDUP_REMOVED lines=25> */
[----:B------:R-:W-:Y:S02]  /*1b840*/  LEA.HI.X.SX32 R13, R13, R2, 0x1, P6 ;  /* 0x000000020d0d7211 */ /* 0x000fe400030f0eff */
        /* <DEDUP_REMOVED lines=12> */
[----:B------:R0:W-:Y:S01]  /*1b910*/  STL [R1+0x1958], R14 ;  /* 0x0019580e01007387 */ /* 0x0001e20000100800 */
[----:B------:R-:W-:-:S03]  /*1b920*/  LEA.HI.X.SX32 R12, R12, R2, 0x1, P5 ;  /* 0x000000020c0c7211 */ /* 0x000fc600028f0eff */
[----:B0-----:R-:W4:Y:S01]  /*1b930*/  LDL.LU R14, [R1+0x134] ;  /* 0x00013400010e7983 */ /* 0x001f220000300800 */
[----:B-----5:R-:W-:-:S05]  /*1b940*/  IADD3 R16, P3, PT, R10, R3, RZ ;  /* 0x000000030a107210 */ /* 0x020fca0007f7e0ff */
[----:B------:R-:W-:Y:S04]  /*1b950*/  STL [R1+0x1984], R16 ;  /* 0x0019841001007387 */ /* 0x000fe80000100800 */
[----:B------:R0:W-:Y:S01]  /*1b960*/  STL [R1+0x1960], R13 ;  /* 0x0019600d01007387 */ /* 0x0001e20000100800 */
[----:B------:R-:W-:-:S03]  /*1b970*/  LEA.HI.X.SX32 R11, R11, R2, 0x1, P2 ;  /* 0x000000020b0b7211 */ /* 0x000fc600010f0eff */
[----:B0-----:R-:W5:Y:S01]  /*1b980*/  LDL.LU R13, [R1+0x12c] ;  /* 0x00012c00010d7983 */ /* 0x001f620000300800 */
[----:B------:R-:W-:-:S05]  /*1b990*/  IADD3 R16, P6, PT, R9, R3, RZ ;  /* 0x0000000309107210 */ /* 0x000fca0007fde0ff */
[----:B------:R-:W-:Y:S04]  /*1b9a0*/  STL [R1+0x198c], R16 ;  /* 0x00198c1001007387 */ /* 0x000fe80000100800 */
[----:B------:R0:W-:Y:S04]  /*1b9b0*/  STL [R1+0x1968], R12 ;  /* 0x0019680c01007387 */ /* 0x0001e80000100800 */
[----:B0-----:R-:W5:Y:S01]  /*1b9c0*/  LDL.LU R12, [R1+0x128] ;  /* 0x00012800010c7983 */ /* 0x001f620000300800 */
[----:B------:R-:W-:-:S05]  /*1b9d0*/  IADD3 R16, P5, PT, R8, R3, RZ ;  /* 0x0000000308107210 */ /* 0x000fca0007fbe0ff */
[----:B------:R-:W-:Y:S04]  /*1b9e0*/  STL [R1+0x1994], R16 ;  /* 0x0019941001007387 */ /* 0x000fe80000100800 */
[----:B------:R0:W-:Y:S04]  /*1b9f0*/  STL [R1+0x1970], R11 ;  /* 0x0019700b01007387 */ /* 0x0001e80000100800 */
[----:B0-----:R-:W5:Y:S01]  /*1ba00*/  LDL.LU R11, [R1+0x124] ;  /* 0x00012400010b7983 */ /* 0x001f620000300800 */
[----:B------:R-:W-:Y:S02]  /*1ba10*/  IADD3 R16, P2, PT, R15, R3, RZ ;  /* 0x000000030f107210 */ /* 0x000fe40007f5e0ff */
[----:B------:R-:W-:-:S03]  /*1ba20*/  LEA.HI.X.SX32 R17, R29, R2, 0x1, P4 ;  /* 0x000000021d117211 */ /* 0x000fc600020f0eff */
[----:B------:R-:W-:Y:S04]  /*1ba30*/  STL [R1+0x199c], R16 ;  /* 0x00199c1001007387 */ /* 0x000fe80000100800 */
[----:B------:R0:W-:Y:S04]  /*1ba40*/  STL [R1+0x1978], R17 ;  /* 0x0019781101007387 */ /* 0x0001e80000100800 */
[----:B------:R-:W5:Y:S01]  /*1ba50*/  LDL.LU R29, [R1+0x120] ;  /* 0x00012000011d7983 */ /* 0x000f620000300800 */
[----:B0-----:R-:W-:Y:S02]  /*1ba60*/  LEA.HI.X.SX32 R17, R10, R2, 0x1, P3 ;  /* 0x000000020a117211 */ /* 0x001fe400018f0eff */
[----:B------:R-:W-:-:S05]  /*1ba70*/  IADD3 R16, P4, PT, R7, R3, RZ ;  /* 0x0000000307107210 */ /* 0x000fca0007f9e0ff */
[----:B------:R0:W-:Y:S04]  /*1ba80*/  STL [R1+0x19a4], R16 ;  /* 0x0019a41001007387 */ /* 0x0001e80000100800 */
[----:B------:R-:W5:Y:S04]  /*1ba90*/  LDL.LU R10, [R1+0x118] ;  /* 0x00011800010a7983 */ /* 0x000f680000300800 */
[----:B------:R1:W-:Y:S01]  /*1baa0*/  STL [R1+0x1980], R17 ;  /* 0x0019801101007387 */ /* 0x0003e20000100800 */
[----:B0-----:R-:W-:Y:S02]  /*1bab0*/  IADD3 R16, P3, PT, R6, R3, RZ ;  /* 0x0000000306107210 */ /* 0x001fe40007f7e0ff */
[----:B-1----:R-:W-:-:S03]  /*1bac0*/  LEA.HI.X.SX32 R17, R9, R2, 0x1, P6 ;  /* 0x0000000209117211 */ /* 0x002fc600030f0eff */
[----:B------:R0:W-:Y:S04]  /*1bad0*/  STL [R1+0x19ac], R16 ;  /* 0x0019ac1001007387 */ /* 0x0001e80000100800 */
[----:B------:R-:W5:Y:S04]  /*1bae0*/  LDL.LU R9, [R1+0x114] ;  /* 0x0001140001097983 */ /* 0x000f680000300800 */
[----:B------:R1:W-:Y:S01]  /*1baf0*/  STL [R1+0x1988], R17 ;  /* 0x0019881101007387 */ /* 0x0003e20000100800 */
[----:B0-----:R-:W-:Y:S02]  /*1bb00*/  IADD3 R16, P6, PT, R5, R3, RZ ;  /* 0x0000000305107210 */ /* 0x001fe40007fde0ff */
[----:B-1----:R-:W-:-:S03]  /*1bb10*/  LEA.HI.X.SX32 R17, R8, R2, 0x1, P5 ;  /* 0x0000000208117211 */ /* 0x002fc600028f0eff */
[----:B------:R-:W-:Y:S04]  /*1bb20*/  STL [R1+0x19b4], R16 ;  /* 0x0019b41001007387 */ /* 0x000fe80000100800 */
[----:B------:R-:W5:Y:S04]  /*1bb30*/  LDL.LU R8, [R1+0x10c] ;  /* 0x00010c0001087983 */ /* 0x000f680000300800 */
[----:B------:R0:W-:Y:S02]  /*1bb40*/  STL [R1+0x1990], R17 ;  /* 0x0019901101007387 */ /* 0x0001e40000100800 */
[----:B0-----:R-:W-:-:S02]  /*1bb50*/  LEA.HI.X.SX32 R17, R15, R2, 0x1, P2 ;  /* 0x000000020f117211 */ /* 0x001fc400010f0eff */
[----:B------:R-:W-:Y:S02]  /*1bb60*/  IADD3 R16, P5, PT, R4, R3, RZ ;  /* 0x0000000304107210 */ /* 0x000fe40007fbe0ff */
[----:B------:R-:W-:-:S03]  /*1bb70*/  LEA.HI.X.SX32 R15, R7, R2, 0x1, P4 ;  /* 0x00000002070f7211 */ /* 0x000fc600020f0eff */
[----:B------:R0:W-:Y:S04]  /*1bb80*/  STL [R1+0x19bc], R16 ;  /* 0x0019bc1001007387 */ /* 0x0001e80000100800 */
[----:B------:R-:W-:Y:S04]  /*1bb90*/  STL [R1+0x1998], R17 ;  /* 0x0019981101007387 */ /* 0x000fe80000100800 */
[----:B------:R-:W5:Y:S01]  /*1bba0*/  LDL.LU R7, [R1+0x108] ;  /* 0x0001080001077983 */ /* 0x000f620000300800 */
[----:B0-----:R-:W-:-:S05]  /*1bbb0*/  IADD3 R16, P2, PT, R26, R3, RZ ;  /* 0x000000031a107210 */ /* 0x001fca0007f5e0ff */
[----:B------:R-:W-:Y:S04]  /*1bbc0*/  STL [R1+0x19c4], R16 ;  /* 0x0019c41001007387 */ /* 0x000fe80000100800 */
[----:B------:R0:W-:Y:S02]  /*1bbd0*/  STL [R1+0x19a0], R15 ;  /* 0x0019a00f01007387 */ /* 0x0001e40000100800 */
[----:B0-----:R-:W-:Y:S02]  /*1bbe0*/  LEA.HI.X.SX32 R15, R6, R2, 0x1, P3 ;  /* 0x00000002060f7211 */ /* 0x001fe400018f0eff */
        /* <DEDUP_REMOVED lines=15> */
[-C--:B0-----:R-:W-:Y:S02]  /*1bce0*/  LEA.HI.X.SX32 R15, R26, R2.reuse, 0x1, P2 ;  /* 0x000000021a0f7211 */ /* 0x081fe400010f0eff */
[----:B------:R-:W4:Y:S04]  /*1bcf0*/  LDL.LU R26, [R1+0xf4] ;  /* 0x0000f400011a7983 */ /* 0x000f280000300800 */
[----:B------:R-:W-:Y:S04]  /*1bd00*/  STL [R1+0x19e4], R16 ;  /* 0x0019e41001007387 */ /* 0x000fe80000100800 */
[----:B------:R0:W-:Y:S02]  /*1bd10*/  STL [R1+0x19c0], R15 ;  /* 0x0019c00f01007387 */ /* 0x0001e40000100800 */
[----:B0-----:R-:W-:-:S02]  /*1bd20*/  LEA.HI.X.SX32 R15, R27, R2, 0x1, P4 ;  /* 0x000000021b0f7211 */ /* 0x001fc400020f0eff */
[----:B------:R-:W5:Y:S01]  /*1bd30*/  LDL.LU R27, [R1+0xf0] ;  /* 0x0000f000011b7983 */ /* 0x000f620000300800 */
[----:B------:R-:W-:-:S05]  /*1bd40*/  IADD3 R16, P2, PT, R12, R3, RZ ;  /* 0x000000030c107210 */ /* 0x000fca0007f5e0ff */
[----:B------:R0:W-:Y:S04]  /*1bd50*/  STL [R1+0x19ec], R16 ;  /* 0x0019ec1001007387 */ /* 0x0001e80000100800 */
[----:B------:R1:W-:Y:S01]  /*1bd60*/  STL [R1+0x19c8], R15 ;  /* 0x0019c80f01007387 */ /* 0x0003e20000100800 */
[----:B0-----:R-:W-:Y:S02]  /*1bd70*/  LEA.HI.X.SX32 R16, R28, R2, 0x1, P3 ;  /* 0x000000021c107211 */ /* 0x001fe400018f0eff */
[----:B------:R-:W-:-:S05]  /*1bd80*/  IADD3 R17, P4, PT, R11, R3, RZ ;  /* 0x000000030b117210 */ /* 0x000fca0007f9e0ff */
[----:B------:R-:W-:Y:S04]  /*1bd90*/  STL [R1+0x19f4], R17 ;  /* 0x0019f41101007387 */ /* 0x000fe80000100800 */
[----:B------:R-:W5:Y:S01]  /*1bda0*/  LDL.LU R28, [R1+0xec] ;  /* 0x0000ec00011c7983 */ /* 0x000f620000300800 */
[----:B-1----:R-:W-:-:S03]  /*1bdb0*/  IADD3 R15, P3, PT, R29, R3, RZ ;  /* 0x000000031d0f7210 */ /* 0x002fc60007f7e0ff */
[----:B------:R0:W-:Y:S04]  /*1bdc0*/  STL [R1+0x19d0], R16 ;  /* 0x0019d01001007387 */ /* 0x0001e80000100800 */
[----:B------:R1:W-:Y:S01]  /*1bdd0*/  STL [R1+0x19fc], R15 ;  /* 0x0019fc0f01007387 */ /* 0x0003e20000100800 */
[----:B0-----:R-:W-:-:S03]  /*1bde0*/  LEA.HI.X.SX32 R16, R14, R2, 0x1, P6 ;  /* 0x000000020e107211 */ /* 0x001fc600030f0eff */
[----:B-1----:R-:W5:Y:S01]  /*1bdf0*/  LDL.LU R15, [R1+0xe8] ;  /* 0x0000e800010f7983 */ /* 0x002f620000300800 */
[----:B------:R-:W-:-:S03]  /*1be00*/  IADD3 R14, P6, PT, R10, R3, RZ ;  /* 0x000000030a0e7210 */ /* 0x000fc60007fde0ff */
[----:B------:R0:W-:Y:S04]  /*1be10*/  STL [R1+0x19d8], R16 ;  /* 0x0019d81001007387 */ /* 0x0001e80000100800 */
[----:B------:R1:W-:Y:S01]  /*1be20*/  STL [R1+0x1a04], R14 ;  /* 0x001a040e01007387 */ /* 0x0003e20000100800 */
[----:B0-----:R-:W-:-:S03]  /*1be30*/  LEA.HI.X.SX32 R16, R13, R2, 0x1, P5 ;  /* 0x000000020d107211 */ /* 0x001fc600028f0eff */
[----:B-1----:R-:W5:Y:S01]  /*1be40*/  LDL.LU R14, [R1+0xe4] ;  /* 0x0000e400010e7983 */ /* 0x002f620000300800 */
[----:B------:R-:W-:-:S03]  /*1be50*/  IADD3 R13, P5, PT, R9, R3, RZ ;  /* 0x00000003090d7210 */ /* 0x000fc60007fbe0ff */
[----:B------:R0:W-:Y:S04]  /*1be60*/  STL [R1+0x19e0], R16 ;  /* 0x0019e01001007387 */ /* 0x0001e80000100800 */
[----:B------:R1:W-:Y:S01]  /*1be70*/  STL [R1+0x1a0c], R13 ;  /* 0x001a0c0d01007387 */ /* 0x0003e20000100800 */
[-C--:B------:R-:W-:Y:S02]  /*1be80*/  LEA.HI.X.SX32 R11, R11, R2.reuse, 0x1, P4 ;  /* 0x000000020b0b7211 */ /* 0x080fe400020f0eff */
[----:B0-----:R-:W-:Y:S01]  /*1be90*/  LEA.HI.X.SX32 R16, R12, R2, 0x1, P2 ;  /* 0x000000020c107211 */ /* 0x001fe200010f0eff */
[----:B-1----:R-:W5:Y:S04]  /*1bea0*/  LDL.LU R13, [R1+0xdc] ;  /* 0x0000dc00010d7983 */ /* 0x002f680000300800 */
[----:B------:R-:W-:Y:S01]  /*1beb0*/  STL [R1+0x19e8], R16 ;  /* 0x0019e81001007387 */ /* 0x000fe20000100800 */
[----:B------:R-:W-:-:S05]  /*1bec0*/  IADD3 R12, P2, PT, R8, R3, RZ ;  /* 0x00000003080c7210 */ /* 0x000fca0007f5e0ff */
[----:B------:R0:W-:Y:S04]  /*1bed0*/  STL [R1+0x1a14], R12 ;  /* 0x001a140c01007387 */ /* 0x0001e80000100800 */
[----:B0-----:R-:W5:Y:S04]  /*1bee0*/  LDL.LU R12, [R1+0xd8] ;  /* 0x0000d800010c7983 */ /* 0x001f680000300800 */
[----:B------:R0:W-:Y:S01]  /*1bef0*/  STL [R1+0x19f0], R11 ;  /* 0x0019f00b01007387 */ /* 0x0001e20000100800 */
[----:B------:R-:W-:Y:S02]  /*1bf00*/  LEA.HI.X.SX32 R10, R10, R2, 0x1, P6 ;  /* 0x000000020a0a7211 */ /* 0x000fe400030f0eff */
[----:B------:R-:W-:-:S02]  /*1bf10*/  IADD3 R16, P4, PT, R7, R3, RZ ;  /* 0x0000000307107210 */ /* 0x000fc40007f9e0ff */
[-C--:B0-----:R-:W-:Y:S02]  /*1bf20*/  LEA.HI.X.SX32 R11, R29, R2.reuse, 0x1, P3 ;  /* 0x000000021d0b7211 */ /* 0x081fe400018f0eff */
[----:B------:R-:W5:Y:S04]  /*1bf30*/  LDL.LU R29, [R1+0xd4] ;  /* 0x0000d400011d7983 */ /* 0x000f680000300800 */
        /* <DEDUP_REMOVED lines=8> */
[----:B--2---:R-:W-:-:S05]  /*1bfc0*/  IADD3 R16, P6, PT, R5, R3, RZ ;  /* 0x0000000305107210 */ /* 0x004fca0007fde0ff */
[----:B------:R0:W-:Y:S04]  /*1bfd0*/  STL [R1+0x1a2c], R16 ;  /* 0x001a2c1001007387 */ /* 0x0001e80000100800 */
[----:B------:R1:W-:Y:S01]  /*1bfe0*/  STL [R1+0x1a08], R9 ;  /* 0x001a080901007387 */ /* 0x0003e20000100800 */
[----:B0-----:R-:W-:-:S03]  /*1bff0*/  LEA.HI.X.SX32 R16, R8, R2, 0x1, P2 ;  /* 0x0000000208107211 */ /* 0x001fc600010f0eff */
[----:B-1----:R-:W2:Y:S01]  /*1c000*/  LDL.LU R9, [R1+0xb8] ;  /* 0x0000b80001097983 */ /* 0x002ea20000300800 */
[----:B---3--:R-:W-:-:S05]  /*1c010*/  IADD3 R17, P5, PT, R4, R3, RZ ;  /* 0x0000000304117210 */ /* 0x008fca0007fbe0ff */
[----:B------:R4:W-:Y:S04]  /*1c020*/  STL [R1+0x1a34], R17 ;  /* 0x001a341101007387 */ /* 0x0009e80000100800 */
[----:B------:R-:W3:Y:S04]  /*1c030*/  LDL.LU R8, [R1+0xb4] ;  /* 0x0000b40001087983 */ /* 0x000ee80000300800 */
[----:B------:R0:W-:Y:S01]  /*1c040*/  STL [R1+0x1a10], R16 ;  /* 0x001a101001007387 */ /* 0x0001e20000100800 */
[----:B----4-:R-:W-:Y:S02]  /*1c050*/  IADD3 R17, P2, PT, R26, R3, RZ ;  /* 0x000000031a117210 */ /* 0x010fe40007f5e0ff */
[----:B0-----:R-:W-:-:S03]  /*1c060*/  LEA.HI.X.SX32 R16, R7, R2, 0x1, P4 ;  /* 0x0000000207107211 */ /* 0x001fc600020f0eff */
[----:B------:R5:W-:Y:S04]  /*1c070*/  STL [R1+0x1a3c], R17 ;  /* 0x001a3c1101007387 */ /* 0x000be80000100800 */
[----:B------:R-:W4:Y:S04]  /*1c080*/  LDL.LU R7, [R1+0xac] ;  /* 0x0000ac0001077983 */ /* 0x000f280000300800 */
[----:B------:R0:W-:Y:S01]  /*1c090*/  STL [R1+0x1a18], R16 ;  /* 0x001a181001007387 */ /* 0x0001e20000100800 */
[----:B-----5:R-:W-:Y:S02]  /*1c0a0*/  IADD3 R17, P4, PT, R27, R3, RZ ;  /* 0x000000031b117210 */ /* 0x020fe40007f9e0ff */
[----:B0-----:R-:W-:-:S03]  /*1c0b0*/  LEA.HI.X.SX32 R16, R6, R2, 0x1, P3 ;  /* 0x0000000206107211 */ /* 0x001fc600018f0eff */
[----:B------:R-:W-:Y:S04]  /*1c0c0*/  STL [R1+0x1a44], R17 ;  /* 0x001a441101007387 */ /* 0x000fe80000100800 */
[----:B------:R-:W5:Y:S04]  /*1c0d0*/  LDL.LU R6, [R1+0xa8] ;  /* 0x0000a80001067983 */ /* 0x000f680000300800 */
        /* <DEDUP_REMOVED lines=9> */
[----:B------:R0:W-:Y:S04]  /*1c170*/  STL [R1+0x1a54], R17 ;  /* 0x001a541101007387 */ /* 0x0001e80000100800 */
[----:B------:R1:W-:Y:S01]  /*1c180*/  STL [R1+0x1a30], R16 ;  /* 0x001a301001007387 */ /* 0x0003e20000100800 */
[-C--:B0-----:R-:W-:Y:S02]  /*1c190*/  IADD3 R17, P5, PT, R14, R3.reuse, RZ ;  /* 0x000000030e117210 */ /* 0x081fe40007fbe0ff */
[----:B-1----:R-:W-:Y:S02]  /*1c1a0*/  LEA.HI.X.SX32 R16, R26, R2, 0x1, P2 ;  /* 0x000000021a107211 */ /* 0x002fe400010f0eff */
[----:B------:R-:W5:Y:S04]  /*1c1b0*/  LDL.LU R26, [R1+0x98] ;  /* 0x00009800011a7983 */ /* 0x000f680000300800 */
[----:B------:R-:W-:Y:S04]  /*1c1c0*/  STL [R1+0x1a5c], R17 ;  /* 0x001a5c1101007387 */ /* 0x000fe80000100800 */
[----:B------:R0:W-:Y:S01]  /*1c1d0*/  STL [R1+0x1a38], R16 ;  /* 0x001a381001007387 */ /* 0x0001e20000100800 */
[----:B------:R-:W-:-:S02]  /*1c1e0*/  IADD3 R18, P2, PT, R13, R3, RZ ;  /* 0x000000030d127210 */ /* 0x000fc40007f5e0ff */
[----:B0-----:R-:W-:-:S03]  /*1c1f0*/  LEA.HI.X.SX32 R16, R27, R2, 0x1, P4 ;  /* 0x000000021b107211 */ /* 0x001fc600020f0eff */
[----:B------:R-:W-:Y:S04]  /*1c200*/  STL [R1+0x1a64], R18 ;  /* 0x001a641201007387 */ /* 0x000fe80000100800 */
[----:B------:R-:W5:Y:S04]  /*1c210*/  LDL.LU R27, [R1+0x94] ;  /* 0x00009400011b7983 */ /* 0x000f680000300800 */
[----:B------:R0:W-:Y:S01]  /*1c220*/  STL [R1+0x1a40], R16 ;  /* 0x001a401001007387 */ /* 0x0001e20000100800 */
[----:B------:R-:W-:Y:S02]  /*1c230*/  IADD3 R17, P4, PT, R12, R3, RZ ;  /* 0x000000030c117210 */ /* 0x000fe40007f9e0ff */
[----:B0-----:R-:W-:-:S03]  /*1c240*/  LEA.HI.X.SX32 R16, R28, R2, 0x1, P3 ;  /* 0x000000021c107211 */ /* 0x001fc600018f0eff */
[----:B------:R0:W-:Y:S04]  /*1c250*/  STL [R1+0x1a6c], R17 ;  /* 0x001a6c1101007387 */ /* 0x0001e80000100800 */
[----:B------:R-:W5:Y:S04]  /*1c260*/  LDL.LU R28, [R1+0x90] ;  /* 0x00009000011c7983 */ /* 0x000f680000300800 */
[----:B------:R1:W-:Y:S01]  /*1c270*/  STL [R1+0x1a48], R16 ;  /* 0x001a481001007387 */ /* 0x0003e20000100800 */
[----:B0-----:R-:W-:Y:S02]  /*1c280*/  IADD3 R17, P3, PT, R29, R3, RZ ;  /* 0x000000031d117210 */ /* 0x001fe40007f7e0ff */
[----:B-1----:R-:W-:-:S03]  /*1c290*/  LEA.HI.X.SX32 R16, R15, R2, 0x1, P6 ;  /* 0x000000020f107211 */ /* 0x002fc600030f0eff */
[----:B------:R-:W-:Y:S01]  /*1c2a0*/  STL [R1+0x1a74], R17 ;  /* 0x001a741101007387 */ /* 0x000fe20000100800 */
[----:B------:R-:W-:-:S03]  /*1c2b0*/  LEA.HI.X.SX32 R14, R14, R2, 0x1, P5 ;  /* 0x000000020e0e7211 */ /* 0x000fc600028f0eff */
[----:B------:R-:W-:Y:S04]  /*1c2c0*/  STL [R1+0x1a50], R16 ;  /* 0x001a501001007387 */ /* 0x000fe80000100800 */
[----:B------:R-:W5:Y:S01]  /*1c2d0*/  LDL.LU R19, [R1+0x8c] ;  /* 0x00008c0001137983 */ /* 0x000f620000300800 */
[----:B------:R-:W-:-:S05]  /*1c2e0*/  IADD3 R15, P6, PT, R11, R3, RZ ;  /* 0x000000030b0f7210 */ /* 0x000fca0007fde0ff */
[----:B------:R-:W-:Y:S04]  /*1c2f0*/  STL [R1+0x1a7c], R15 ;  /* 0x001a7c0f01007387 */ /* 0x000fe80000100800 */
[----:B------:R0:W-:Y:S02]  /*1c300*/  STL [R1+0x1a58], R14 ;  /* 0x001a580e01007387 */ /* 0x0001e40000100800 */
[----:B0-----:R-:W-:Y:S02]  /*1c310*/  LEA.HI.X.SX32 R14, R13, R2, 0x1, P2 ;  /* 0x000000020d0e7211 */ /* 0x001fe400010f0eff */
[----:B------:R-:W-:-:S05]  /*1c320*/  IADD3 R15, P5, PT, R10, R3, RZ ;  /* 0x000000030a0f7210 */ /* 0x000fca0007fbe0ff */
[----:B------:R-:W-:Y:S04]  /*1c330*/  STL [R1+0x1a84], R15 ;  /* 0x001a840f01007387 */ /* 0x000fe80000100800 */
[----:B------:R-:W5:Y:S04]  /*1c340*/  LDL.LU R18, [R1+0x88] ;  /* 0x0000880001127983 */ /* 0x000f680000300800 */
[----:B------:R0:W-:Y:S02]  /*1c350*/  STL [R1+0x1a60], R14 ;  /* 0x001a600e01007387 */ /* 0x0001e40000100800 */
[----:B0-----:R-:W-:-:S02]  /*1c360*/  LEA.HI.X.SX32 R14, R12, R2, 0x1, P4 ;  /* 0x000000020c0e7211 */ /* 0x001fc400020f0eff */
[-C--:B------:R-:W-:Y:S02]  /*1c370*/  LEA.HI.X.SX32 R12, R29, R2.reuse, 0x1, P3 ;  /* 0x000000021d0c7211 */ /* 0x080fe400018f0eff */
[----:B------:R-:W-:Y:S02]  /*1c380*/  LEA.HI.X.SX32 R11, R11, R2, 0x1, P6 ;  /* 0x000000020b0b7211 */ /* 0x000fe400030f0eff */
[----:B--2---:R-:W-:-:S05]  /*1c390*/  IADD3 R13, P2, PT, R9, R3, RZ ;  /* 0x00000003090d7210 */ /* 0x004fca0007f5e0ff */
[----:B------:R3:W-:Y:S04]  /*1c3a0*/  STL [R1+0x1a8c], R13 ;  /* 0x001a8c0d01007387 */ /* 0x0007e80000100800 */
[----:B------:R-:W-:Y:S04]  /*1c3b0*/  STL [R1+0x1a68], R14 ;  /* 0x001a680e01007387 */ /* 0x000fe80000100800 */
[----:B------:R-:W2:Y:S01]  /*1c3c0*/  LDL.LU R29, [R1+0x84] ;  /* 0x00008400011d7983 */ /* 0x000ea20000300800 */
[----:B---3--:R-:W-:-:S05]  /*1c3d0*/  IADD3 R13, P4, PT, R8, R3, RZ ;  /* 0x00000003080d7210 */ /* 0x008fca0007f9e0ff */
[----:B------:R4:W-:Y:S04]  /*1c3e0*/  STL [R1+0x1a94], R13 ;  /* 0x001a940d01007387 */ /* 0x0009e80000100800 */
[----:B------:R5:W-:Y:S01]  /*1c3f0*/  STL [R1+0x1a70], R12 ;  /* 0x001a700c01007387 */ /* 0x000be20000100800 */
[----:B----4-:R-:W-:-:S05]  /*1c400*/  IADD3 R13, P3, PT, R7, R3, RZ ;  /* 0x00000003070d7210 */ /* 0x010fca0007f7e0ff */
[----:B------:R-:W-:Y:S04]  /*1c410*/  STL [R1+0x1a9c], R13 ;  /* 0x001a9c0d01007387 */ /* 0x000fe80000100800 */
[----:B------:R-:W3:Y:S04]  /*1c420*/  LDL.LU R17, [R1+0x80] ;  /* 0x0000800001117983 */ /* 0x000ee80000300800 */
[----:B------:R0:W-:Y:S01]  /*1c430*/  STL [R1+0x1a78], R11 ;  /* 0x001a780b01007387 */ /* 0x0001e20000100800 */
[----:B------:R-:W-:Y:S02]  /*1c440*/  LEA.HI.X.SX32 R9, R9, R2, 0x1, P2 ;  /* 0x0000000209097211 */ /* 0x000fe400010f0eff */
[----:B-----5:R-:W-:-:S02]  /*1c450*/  IADD3 R12, P6, PT, R6, R3, RZ ;  /* 0x00000003060c7210 */ /* 0x020fc40007fde0ff */
[----:B0-----:R-:W-:-:S03]  /*1c460*/  LEA.HI.X.SX32 R11, R10, R2, 0x1, P5 ;  /* 0x000000020a0b7211 */ /* 0x001fc600028f0eff */
[----:B------:R-:W-:Y:S04]  /*1c470*/  STL [R1+0x1aa4], R12 ;  /* 0x001aa40c01007387 */ /* 0x000fe80000100800 */
[----:B------:R-:W-:Y:S04]  /*1c480*/  STL [R1+0x1a80], R11 ;  /* 0x001a800b01007387 */ /* 0x000fe80000100800 */
[----:B------:R-:W4:Y:S01]  /*1c490*/  LDL.LU R16, [R1+0x78] ;  /* 0x0000780001107983 */ /* 0x000f220000300800 */
[----:B------:R-:W-:-:S05]  /*1c4a0*/  IADD3 R10, P5, PT, R5, R3, RZ ;  /* 0x00000003050a7210 */ /* 0x000fca0007fbe0ff */
[----:B------:R-:W-:Y:S04]  /*1c4b0*/  STL [R1+0x1aac], R10 ;  /* 0x001aac0a01007387 */ /* 0x000fe80000100800 */
[----:B------:R0:W-:Y:S04]  /*1c4c0*/  STL [R1+0x1a88], R9 ;  /* 0x001a880901007387 */ /* 0x0001e80000100800 */
[----:B------:R-:W5:Y:S01]  /*1c4d0*/  LDL.LU R15, [R1+0x70] ;  /* 0x00007000010f7983 */ /* 0x000f620000300800 */
[----:B0-----:R-:W-:Y:S02]  /*1c4e0*/  LEA.HI.X.SX32 R9, R8, R2, 0x1, P4 ;  /* 0x0000000208097211 */ /* 0x001fe400020f0eff */
[----:B------:R-:W-:-:S05]  /*1c4f0*/  IADD3 R10, P2, PT, R4, R3, RZ ;  /* 0x00000003040a7210 */ /* 0x000fca0007f5e0ff */
[----:B------:R-:W-:Y:S04]  /*1c500*/  STL [R1+0x1ab4], R10 ;  /* 0x001ab40a01007387 */ /* 0x000fe80000100800 */
[----:B------:R-:W-:Y:S04]  /*1c510*/  STL [R1+0x1a90], R9 ;  /* 0x001a900901007387 */ /* 0x000fe80000100800 */
[----:B------:R-:W5:Y:S01]  /*1c520*/  LDL.LU R14, [R1+0x68] ;  /* 0x00006800010e7983 */ /* 0x000f620000300800 */
[----:B------:R-:W-:Y:S02]  /*1c530*/  LEA.HI.X.SX32 R7, R7, R2, 0x1, P3 ;  /* 0x0000000207077211 */ /* 0x000fe400018f0eff */
[----:B------:R-:W-:-:S05]  /*1c540*/  IADD3 R8, P4, PT, R26, R3, RZ ;  /* 0x000000031a087210 */ /* 0x000fca0007f9e0ff */
[----:B------:R-:W-:Y:S04]  /*1c550*/  STL [R1+0x1abc], R8 ;  /* 0x001abc0801007387 */ /* 0x000fe80000100800 */
[----:B------:R-:W5:Y:S04]  /*1c560*/  LDL.LU R13, [R1+0x64] ;  /* 0x00006400010d7983 */ /* 0x000f680000300800 */
[----:B------:R0:W-:Y:S01]  /*1c570*/  STL [R1+0x1a98], R7 ;  /* 0x001a980701007387 */ /* 0x0001e20000100800 */
[----:B------:R-:W-:-:S03]  /*1c580*/  LEA.HI.X.SX32 R5, R5, R2, 0x1, P5 ;  /* 0x0000000205057211 */ /* 0x000fc600028f0eff */
[----:B------:R-:W5:Y:S01]  /*1c590*/  LDL.LU R12, [R1+0x5c] ;  /* 0x00005c00010c7983 */ /* 0x000f620000300800 */
[----:B0-----:R-:W-:Y:S02]  /*1c5a0*/  LEA.HI.X.SX32 R7, R6, R2, 0x1, P6 ;  /* 0x0000000206077211 */ /* 0x001fe400030f0eff */
[----:B------:R-:W-:-:S05]  /*1c5b0*/  IADD3 R8, P3, PT, R27, R3, RZ ;  /* 0x000000031b087210 */ /* 0x000fca0007f7e0ff */
[----:B------:R-:W-:Y:S04]  /*1c5c0*/  STL [R1+0x1ac4], R8 ;  /* 0x001ac40801007387 */ /* 0x000fe80000100800 */
[----:B------:R-:W-:Y:S04]  /*1c5d0*/  STL [R1+0x1aa0], R7 ;  /* 0x001aa00701007387 */ /* 0x000fe80000100800 */
[----:B------:R-:W5:Y:S01]  /*1c5e0*/  LDL.LU R11, [R1+0x58] ;  /* 0x00005800010b7983 */ /* 0x000f620000300800 */
[----:B------:R-:W-:-:S05]  /*1c5f0*/  IADD3 R6, P6, PT, R28, R3, RZ ;  /* 0x000000031c067210 */ /* 0x000fca0007fde0ff */
[----:B------:R0:W-:Y:S04]  /*1c600*/  STL [R1+0x1acc], R6 ;  /* 0x001acc0601007387 */ /* 0x0001e80000100800 */
[----:B------:R-:W5:Y:S04]  /*1c610*/  LDL.LU R10, [R1+0x54] ;  /* 0x00005400010a7983 */ /* 0x000f680000300800 */
[----:B------:R1:W-:Y:S04]  /*1c620*/  STL [R1+0x1aa8], R5 ;  /* 0x001aa80501007387 */ /* 0x0003e80000100800 */
[----:B------:R-:W5:Y:S01]  /*1c630*/  LDL.LU R9, [R1+0x4c] ;  /* 0x00004c0001097983 */ /* 0x000f620000300800 */
[----:B0-----:R-:W-:-:S02]  /*1c640*/  IADD3 R6, P5, PT, R19, R3, RZ ;  /* 0x0000000313067210 */ /* 0x001fc40007fbe0ff */
[----:B-1----:R-:W-:-:S03]  /*1c650*/  LEA.HI.X.SX32 R5, R4, R2, 0x1, P2 ;  /* 0x0000000204057211 */ /* 0x002fc600010f0eff */
[----:B------:R-:W-:Y:S04]  /*1c660*/  STL [R1+0x1ad4], R6 ;  /* 0x001ad40601007387 */ /* 0x000fe80000100800 */
[----:B------:R-:W5:Y:S04]  /*1c670*/  LDL.LU R8, [R1+0x44] ;  /* 0x0000440001087983 */ /* 0x000f680000300800 */
[----:B------:R0:W-:Y:S04]  /*1c680*/  STL [R1+0x1ab0], R5 ;  /* 0x001ab00501007387 */ /* 0x0001e80000100800 */
[----:B------:R-:W5:Y:S01]  /*1c690*/  LDL.LU R7, [R1+0x40] ;  /* 0x0000400001077983 */ /* 0x000f620000300800 */
[----:B------:R-:W-:-:S02]  /*1c6a0*/  LEA.HI.X.SX32 R20, R27, R2, 0x1, P3 ;  /* 0x000000021b147211 */ /* 0x000fc400018f0eff */
[----:B0-----:R-:W-:Y:S02]  /*1c6b0*/  LEA.HI.X.SX32 R5, R26, R2, 0x1, P4 ;  /* 0x000000021a057211 */ /* 0x001fe400020f0eff */
[----:B------:R-:W-:-:S05]  /*1c6c0*/  IADD3 R4, P2, PT, R18, R3, RZ ;  /* 0x0000000312047210 */ /* 0x000fca0007f5e0ff */
[----:B------:R-:W-:Y:S04]  /*1c6d0*/  STL [R1+0x1adc], R4 ;  /* 0x001adc0401007387 */ /* 0x000fe80000100800 */
[----:B------:R-:W5:Y:S04]  /*1c6e0*/  LDL.LU R6, [R1+0x3c] ;  /* 0x00003c0001067983 */ /* 0x000f680000300800 */
[----:B------:R0:W-:Y:S04]  /*1c6f0*/  STL [R1+0x1ab8], R5 ;  /* 0x001ab80501007387 */ /* 0x0001e80000100800 */
[----:B0-----:R-:W5:Y:S01]  /*1c700*/  LDL.LU R5, [R1+0x34] ;  /* 0x0000340001057983 */ /* 0x001f620000300800 */
[----:B------:R-:W-:-:S02]  /*1c710*/  LEA.HI.X.SX32 R18, R18, R2, 0x1, P2 ;  /* 0x0000000212127211 */ /* 0x000fc400010f0eff */
[----:B--2---:R-:W-:-:S05]  /*1c720*/  IADD3 R4, P4, PT, R29, R3, RZ ;  /* 0x000000031d047210 */ /* 0x004fca0007f9e0ff */
[----:B------:R0:W-:Y:S04]  /*1c730*/  STL [R1+0x1ae4], R4 ;  /* 0x001ae40401007387 */ /* 0x0001e80000100800 */
[----:B0-----:R-:W2:Y:S04]  /*1c740*/  LDL.LU R4, [R1+0x38] ;  /* 0x0000380001047983 */ /* 0x001ea80000300800 */
[----:B------:R0:W-:Y:S04]  /*1c750*/  STL [R1+0x1ac0], R20 ;  /* 0x001ac01401007387 */ /* 0x0001e80000100800 */
[----:B------:R-:W2:Y:S01]  /*1c760*/  LDL.LU R26, [R1+0x2c] ;  /* 0x00002c00011a7983 */ /* 0x000ea20000300800 */
[----:B---3--:R-:W-:-:S02]  /*1c770*/  IADD3 R21, P3, PT, R17, R3, RZ ;  /* 0x0000000311157210 */ /* 0x008fc40007f7e0ff */
[----:B0-----:R-:W-:-:S03]  /*1c780*/  LEA.HI.X.SX32 R20, R28, R2, 0x1, P6 ;  /* 0x000000021c147211 */ /* 0x001fc600030f0eff */
[----:B------:R-:W-:Y:S04]  /*1c790*/  STL [R1+0x1aec], R21 ;  /* 0x001aec1501007387 */ /* 0x000fe80000100800 */
[----:B------:R-:W3:Y:S04]  /*1c7a0*/  LDL.LU R27, [R1+0x28] ;  /* 0x00002800011b7983 */ /* 0x000ee80000300800 */
[----:B------:R0:W-:Y:S04]  /*1c7b0*/  STL [R1+0x1ac8], R20 ;  /* 0x001ac81401007387 */ /* 0x0001e80000100800 */
[----:B------:R-:W3:Y:S01]  /*1c7c0*/  LDL.LU R28, [R1+0x20] ;  /* 0x00002000011c7983 */ /* 0x000ee20000300800 */
[----:B0-----:R-:W-:-:S02]  /*1c7d0*/  LEA.HI.X.SX32 R20, R19, R2, 0x1, P5 ;  /* 0x0000000213147211 */ /* 0x001fc400028f0eff */
[----:B----4-:R-:W-:-:S05]  /*1c7e0*/  IADD3 R21, P6, PT, R16, R3, RZ ;  /* 0x0000000310157210 */ /* 0x010fca0007fde0ff */
[----:B------:R-:W-:Y:S04]  /*1c7f0*/  STL [R1+0x1af4], R21 ;  /* 0x001af41501007387 */ /* 0x000fe80000100800 */
[----:B------:R-:W-:Y:S01]  /*1c800*/  STL [R1+0x1ad0], R20 ;  /* 0x001ad01401007387 */ /* 0x000fe20000100800 */
[----:B-----5:R-:W-:-:S05]  /*1c810*/  IADD3 R19, P5, PT, R15, R3, RZ ;  /* 0x000000030f137210 */ /* 0x020fca0007fbe0ff */
[----:B------:R0:W-:Y:S04]  /*1c820*/  STL [R1+0x1afc], R19 ;  /* 0x001afc1301007387 */ /* 0x0001e80000100800 */
[----:B------:R1:W-:Y:S01]  /*1c830*/  STL [R1+0x1ad8], R18 ;  /* 0x001ad81201007387 */ /* 0x0003e20000100800 */
[----:B0-----:R-:W-:Y:S02]  /*1c840*/  LEA.HI.X.SX32 R19, R29, R2, 0x1, P4 ;  /* 0x000000021d137211 */ /* 0x001fe400020f0eff */
[----:B------:R-:W-:-:S05]  /*1c850*/  IADD3 R20, P2, PT, R14, R3, RZ ;  /* 0x000000030e147210 */ /* 0x000fca0007f5e0ff */
[----:B------:R-:W-:Y:S04]  /*1c860*/  STL [R1+0x1b04], R20 ;  /* 0x001b041401007387 */ /* 0x000fe80000100800 */
[----:B------:R-:W4:Y:S01]  /*1c870*/  LDL.LU R29, [R1+0x418] ;  /* 0x00041800011d7983 */ /* 0x000f220000300800 */
[----:B------:R-:W-:-:S03]  /*1c880*/  LEA.HI.X.SX32 R17, R17, R2, 0x1, P3 ;  /* 0x0000000211117211 */ /* 0x000fc600018f0eff */
[----:B------:R0:W-:Y:S01]  /*1c890*/  STL [R1+0x1ae0], R19 ;  /* 0x001ae01301007387 */ /* 0x0001e20000100800 */
[----:B-1----:R-:W-:-:S05]  /*1c8a0*/  IADD3 R18, P4, PT, R13, R3, RZ ;  /* 0x000000030d127210 */ /* 0x002fca0007f9e0ff */
[----:B------:R1:W-:Y:S01]  /*1c8b0*/  STL [R1+0x1b0c], R18 ;  /* 0x001b0c1201007387 */ /* 0x0003e20000100800 */
[----:B0-----:R-:W-:-:S03]  /*1c8c0*/  IADD3 R19, P3, PT, R12, R3, RZ ;  /* 0x000000030c137210 */ /* 0x001fc60007f7e0ff */
[----:B------:R0:W-:Y:S01]  /*1c8d0*/  STL [R1+0x1ae8], R17 ;  /* 0x001ae81101007387 */ /* 0x0001e20000100800 */
[-C--:B------:R-:W-:Y:S02]  /*1c8e0*/  LEA.HI.X.SX32 R14, R14, R2.reuse, 0x1, P2 ;  /* 0x000000020e0e7211 */ /* 0x080fe400010f0eff */
[-C--:B-1----:R-:W-:Y:S02]  /*1c8f0*/  LEA.HI.X.SX32 R18, R16, R2.reuse, 0x1, P6 ;  /* 0x0000000210127211 */ /* 0x082fe400030f0eff */
[----:B------:R-:W-:Y:S01]  /*1c900*/  LEA.HI.X.SX32 R16, R15, R2, 0x1, P5 ;  /* 0x000000020f107211 */ /* 0x000fe200028f0eff */
[----:B------:R-:W-:Y:S04]  /*1c910*/  STL [R1+0x1b14], R19 ;  /* 0x001b141301007387 */ /* 0x000fe80000100800 */
[----:B------:R-:W-:Y:S01]  /*1c920*/  STL [R1+0x1af0], R18 ;  /* 0x001af01201007387 */ /* 0x000fe20000100800 */
[----:B0-----:R-:W-:-:S05]  /*1c930*/  IADD3 R17, P6, PT, R11, R3, RZ ;  /* 0x000000030b117210 */ /* 0x001fca0007fde0ff */
[----:B------:R-:W-:Y:S04]  /*1c940*/  STL [R1+0x1b1c], R17 ;  /* 0x001b1c1101007387 */ /* 0x000fe80000100800 */
[----:B------:R0:W-:Y:S01]  /*1c950*/  STL [R1+0x1af8], R16 ;  /* 0x001af81001007387 */ /* 0x0001e20000100800 */
[----:B------:R-:W-:-:S05]  /*1c960*/  IADD3 R15, P5, PT, R10, R3, RZ ;  /* 0x000000030a0f7210 */ /* 0x000fca0007fbe0ff */
[----:B------:R1:W-:Y:S01]  /*1c970*/  STL [R1+0x1b24], R15 ;  /* 0x001b240f01007387 */ /* 0x0003e20000100800 */
[----:B0-----:R-:W-:-:S03]  /*1c980*/  IADD3 R16, P2, PT, R9, R3, RZ ;  /* 0x0000000309107210 */ /* 0x001fc60007f5e0ff */
[----:B------:R0:W-:Y:S01]  /*1c990*/  STL [R1+0x1b00], R14 ;  /* 0x001b000e01007387 */ /* 0x0001e20000100800 */
[-C--:B------:R-:W-:Y:S02]  /*1c9a0*/  LEA.HI.X.SX32 R11, R11, R2.reuse, 0x1, P6 ;  /* 0x000000020b0b7211 */ /* 0x080fe400030f0eff */
[-C--:B-1----:R-:W-:Y:S02]  /*1c9b0*/  LEA.HI.X.SX32 R15, R13, R2.reuse, 0x1, P4 ;  /* 0x000000020d0f7211 */ /* 0x082fe400020f0eff */
[----:B------:R-:W-:Y:S01]  /*1c9c0*/  LEA.HI.X.SX32 R13, R12, R2, 0x1, P3 ;  /* 0x000000020c0d7211 */ /* 0x000fe200018f0eff */
[----:B------:R-:W-:Y:S01]  /*1c9d0*/  STL [R1+0x1b2c], R16 ;  /* 0x001b2c1001007387 */ /* 0x000fe20000100800 */
[----:B0-----:R-:W-:-:S03]  /*1c9e0*/  IADD3 R14, P4, PT, R8, R3, RZ ;  /* 0x00000003080e7210 */ /* 0x001fc60007f9e0ff */
[----:B------:R-:W-:Y:S04]  /*1c9f0*/  STL [R1+0x1b08], R15 ;  /* 0x001b080f01007387 */ /* 0x000fe80000100800 */
[----:B------:R-:W-:Y:S01]  /*1ca00*/  STL [R1+0x1b34], R14 ;  /* 0x001b340e01007387 */ /* 0x000fe20000100800 */
[----:B------:R-:W-:-:S03]  /*1ca10*/  IADD3 R12, P3, PT, R7, R3, RZ ;  /* 0x00000003070c7210 */ /* 0x000fc60007f7e0ff */
[----:B------:R-:W-:Y:S04]  /*1ca20*/  STL [R1+0x1b10], R13 ;  /* 0x001b100d01007387 */ /* 0x000fe80000100800 */
[----:B------:R0:W-:Y:S04]  /*1ca30*/  STL [R1+0x1b3c], R12 ;  /* 0x001b3c0c01007387 */ /* 0x0001e80000100800 */
[----:B------:R1:W-:Y:S01]  /*1ca40*/  STL [R1+0x1b18], R11 ;  /* 0x001b180b01007387 */ /* 0x0003e20000100800 */
[-C--:B------:R-:W-:Y:S02]  /*1ca50*/  LEA.HI.X.SX32 R8, R8, R2.reuse, 0x1, P4 ;  /* 0x0000000208087211 */ /* 0x080fe400020f0eff */
[----:B0-----:R-:W-:-:S02]  /*1ca60*/  LEA.HI.X.SX32 R12, R10, R2, 0x1, P5 ;  /* 0x000000020a0c7211 */ /* 0x001fc400028f0eff */
[----:B------:R-:W-:Y:S02]  /*1ca70*/  LEA.HI.X.SX32 R10, R9, R2, 0x1, P2 ;  /* 0x00000002090a7211 */ /* 0x000fe400010f0eff */
[----:B------:R-:W-:-:S05]  /*1ca80*/  IADD3 R13, P6, PT, R6, R3, RZ ;  /* 0x00000003060d7210 */ /* 0x000fca0007fde0ff */
[----:B------:R-:W-:Y:S04]  /*1ca90*/  STL [R1+0x1b44], R13 ;  /* 0x001b440d01007387 */ /* 0x000fe80000100800 */
[----:B------:R-:W-:Y:S01]  /*1caa0*/  STL [R1+0x1b20], R12 ;  /* 0x001b200c01007387 */ /* 0x000fe20000100800 */
[----:B-1----:R-:W-:-:S05]  /*1cab0*/  IADD3 R11, P5, PT, R5, R3, RZ ;  /* 0x00000003050b7210 */ /* 0x002fca0007fbe0ff */
[----:B------:R-:W-:Y:S04]  /*1cac0*/  STL [R1+0x1b54], R11 ;  /* 0x001b540b01007387 */ /* 0x000fe80000100800 */
[----:B------:R0:W-:Y:S01]  /*1cad0*/  STL [R1+0x1b28], R10 ;  /* 0x001b280a01007387 */ /* 0x0001e20000100800 */
[----:B--2---:R-:W-:-:S05]  /*1cae0*/  IADD3 R9, P2, PT, R4, R3, RZ ;  /* 0x0000000304097210 */ /* 0x004fca0007f5e0ff */
[----:B------:R1:W-:Y:S01]  /*1caf0*/  STL [R1+0x1b48], R9 ;  /* 0x001b480901007387 */ /* 0x0003e20000100800 */
[----:B0-----:R-:W-:-:S03]  /*1cb00*/  IADD3 R10, P4, PT, R26, R3, RZ ;  /* 0x000000031a0a7210 */ /* 0x001fc60007f9e0ff */
[----:B------:R3:W-:Y:S01]  /*1cb10*/  STL [R1+0x1b30], R8 ;  /* 0x001b300801007387 */ /* 0x0007e20000100800 */
[-C--:B-1----:R-:W-:Y:S02]  /*1cb20*/  LEA.HI.X.SX32 R9, R7, R2.reuse, 0x1, P3 ;  /* 0x0000000207097211 */ /* 0x082fe400018f0eff */
[----:B------:R-:W-:Y:S01]  /*1cb30*/  LEA.HI.X.SX32 R7, R6, R2, 0x1, P6 ;  /* 0x0000000206077211 */ /* 0x000fe200030f0eff */
[----:B------:R-:W-:Y:S01]  /*1cb40*/  STL [R1+0x1b4c], R10 ;  /* 0x001b4c0a01007387 */ /* 0x000fe20000100800 */
[----:B---3--:R-:W-:-:S03]  /*1cb50*/  IADD3 R8, P3, PT, R27, R3, RZ ;  /* 0x000000031b087210 */ /* 0x008fc60007f7e0ff */
[----:B------:R-:W-:Y:S04]  /*1cb60*/  STL [R1+0x1b38], R9 ;  /* 0x001b380901007387 */ /* 0x000fe80000100800 */
[----:B------:R-:W-:Y:S01]  /*1cb70*/  STL [R1+0x1b50], R8 ;  /* 0x001b500801007387 */ /* 0x000fe20000100800 */
[----:B------:R-:W-:Y:S02]  /*1cb80*/  IADD3 R6, P6, PT, R28, R3, RZ ;  /* 0x000000031c067210 */ /* 0x000fe40007fde0ff */
[-C--:B------:R-:W-:Y:S01]  /*1cb90*/  LEA.HI.X.SX32 R3, R5, R2.reuse, 0x1, P5 ;  /* 0x0000000205037211 */ /* 0x080fe200028f0eff */
[----:B------:R-:W-:Y:S01]  /*1cba0*/  STL [R1+0x1b40], R7 ;  /* 0x001b400701007387 */ /* 0x000fe20000100800 */
[-C--:B------:R-:W-:Y:S02]  /*1cbb0*/  LEA.HI.X.SX32 R5, R4, R2.reuse, 0x1, P2 ;  /* 0x0000000204057211 */ /* 0x080fe400010f0eff */
[-C--:B------:R-:W-:Y:S01]  /*1cbc0*/  LEA.HI.X.SX32 R4, R26, R2.reuse, 0x1, P4 ;  /* 0x000000021a047211 */ /* 0x080fe200020f0eff */
[----:B------:R-:W-:Y:S04]  /*1cbd0*/  STL [R1+0x148c], R6 ;  /* 0x00148c0601007387 */ /* 0x000fe80000100800 */
[----:B------:R0:W-:Y:S04]  /*1cbe0*/  STL [R1+0x1490], R3 ;  /* 0x0014900301007387 */ /* 0x0001e80000100800 */
[----:B------:R-:W-:Y:S01]  /*1cbf0*/  STL [R1+0x1480], R5 ;  /* 0x0014800501007387 */ /* 0x000fe20000100800 */
[----:B0-----:R-:W-:-:S02]  /*1cc00*/  LEA.HI.X.SX32 R3, R27, R2, 0x1, P3 ;  /* 0x000000021b037211 */ /* 0x001fc400018f0eff */
[----:B------:R-:W-:Y:S01]  /*1cc10*/  LEA.HI.X.SX32 R2, R28, R2, 0x1, P6 ;  /* 0x000000021c027211 */ /* 0x000fe200030f0eff */
[----:B------:R-:W-:Y:S04]  /*1cc20*/  STL [R1+0x1484], R4 ;  /* 0x0014840401007387 */ /* 0x000fe80000100800 */
[----:B------:R-:W-:Y:S04]  /*1cc30*/  STL [R1+0x1488], R3 ;  /* 0x0014880301007387 */ /* 0x000fe80000100800 */
[----:B------:R0:W-:Y:S02]  /*1cc40*/  STL [R1+0x108c], R2 ;  /* 0x00108c0201007387 */ /* 0x0001e40000100800 */
[----:B0-----:R-:W-:-:S02]  /*1cc50*/  LEA.HI.X.SX32 R2, R0, UR9, 0x1, P0 ;  /* 0x0000000900027c11 */ /* 0x001fc400080f0eff */
[----:B------:R-:W2:Y:S01]  /*1cc60*/  LDL.LU R0, [R1+0x1e7c] ;  /* 0x001e7c0001007983 */ /* 0x000ea20000300800 */
[----:B----4-:R-:W-:-:S05]  /*1cc70*/  LEA.HI.X.SX32 R3, R29, UR9, 0x1, P1 ;  /* 0x000000091d037c11 */ /* 0x010fca00088f0eff */
[----:B------:R-:W-:Y:S04]  /*1cc80*/  STL [R1+0xfb4], R3 ;  /* 0x000fb40301007387 */ /* 0x000fe80000100800 */
[----:B------:R-:W-:Y:S04]  /*1cc90*/  STL [R1+0xfb8], R2 ;  /* 0x000fb80201007387 */ /* 0x000fe80000100800 */
[----:B------:R-:W-:Y:S04]  /*1cca0*/  STL [R1+0xfe8], RZ ;  /* 0x000fe8ff01007387 */ /* 0x000fe80000100800 */
        /* <DEDUP_REMOVED lines=496> */
[----:B------:R-:W3:Y:S04]  /*1ebb0*/  LDL R28, [R1+0xfc0] ;  /* 0x000fc000011c7983 */ /* 0x000ee80000100800 */
[----:B------:R-:W4:Y:S04]  /*1ebc0*/  LDL R29, [R1+0xfbc] ;  /* 0x000fbc00011d7983 */ /* 0x000f280000100800 */
[----:B------:R-:W-:Y:S01]  /*1ebd0*/  STL [R1+0x1b0], RZ ;  /* 0x0001b0ff01007387 */ /* 0x000fe20000100800 */
[----:B------:R-:W-:-:S03]  /*1ebe0*/  UIMAD UR31, UR77, 0x3f, URZ ;  /* 0x0000003f4d1f78a4 */ /* 0x000fc6000f8e02ff */
[----:B------:R-:W-:Y:S04]  /*1ebf0*/  STL [R1+0x1b4], RZ ;  /* 0x0001b4ff01007387 */ /* 0x000fe80000100800 */
[----:B------:R-:W-:Y:S04]  /*1ec00*/  STL [R1+0x1b8], RZ ;  /* 0x0001b8ff01007387 */ /* 0x000fe80000100800 */
[----:B------:R-:W-:Y:S04]  /*1ec10*/  STL [R1+0x1bc], RZ ;  /* 0x0001bcff01007387 */ /* 0x000fe80000100800 */
[----:B------:R-:W-:Y:S04]  /*1ec20*/  STL [R1+0x140], RZ ;  /* 0x000140ff01007387 */ /* 0x000fe80000100800 */
[----:B------:R-:W-:Y:S04]  /*1ec30*/  STL [R1+0x144], RZ ;  /* 0x000144ff01007387 */ /* 0x000fe80000100800 */
        /* <DEDUP_REMOVED lines=10> */
[----:B------:R-:W-:Y:S01]  /*1ece0*/  STL [R1+0x28], RZ ;  /* 0x000028ff01007387 */ /* 0x000fe20000100800 */
[----:B------:R-:W-:Y:S02]  /*1ecf0*/  USHF.R.S32.HI UR19, URZ, 0x1f, UR6 ;  /* 0x0000001fff137899 */ /* 0x000fe40008011406 */
[----:B------:R-:W-:Y:S02]  /*1ed00*/  UIMAD UR15, UR77, 0x3c, URZ ;  /* 0x0000003c4d0f78a4 */ /* 0x000fe4000f8e02ff */
[----:B------:R-:W-:Y:S02]  /*1ed10*/  ULEA.HI UR6, UR19, UR6, URZ, 0x6 ;  /* 0x0000000613067291 */ /* 0x000fe4000f8f30ff */
[----:B------:R-:W-:-:S02]  /*1ed20*/  USHF.R.S32.HI UR19, URZ, 0x1f, UR31 ;  /* 0x0000001fff137899 */ /* 0x000fc4000801141f */
[----:B------:R-:W-:Y:S02]  /*1ed30*/  UIMAD UR11, UR77, 0x3b, URZ ;  /* 0x0000003b4d0b78a4 */ /* 0x000fe4000f8e02ff */
[----:B------:R-:W-:Y:S02]  /*1ed40*/  USHF.R.S32.HI UR39, URZ, 0x1f, UR27 ;  /* 0x0000001fff277899 */ /* 0x000fe4000801141b */
[----:B------:R-:W-:Y:S02]  /*1ed50*/  UIMAD UR37, UR77, 0x3a, URZ ;  /* 0x0000003a4d2578a4 */ /* 0x000fe4000f8e02ff */
[----:B------:R-:W-:Y:S02]  /*1ed60*/  USHF.R.S32.HI UR38, URZ, 0x1f, UR23 ;  /* 0x0000001fff267899 */ /* 0x000fe40008011417 */
[----:B------:R-:W-:Y:S02]  /*1ed70*/  UIMAD UR33, UR77, 0x39, URZ ;  /* 0x000000394d2178a4 */ /* 0x000fe4000f8e02ff */
[----:B------:R-:W-:-:S02]  /*1ed80*/  USHF.R.S32.HI UR35, URZ, 0x1f, UR15 ;  /* 0x0000001fff237899 */ /* 0x000fc4000801140f */
[----:B------:R-:W-:Y:S02]  /*1ed90*/  UIMAD UR29, UR77, 0x38, URZ ;  /* 0x000000384d1d78a4 */ /* 0x000fe4000f8e02ff */
[----:B------:R-:W-:Y:S02]  /*1eda0*/  UIMAD UR25, UR77, 0x37, URZ ;  /* 0x000000374d1978a4 */ /* 0x000fe4000f8e02ff */
[----:B------:R-:W-:Y:S02]  /*1edb0*/  UIMAD UR21, UR77, 0x36, URZ ;  /* 0x000000364d1578a4 */ /* 0x000fe4000f8e02ff */
[----:B------:R-:W-:Y:S02]  /*1edc0*/  UIMAD UR17, UR77, 0x35, URZ ;  /* 0x000000354d1178a4 */ /* 0x000fe4000f8e02ff */
[----:B------:R-:W-:Y:S02]  /*1edd0*/  UIMAD UR13, UR77, 0x34, URZ ;  /* 0x000000344d0d78a4 */ /* 0x000fe4000f8e02ff */
[----:B------:R-:W-:-:S02]  /*1ede0*/  UIMAD UR9, UR77, 0x33, URZ ;  /* 0x000000334d0978a4 */ /* 0x000fc4000f8e02ff */
[----:B------:R-:W-:Y:S02]  /*1edf0*/  UIMAD UR8, UR77, 0x32, URZ ;  /* 0x000000324d0878a4 */ /* 0x000fe4000f8e02ff */
[----:B------:R-:W-:Y:S02]  /*1ee00*/  UIMAD UR7, UR77, 0x31, URZ ;  /* 0x000000314d0778a4 */ /* 0x000fe4000f8e02ff */
[----:B------:R-:W-:Y:S02]  /*1ee10*/  UIMAD UR36, UR77, 0x30, URZ ;  /* 0x000000304d2478a4 */ /* 0x000fe4000f8e02ff */
[----:B------:R-:W-:Y:S02]  /*1ee20*/  UIMAD UR34, UR77, 0x2f, URZ ;  /* 0x0000002f4d2278a4 */ /* 0x000fe4000f8e02ff */
[----:B------:R-:W-:Y:S02]  /*1ee30*/  UIMAD UR32, UR77, 0x2e, URZ ;  /* 0x0000002e4d2078a4 */ /* 0x000fe4000f8e02ff */
[----:B------:R-:W-:Y:S01]  /*1ee40*/  UIMAD UR30, UR77, 0x2d, URZ ;  /* 0x0000002d4d1e78a4 */ /* 0x000fe2000f8e02ff */
[----:B---3--:R-:W-:-:S02]  /*1ee50*/  IADD3 R5, P4, PT, R28, UR31, RZ ;  /* 0x0000001f1c057c10 */ /* 0x008fc4000ff9e0ff */
[----:B----4-:R-:W-:-:S03]  /*1ee60*/  IADD3 R4, P3, PT, R29, UR31, RZ ;  /* 0x0000001f1d047c10 */ /* 0x010fc6000ff7e0ff */
[----:B------:R0:W-:Y:S04]  /*1ee70*/  STL [R1+0x1094], R5 ;  /* 0x0010940501007387 */ /* 0x0001e80000100800 */
[----:B------:R1:W-:Y:S01]  /*1ee80*/  STL [R1+0x109c], R4 ;  /* 0x00109c0401007387 */ /* 0x0003e20000100800 */
[----:B0-----:R-:W-:Y:S02]  /*1ee90*/  IADD3 R5, P2, PT, R28, UR27, RZ ;  /* 0x0000001b1c057c10 */ /* 0x001fe4000ff5e0ff */
[----:B-1----:R-:W-:-:S03]  /*1eea0*/  IADD3 R4, P1, PT, R29, UR27, RZ ;  /* 0x0000001b1d047c10 */ /* 0x002fc6000ff3e0ff */
[----:B------:R0:W-:Y:S04]  /*1eeb0*/  STL [R1+0x10a4], R5 ;  /* 0x0010a40501007387 */ /* 0x0001e80000100800 */
[----:B------:R1:W-:Y:S01]  /*1eec0*/  STL [R1+0x10ac], R4 ;  /* 0x0010ac0401007387 */ /* 0x0003e20000100800 */
[----:B0-----:R-:W-:Y:S02]  /*1eed0*/  IADD3 R5, P6, PT, R28, UR23, RZ ;  /* 0x000000171c057c10 */ /* 0x001fe4000ffde0ff */
[----:B-1----:R-:W-:-:S03]  /*1eee0*/  IADD3 R4, P5, PT, R29, UR23, RZ ;  /* 0x000000171d047c10 */ /* 0x002fc6000ffbe0ff */
[----:B------:R-:W-:Y:S01]  /*1eef0*/  STL [R1+0x10b4], R5 ;  /* 0x0010b40501007387 */ /* 0x000fe20000100800 */
[----:B------:R-:W-:-:S03]  /*1ef00*/  IADD3 R6, P0, PT, R28, UR15, RZ ;  /* 0x0000000f1c067c10 */ /* 0x000fc6000ff1e0ff */
[----:B------:R0:W-:Y:S04]  /*1ef10*/  STL [R1+0x10bc], R4 ;  /* 0x0010bc0401007387 */ /* 0x0001e80000100800 */
[----:B------:R-:W-:Y:S01]  /*1ef20*/  STL [R1+0x10c4], R6 ;  /* 0x0010c40601007387 */ /* 0x000fe20000100800 */
[----:B0-----:R-:W-:Y:S02]  /*1ef30*/  IADD3.X R4, PT, PT, R2, UR19, RZ, P4, !PT ;  /* 0x0000001302047c10 */ /* 0x001fe4000a7fe4ff */
        /* <DEDUP_REMOVED lines=21> */
[----:B------:R0:W-:Y:S01]  /*1f090*/  STL [R1+0x10b8], R4 ;  /* 0x0010b80401007387 */ /* 0x0001e20000100800 */
[----:B------:R-:W-:-:S03]  /*1f0a0*/  USHF.R.S32.HI UR31, URZ, 0x1f, UR11 ;  /* 0x0000001fff1f7899 */ /* 0x000fc6000801140b */
        /* <DEDUP_REMOVED lines=107> */
[----:B------:R-:W-:-:S03]  /*1f760*/  UIMAD UR28, UR77, 0x2c, URZ ;  /* 0x0000002c4d1c78a4 */ /* 0x000fc6000f8e02ff */
[----:B------:R-:W-:Y:S01]  /*1f770*/  STL [R1+0x11b4], R6 ;  /* 0x0011b40601007387 */ /* 0x000fe20000100800 */
[----:B0-----:R-:W-:Y:S01]  /*1f780*/  IADD3.X R4, PT, PT, R2, UR31, RZ, P2, !PT ;  /* 0x0000001f02047c10 */ /* 0x001fe200097fe4ff */
[----:B------:R-:W-:Y:S01]  /*1f790*/  USHF.R.S32.HI UR29, URZ, 0x1f, UR34 ;  /* 0x0000001fff1d7899 */ /* 0x000fe20008011422 */
        /* <DEDUP_REMOVED lines=100> */
[----:B------:R0:W-:Y:S01]  /*1fde0*/  STL [R1+0x1220], R4 ;  /* 0x0012200401007387 */ /* 0x0001e20000100800 */
[----:B------:R-:W-:-:S03]  /*1fdf0*/  USHF.R.S32.HI UR8, URZ, 0x1f, UR12 ;  /* 0x0000001fff087899 */ /* 0x000fc6000801140c */
[----:B------:R1:W-:Y:S01]  /*1fe00*/  STL [R1+0x125c], R5 ;  /* 0x00125c0501007387 */ /* 0x0003e20000100800 */
[----:B0-----:R-:W-:Y:S02]  /*1fe10*/  IADD3.X R4, PT, PT, R3, UR11, RZ, P2, !PT ;  /* 0x0000000b03047c10 */ /* 0x001fe400097fe4ff */
[----:B-1----:R-:W-:-:S03]  /*1fe20*/  IADD3.X R5, PT, PT, R2, UR9, RZ, P1, !PT ;  /* 0x0000000902057c10 */ /* 0x002fc60008ffe4ff */
[----:B------:R0:W-:Y:S01]  /*1fe30*/  STL [R1+0x1228], R4 ;  /* 0x0012280401007387 */ /* 0x0001e20000100800 */
[----:B------:R-:W-:-:S03]  /*1fe40*/  USHF.R.S32.HI UR7, URZ, 0x1f, UR10 ;  /* 0x0000001fff077899 */ /* 0x000fc6000801140a */
[----:B------:R1:W-:Y:S01]  /*1fe50*/  STL [R1+0x1230], R5 ;  /* 0x0012300501007387 */ /* 0x0003e20000100800 */
[----:B0-----:R-:W-:Y:S02]  /*1fe60*/  IADD3.X R4, PT, PT, R3, UR9, RZ, P6, !PT ;  /* 0x0000000903047c10 */ /* 0x001fe4000b7fe4ff */
[----:B-1----:R-:W-:-:S03]  /*1fe70*/  IADD3.X R5, PT, PT, R2, UR8, RZ, P5, !PT ;  /* 0x0000000802057c10 */ /* 0x002fc6000affe4ff */
[----:B------:R0:W-:Y:S04]  /*1fe80*/  STL [R1+0x1238], R4 ;  /* 0x0012380401007387 */ /* 0x0001e80000100800 */
[----:B------:R1:W-:Y:S01]  /*1fe90*/  STL [R1+0x1240], R5 ;  /* 0x0012400501007387 */ /* 0x0003e20000100800 */
[----:B0-----:R-:W-:Y:S02]  /*1fea0*/  IADD3.X R4, PT, PT, R3, UR8, RZ, P0, !PT ;  /* 0x0000000803047c10 */ /* 0x001fe400087fe4ff */
[----:B-1----:R-:W-:-:S03]  /*1feb0*/  IADD3.X R5, PT, PT, R2, UR7, RZ, P4, !PT ;  /* 0x0000000702057c10 */ /* 0x002fc6000a7fe4ff */
[----:B------:R0:W-:Y:S04]  /*1fec0*/  STL [R1+0x1248], R4 ;  /* 0x0012480401007387 */ /* 0x0001e80000100800 */
[----:B------:R1:W-:Y:S01]  /*1fed0*/  STL [R1+0x1250], R5 ;  /* 0x0012500501007387 */ /* 0x0003e20000100800 */
[----:B0-----:R-:W-:-:S05]  /*1fee0*/  IADD3.X R4, PT, PT, R3, UR7, RZ, P3, !PT ;  /* 0x0000000703047c10 */ /* 0x001fca0009ffe4ff */
[----:B------:R0:W-:Y:S04]  /*1fef0*/  STL [R1+0x1258], R4 ;  /* 0x0012580401007387 */ /* 0x0001e80000100800 */
[----:B------:R-:W-:Y:S01]  /*1ff00*/  STL [R1+0x2c], RZ ;  /* 0x00002cff01007387 */ /* 0x000fe20000100800 */
[----:B------:R-:W-:Y:S02]  /*1ff10*/  UIMAD UR76, UR77, 0x22, URZ ;  /* 0x000000224d4c78a4 */ /* 0x000fe4000f8e02ff */
[----:B------:R-:W-:Y:S02]  /*1ff20*/  UIMAD UR75, UR77, 0x21, URZ ;  /* 0x000000214d4b78a4 */ /* 0x000fe4000f8e02ff */
[----:B------:R-:W-:Y:S02]  /*1ff30*/  USHF.L.U32 UR74, UR77, 0x5, URZ ;  /* 0x000000054d4a7899 */ /* 0x000fe400080006ff */
[----:B------:R-:W-:-:S02]  /*1ff40*/  UIMAD UR73, UR77, 0x1f, URZ ;  /* 0x0000001f4d4978a4 */ /* 0x000fc4000f8e02ff */
        /* <DEDUP_REMOVED lines=14> */
[----:B------:R-:W-:Y:S02]  /*20030*/  USHF.L.U32 UR58, UR77, 0x4, URZ ;  /* 0x000000044d3a7899 */ /* 0x000fe400080006ff */
[----:B------:R-:W-:Y:S02]  /*20040*/  UIMAD UR57, UR77, 0xf, URZ ;  /* 0x0000000f4d3978a4 */ /* 0x000fe4000f8e02ff */
[----:B------:R-:W-:Y:S02]  /*20050*/  UIMAD UR56, UR77, 0xe, URZ ;  /* 0x0000000e4d3878a4 */ /* 0x000fe4000f8e02ff */
[----:B------:R-:W-:-:S02]  /*20060*/  UIMAD UR53, UR77, 0xd, URZ ;  /* 0x0000000d4d3578a4 */ /* 0x000fc4000f8e02ff */
[----:B------:R-:W-:Y:S02]  /*20070*/  UIMAD UR52, UR77, 0xc, URZ ;  /* 0x0000000c4d3478a4 */ /* 0x000fe4000f8e02ff */
[----:B------:R-:W-:Y:S02]  /*20080*/  UIMAD UR51, UR77, 0xb, URZ ;  /* 0x0000000b4d3378a4 */ /* 0x000fe4000f8e02ff */
[----:B------:R-:W-:Y:S02]  /*20090*/  UIMAD UR50, UR77, 0xa, URZ ;  /* 0x0000000a4d3278a4 */ /* 0x000fe4000f8e02ff */
[----:B------:R-:W-:Y:S02]  /*200a0*/  UIMAD UR49, UR77, 0x9, URZ ;  /* 0x000000094d3178a4 */ /* 0x000fe4000f8e02ff */
[----:B------:R-:W-:Y:S02]  /*200b0*/  USHF.L.U32 UR48, UR77, 0x3, URZ ;  /* 0x000000034d307899 */ /* 0x000fe400080006ff */
[----:B------:R-:W-:-:S02]  /*200c0*/  UIMAD UR47, UR77, 0x7, URZ ;  /* 0x000000074d2f78a4 */ /* 0x000fc4000f8e02ff */
[----:B------:R-:W-:Y:S02]  /*200d0*/  UIMAD UR46, UR77, 0x6, URZ ;  /* 0x000000064d2e78a4 */ /* 0x000fe4000f8e02ff */
[----:B------:R-:W-:Y:S02]  /*200e0*/  UIMAD UR45, UR77, 0x5, URZ ;  /* 0x000000054d2d78a4 */ /* 0x000fe4000f8e02ff */
[----:B------:R-:W-:Y:S02]  /*200f0*/  USHF.L.U32 UR44, UR77, 0x2, URZ ;  /* 0x000000024d2c7899 */ /* 0x000fe400080006ff */
[----:B------:R-:W-:Y:S02]  /*20100*/  UIMAD UR43, UR77, 0x3, URZ ;  /* 0x000000034d2b78a4 */ /* 0x000fe4000f8e02ff */
[----:B------:R-:W-:Y:S02]  /*20110*/  USHF.L.U32 UR42, UR77, 0x1, URZ ;  /* 0x000000014d2a7899 */ /* 0x000fe400080006ff */
[----:B------:R-:W-:-:S02]  /*20120*/  USHF.L.U32 UR4, UR4, 0x6, URZ ;  /* 0x0000000604047899 */ /* 0x000fc400080006ff */
[----:B------:R-:W-:Y:S02]  /*20130*/  USHF.R.S32.HI UR41, URZ, 0x1f, UR77 ;  /* 0x0000001fff297899 */ /* 0x000fe4000801144d */
[----:B------:R-:W-:Y:S02]  /*20140*/  USHF.L.U32 UR40, UR77, 0x6, URZ ;  /* 0x000000064d287899 */ /* 0x000fe400080006ff */
[----:B------:R-:W-:Y:S02]  /*20150*/  USHF.R.S32.HI UR39, URZ, 0x1f, UR76 ;  /* 0x0000001fff277899 */ /* 0x000fe4000801144c */
[----:B------:R-:W-:Y:S02]  /*20160*/  USHF.R.S32.HI UR38, URZ, 0x1f, UR75 ;  /* 0x0000001fff267899 */ /* 0x000fe4000801144b */
[----:B------:R-:W-:Y:S02]  /*20170*/  USHF.R.S32.HI UR37, URZ, 0x1f, UR74 ;  /* 0x0000001fff257899 */ /* 0x000fe4000801144a */
[----:B------:R-:W-:-:S02]  /*20180*/  USHF.R.S32.HI UR36, URZ, 0x1f, UR73 ;  /* 0x0000001fff247899 */ /* 0x000fc40008011449 */
[----:B------:R-:W-:Y:S02]  /*20190*/  USHF.R.S32.HI UR35, URZ, 0x1f, UR72 ;  /* 0x0000001fff237899 */ /* 0x000fe40008011448 */
[----:B------:R-:W-:Y:S02]  /*201a0*/  USHF.R.S32.HI UR34, URZ, 0x1f, UR71 ;  /* 0x0000001fff227899 */ /* 0x000fe40008011447 */
        /* <DEDUP_REMOVED lines=26> */
[----:B------:R-:W-:Y:S01]  /*20350*/  USHF.R.S32.HI UR7, URZ, 0x1f, UR42 ;  /* 0x0000001fff077899 */ /* 0x000fe2000801142a */
[----:B-1----:R-:W-:Y:S01]  /*20360*/  IADD3 R5, P1, PT, R28, UR76, RZ ;  /* 0x0000004c1c057c10 */ /* 0x002fe2000ff3e0ff */
[----:B------:R-:W-:Y:S01]  /*20370*/  USHF.R.S32.HI UR6, URZ, 0x6, UR6 ;  /* 0x00000006ff067899 */ /* 0x000fe20008011406 */
[----:B0-----:R-:W-:Y:S01]  /*20380*/  IADD3 R4, P0, PT, R29, UR76, RZ ;  /* 0x0000004c1d047c10 */ /* 0x001fe2000ff1e0ff */
[----:B------:R-:W-:Y:S01]  /*20390*/  USHF.R.S32.HI UR76, URZ, 0x1f, UR40 ;  /* 0x0000001fff4c7899 */ /* 0x000fe20008011428 */
[----:B--2---:R-:W-:Y:S01]  /*203a0*/  LOP3.LUT R6, R0, 0x60, RZ, 0x3c, !PT ;  /* 0x0000006000067812 */ /* 0x004fe200078e3cff */
[----:B------:R0:W-:Y:S04]  /*203b0*/  STL [R1+0x1264], R5 ;  /* 0x0012640501007387 */ /* 0x0001e80000100800 */
[----:B------:R1:W-:Y:S01]  /*203c0*/  STL [R1+0x126c], R4 ;  /* 0x00126c0401007387 */ /* 0x0003e20000100800 */
[----:B0-----:R-:W-:-:S02]  /*203d0*/  IADD3 R5, P6, PT, R28, UR75, RZ ;  /* 0x0000004b1c057c10 */ /* 0x001fc4000ffde0ff */
[----:B-1----:R-:W-:-:S03]  /*203e0*/  IADD3 R4, P5, PT, R29, UR75, RZ ;  /* 0x0000004b1d047c10 */ /* 0x002fc6000ffbe0ff */
[----:B------:R0:W-:Y:S01]  /*203f0*/  STL [R1+0x1274], R5 ;  /* 0x0012740501007387 */ /* 0x0001e20000100800 */
[----:B------:R-:W-:-:S03]  /*20400*/  USHF.R.S32.HI UR75, URZ, 0x1f, UR4 ;  /* 0x0000001fff4b7899 */ /* 0x000fc60008011404 */
[----:B------:R1:W-:Y:S04]  /*20410*/  STL [R1+0x127c], R4 ;  /* 0x00127c0401007387 */ /* 0x0003e80000100800 */
[----:B------:R2:W-:Y:S01]  /*20420*/  STL [R1+0x1e5c], R6 ;  /* 0x001e5c0601007387 */ /* 0x0005e20000100800 */
[----:B0-----:R-:W-:Y:S02]  /*20430*/  LOP3.LUT R5, R0, 0x20, RZ, 0x3c, !PT ;  /* 0x0000002000057812 */ /* 0x001fe400078e3cff */
[----:B------:R-:W-:Y:S02]  /*20440*/  IADD3 R5, P4, PT, R28, UR74, RZ ;  /* 0x0000004a1c057c10 */ /* 0x000fe4000ff9e0ff */
[----:B-1----:R-:W-:Y:S02]  /*20450*/  LOP3.LUT R4, R0, 0x40, RZ, 0x3c, !PT ;  /* 0x0000004000047812 */ /* 0x002fe400078e3cff */
[----:B------:R-:W-:Y:S01]  /*20460*/  IADD3 R4, P3, PT, R29, UR74, RZ ;  /* 0x0000004a1d047c10 */ /* 0x000fe2000ff7e0ff */
[----:B------:R0:W-:Y:S01]  /*20470*/  STL [R1+0x1284], R5 ;  /* 0x0012840501007387 */ /* 0x0001e20000100800 */
[----:B--2---:R-:W-:-:S03]  /*20480*/  IADD3 R6, P2, PT, R28, UR73, RZ ;  /* 0x000000491c067c10 */ /* 0x004fc6000ff5e0ff */
[----:B------:R1:W-:Y:S04]  /*20490*/  STL [R1+0x128c], R4 ;  /* 0x00128c0401007387 */ /* 0x0003e80000100800 */
[----:B------:R2:W-:Y:S01]  /*204a0*/  STL [R1+0x1294], R6 ;  /* 0x0012940601007387 */ /* 0x0005e20000100800 */
[----:B0-----:R-:W-:Y:S02]  /*204b0*/  IADD3.X R5, PT, PT, R2, UR39, RZ, P1, !PT ;  /* 0x0000002702057c10 */ /* 0x001fe40008ffe4ff */
[----:B-1----:R-:W-:-:S03]  /*204c0*/  IADD3 R4, P1, PT, R29, UR73, RZ ;  /* 0x000000491d047c10 */ /* 0x002fc6000ff3e0ff */
[----:B------:R0:W-:Y:S01]  /*204d0*/  STL [R1+0x1260], R5 ;  /* 0x0012600501007387 */ /* 0x0001e20000100800 */
[----:B--2---:R-:W-:-:S03]  /*204e0*/  IADD3.X R6, PT, PT, R3, UR39, RZ, P0, !PT ;  /* 0x0000002703067c10 */ /* 0x004fc600087fe4ff */
[----:B------:R1:W-:Y:S04]  /*204f0*/  STL [R1+0x129c], R4 ;  /* 0x00129c0401007387 */ /* 0x0003e80000100800 */
[----:B------:R2:W-:Y:S01]  /*20500*/  STL [R1+0x1268], R6 ;  /* 0x0012680601007387 */ /* 0x0005e20000100800 */
[----:B0-----:R-:W-:Y:S02]  /*20510*/  IADD3 R5, P0, PT, R28, UR72, RZ ;  /* 0x000000481c057c10 */ /* 0x001fe4000ff1e0ff */
[----:B-1----:R-:W-:-:S03]  /*20520*/  IADD3.X R4, PT, PT, R2, UR38, RZ, P6, !PT ;  /* 0x0000002602047c10 */ /* 0x002fc6000b7fe4ff */
        /* <DEDUP_REMOVED lines=238> */
[----:B0-----:R-:W-:Y:S02]  /*21410*/  IADD3.X R5, PT, PT, R2, UR8, RZ, P2, !PT ;  /* 0x0000000802057c10 */ /* 0x001fe400097fe4ff */
[----:B-1----:R-:W-:-:S03]  /*21420*/  IADD3.X R4, PT, PT, R3, UR8, RZ, P1, !PT ;  /* 0x0000000803047c10 */ /* 0x002fc60008ffe4ff */
[----:B------:R0:W-:Y:S01]  /*21430*/  STL [R1+0x1450], R5 ;  /* 0x0014500501007387 */ /* 0x0001e20000100800 */
[----:B--2---:R-:W-:-:S03]  /*21440*/  IADD3.X R6, PT, PT, R2, UR7, RZ, P0, !PT ;  /* 0x0000000702067c10 */ /* 0x004fc600087fe4ff */
[----:B------:R1:W-:Y:S04]  /*21450*/  STL [R1+0x1458], R4 ;  /* 0x0014580401007387 */ /* 0x0003e80000100800 */
[----:B------:R2:W-:Y:S01]  /*21460*/  STL [R1+0x1460], R6 ;  /* 0x0014600601007387 */ /* 0x0005e20000100800 */
[----:B0-----:R-:W-:Y:S02]  /*21470*/  IADD3.X R5, PT, PT, R3, UR7, RZ, P6, !PT ;  /* 0x0000000703057c10 */ /* 0x001fe4000b7fe4ff */
[----:B-1----:R-:W-:-:S03]  /*21480*/  IADD3.X R4, PT, PT, R2, UR41, RZ, P5, !PT ;  /* 0x0000002902047c10 */ /* 0x002fc6000affe4ff */
[----:B------:R2:W-:Y:S01]  /*21490*/  STL [R1+0x1468], R5 ;  /* 0x0014680501007387 */ /* 0x0005e20000100800 */
[----:B------:R-:W-:-:S05]  /*214a0*/  IADD3.X R2, PT, PT, R3, UR41, RZ, P4, !PT ;  /* 0x0000002903027c10 */ /* 0x000fca000a7fe4ff */
[----:B------:R2:W-:Y:S04]  /*214b0*/  STL [R1+0x1478], R2 ;  /* 0x0014780201007387 */ /* 0x0005e80000100800 */
[----:B------:R2:W-:Y:S02]  /*214c0*/  STL [R1+0x1470], R4 ;  /* 0x0014700401007387 */ /* 0x0005e40000100800 */
.L_x_2:
[----:B0-2---:R-:W2:Y:S01]  /*214d0*/  LDL R5, [R1+0xfb4] ;  /* 0x000fb40001057983 */ /* 0x005ea20000100800 */
[----:B------:R-:W0:Y:S03]  /*214e0*/  LDC R2, c[0x0][0x3a0] ;  /* 0x0000e800ff027b82 */ /* 0x000e260000000800 */
[----:B--2---:R1:W-:Y:S04]  /*214f0*/  STL [R1+0x41ac], R5 ;  /* 0x0041ac0501007387 */ /* 0x0043e80000100800 */
[----:B------:R-:W2:Y:S04]  /*21500*/  LDL R4, [R1+0xfbc] ;  /* 0x000fbc0001047983 */ /* 0x000ea80000100800 */
[----:B-1----:R-:W0:Y:S04]  /*21510*/  LDL R5, [R1+0xfe8] ;  /* 0x000fe80001057983 */ /* 0x002e280000100800 */
[----:B------:R-:W-:Y:S04]  /*21520*/  STL [R1+0x4074], R29 ;  /* 0x0040741d01007387 */ /* 0x000fe80000100800 */
        /* <DEDUP_REMOVED lines=77> */
[----:B------:R1:W-:Y:S04]  /*21a00*/  STL [R1+0x41a8], R28 ;  /* 0x0041a81c01007387 */ /* 0x0003e80000100800 */
        /* <DEDUP_REMOVED lines=23> */
[----:B-----5:R-:W-:Y:S04]  /*21b80*/  STL [R1+0x3c04], R0 ;  /* 0x003c040001007387 */ /* 0x020fe80000100800 */
        /* <DEDUP_REMOVED lines=110> */
[----:B------:R-:W-:Y:S01]  /*22270*/  STL [R1+0x3f7c], R0 ;  /* 0x003f7c0001007387 */ /* 0x000fe20000100800 */
[----:B0-----:R-:W-:-:S03]  /*22280*/  IMAD R2, R5, -0x40, R2 ;  /* 0xffffffc005027824 */ /* 0x001fc600078e0202 */
[----:B------:R-:W-:Y:S04]  /*22290*/  STL [R1+0x3f84], R0 ;  /* 0x003f840001007387 */ /* 0x000fe80000100800 */
[----:B------:R-:W-:Y:S04]  /*222a0*/  STL [R1+0x3f8c], R0 ;  /* 0x003f8c0001007387 */ /* 0x000fe80000100800 */
[----:B------:R-:W-:Y:S04]  /*222b0*/  STL [R1+0x3f94], R0 ;  /* 0x003f940001007387 */ /* 0x000fe80000100800 */
[----:B------:R-:W-:Y:S04]  /*222c0*/  STL [R1+0x3f9c], R0 ;  /* 0x003f9c0001007387 */ /* 0x000fe80000100800 */
[----:B------:R-:W2:Y:S01]  /*222d0*/  LDL.LU R5, [R1+0x41ac] ;  /* 0x0041ac0001057983 */ /* 0x000ea20000300800 */
[----:B------:R-:W-:-:S02]  /*222e0*/  ISETP.GT.AND P0, PT, R2, RZ, PT ;  /* 0x000000ff0200720c */ /* 0x000fc40003f04270 */
[----:B-1----:R-:W-:-:S11]  /*222f0*/  PRMT R28, RZ, 0x7610, R28 ;  /* 0x00007610ff1c7816 */ /* 0x002fd6000000001c */
[----:B--2---:R-:W2:Y:S04]  /*22300*/  @P0 LDG.E.U8 R28, desc[UR54][R4.64] ;  /* 0x00000036041c0981 */ /* 0x004ea8000c1e1100 */
[----:B--2---:R0:W-:Y:S04]  /*22310*/  STL [R1+0x9a0], R28 ;  /* 0x0009a01c01007387 */ /* 0x0041e80000100800 */
[----:B0-----:R-:W2:Y:S04]  /*22320*/  LDL.LU R28, [R1+0x41a8] ;  /* 0x0041a800011c7983 */ /* 0x001ea80000300800 */
[----:B------:R-:W3:Y:S04]  /*22330*/  LDL R4, [R1+0xfb8] ;  /* 0x000fb80001047983 */ /* 0x000ee80000100800 */
[----:B------:R-:W3:Y:S01]  /*22340*/  LDL R5, [R1+0xfc0] ;  /* 0x000fc00001057983 */ /* 0x000ee20000100800 */
[----:B------:R-:W-:-:S02]  /*22350*/  PRMT R29, RZ, 0x7610, R29 ;  /* 0x00007610ff1d7816 */ /* 0x000fc4000000001d */
[----:B---3--:R-:W-:-:S04]  /*22360*/  @P0 LOP3.LUT R5, R5, R4, RZ, 0x3c, !PT ;  /* 0x0000000405050212 */ /* 0x008fc800078e3cff */
[----:B------:R-:W-:-:S04]  /*22370*/  @P0 LOP3.LUT R4, R5, R4, RZ, 0x3c, !PT ;  /* 0x0000000405040212 */ /* 0x000fc800078e3cff */
[----:B------:R-:W-:-:S05]  /*22380*/  @P0 LOP3.LUT R5, R5, R4, RZ, 0x3c, !PT ;  /* 0x0000000405050212 */ /* 0x000fca00078e3cff */
[----:B------:R-:W3:Y:S01]  /*22390*/  @P0 LDG.E.U8 R29, desc[UR54][R4.64] ;  /* 0x00000036041d0981 */ /* 0x000ee2000c1e1100 */
[----:B------:R-:W-:-:S03]  /*223a0*/  ISETP.GT.AND P1, PT, R2, 0x1, PT ;  /* 0x000000010200780c */ /* 0x000fc60003f24270 */
[----:B---3--:R0:W-:Y:S04]  /*223b0*/  STL [R1+0x99c], R29 ;  /* 0x00099c1d01007387 */ /* 0x0081e80000100800 */
[----:B0-----:R-:W3:Y:S04]  /*223c0*/  LDL.LU R29, [R1+0x41a4] ;  /* 0x0041a400011d7983 */ /* 0x001ee80000300800 */
[----:B------:R-:W4:Y:S04]  /*223d0*/  LDL R4, [R1+0x1478] ;  /* 0x0014780001047983 */ /* 0x000f280000100800 */
[----:B------:R-:W4:Y:S01]  /*223e0*/  LDL R5, [R1+0x147c] ;  /* 0x00147c0001057983 */ /* 0x000f220000100800 */
[----:B--2---:R-:W-:-:S02]  /*223f0*/  PRMT R28, RZ, 0x7610, R28 ;  /* 0x00007610ff1c7816 */ /* 0x004fc4000000001c */
[----:B----4-:R-:W-:-:S04]  /*22400*/  @P1 LOP3.LUT R5, R5, R4, RZ, 0x3c, !PT ;  /* 0x0000000405051212 */ /* 0x010fc800078e3cff */
[----:B------:R-:W-:-:S04]  /*22410*/  @P1 LOP3.LUT R4, R5, R4, RZ, 0x3c, !PT ;  /* 0x0000000405041212 */ /* 0x000fc800078e3cff */
[----:B------:R-:W-:-:S05]  /*22420*/  @P1 LOP3.LUT R5, R5, R4, RZ, 0x3c, !PT ;  /* 0x0000000405051212 */ /* 0x000fca00078e3cff */
[----:B------:R-:W2:Y:S04]  /*22430*/  @P1 LDG.E.U8 R28, desc[UR54][R4.64] ;  /* 0x00000036041c1981 */ /* 0x000ea8000c1e1100 */
[----:B--2---:R0:W-:Y:S04]  /*22440*/  STL [R1+0x998], R28 ;  /* 0x0009981c01007387 */ /* 0x0041e80000100800 */
[----:B0-----:R-:W2:Y:S04]  /*22450*/  LDL.LU R28, [R1+0x41a0] ;  /* 0x0041a000011c7983 */ /* 0x001ea80000300800 */
[----:B------:R-:W4:Y:S04]  /*22460*/  LDL R4, [R1+0x1470] ;  /* 0x0014700001047983 */ /* 0x000f280000100800 */
[----:B------:R-:W4:Y:S01]  /*22470*/  LDL R5, [R1+0x1474] ;  /* 0x0014740001057983 */ /* 0x000f220000100800 */
[----:B---3--:R-:W-:-:S02]  /*22480*/  PRMT R29, RZ, 0x7610, R29 ;  /* 0x00007610ff1d7816 */ /* 0x008fc4000000001d */
[----:B----4-:R-:W-:-:S04]  /*22490*/  @P1 LOP3.LUT R5, R5, R4, RZ, 0x3c, !PT ;  /* 0x0000000405051212 */ /* 0x010fc800078e3cff */
        /* <DEDUP_REMOVED lines=720> */
[----:B------:R-:W-:-:S02]  /*251a0*/  PRMT R27, RZ, 0x7610, R27 ;  /* 0x00007610ff1b7816 */ /* 0x000fc4000000001b */
[----:B----4-:R-:W-:-:S04]  /*251b0*/  @P0 LOP3.LUT R5, R5, R4, RZ, 0x3c, !PT ;  /* 0x0000000405050212 */ /* 0x010fc800078e3cff */
[----:B------:R-:W-:-:S04]  /*251c0*/  @P0 LOP3.LUT R4, R5, R4, RZ, 0x3c, !PT ;  /* 0x0000000405040212 */ /* 0x000fc800078e3cff */
[----:B------:R-:W-:-:S05]  /*251d0*/  @P0 LOP3.LUT R5, R5, R4, RZ, 0x3c, !PT ;  /* 0x0000000405050212 */ /* 0x000fca00078e3cff */
[----:B------:R-:W4:Y:S01]  /*251e0*/  @P0 LDG.E.U8 R27, desc[UR54][R4.64] ;  /* 0x00000036041b0981 */ /* 0x000f22000c1e1100 */
[----:B------:R-:W-:-:S03]  /*251f0*/  ISETP.GT.AND P1, PT, R2, 0x28, PT ;  /* 0x000000280200780c */ /* 0x000fc60003f24270 */
[----:B----4-:R0:W-:Y:S04]  /*25200*/  STL [R1+0xac], R27 ;  /* 0x0000ac1b01007387 */ /* 0x0101e80000100800 */
[----:B0-----:R-:W4:Y:S04]  /*25210*/  LDL.LU R27, [R1+0x406c] ;  /* 0x00406c00011b7983 */ /* 0x001f280000300800 */
[----:B------:R-:W2:Y:S04]  /*25220*/  LDL R4, [R1+0x1208] ;  /* 0x0012080001047983 */ /* 0x000ea80000100800 */
[----:B------:R-:W2:Y:S01]  /*25230*/  LDL R5, [R1+0x120c] ;  /* 0x00120c0001057983 */ /* 0x000ea20000100800 */
[----:B------:R-:W-:-:S02]  /*25240*/  PRMT R26, RZ, 0x7610, R26 ;  /* 0x00007610ff1a7816 */ /* 0x000fc4000000001a */
[----:B--2---:R-:W-:-:S04]  /*25250*/  @P1 LOP3.LUT R5, R5, R4, RZ, 0x3c, !PT ;  /* 0x0000000405051212 */ /* 0x004fc800078e3cff */
[----:B------:R-:W-:-:S04]  /*25260*/  @P1 LOP3.LUT R4, R5, R4, RZ, 0x3c, !PT ;  /* 0x0000000405041212 */ /* 0x000fc800078e3cff */
[----:B------:R-:W-:-:S05]  /*25270*/  @P1 LOP3.LUT R5, R5, R4, RZ, 0x3c, !PT ;  /* 0x0000000405051212 */ /* 0x000fca00078e3cff */
[----:B------:R-:W2:Y:S04]  /*25280*/  @P1 LDG.E.U8 R26, desc[UR54][R4.64] ;  /* 0x00000036041a1981 */ /* 0x000ea8000c1e1100 */
[----:B--2---:R0:W-:Y:S04]  /*25290*/  STL [R1+0xa8], R26 ;  /* 0x0000a81a01007387 */ /* 0x0041e80000100800 */
[----:B0-----:R-:W2:Y:S04]  /*252a0*/  LDL.LU R26, [R1+0x4068] ;  /* 0x00406800011a7983 */ /* 0x001ea80000300800 */
[----:B------:R-:W2:Y:S04]  /*252b0*/  LDL R4, [R1+0x1200] ;  /* 0x0012000001047983 */ /* 0x000ea80000100800 */
[----:B------:R-:W2:Y:S01]  /*252c0*/  LDL R5, [R1+0x1204] ;  /* 0x0012040001057983 */ /* 0x000ea20000100800 */
[----:B------:R-:W-:-:S02]  /*252d0*/  PRMT R25, RZ, 0x7610, R25 ;  /* 0x00007610ff197816 */ /* 0x000fc40000000019 */
[----:B--2---:R-:W-:-:S04]  /*252e0*/  @P1 LOP3.LUT R5, R5, R4, RZ, 0x3c, !PT ;  /* 0x0000000405051212 */ /* 0x004fc800078e3cff */
[----:B------:R-:W-:-:S04]  /*252f0*/  @P1 LOP3.LUT R4, R5, R4, RZ, 0x3c, !PT ;  /* 0x0000000405041212 */ /* 0x000fc800078e3cff */
[----:B------:R-:W-:-:S05]  /*25300*/  @P1 LOP3.LUT R5, R5, R4, RZ, 0x3c, !PT ;  /* 0x0000000405051212 */ /* 0x000fca00078e3cff */
[----:B------:R-:W2:Y:S01]  /*25310*/  @P1 LDG.E.U8 R25, desc[UR54][R4.64] ;  /* 0x0000003604191981 */ /* 0x000ea2000c1e1100 */
[----:B------:R-:W-:-:S03]  /*25320*/  ISETP.GT.AND P2, PT, R2, 0x29, PT ;  /* 0x000000290200780c */ /* 0x000fc60003f44270 */
        /* <DEDUP_REMOVED lines=189> */
[----:B------:R-:W4:Y:S04]  /*25f00*/  LDL R4, [R1+0x10e8] ;  /* 0x0010e80001047983 */ /* 0x000f280000100800 */
[----:B------:R-:W4:Y:S01]  /*25f10*/  LDL R5, [R1+0x10ec] ;  /* 0x0010ec0001057983 */ /* 0x000f220000100800 */
[----:B------:R-:W-:Y:S02]  /*25f20*/  ISETP.GT.AND P3, PT, R2, 0x3a, PT ;  /* 0x0000003a0200780c */ /* 0x000fe40003f64270 */
[----:B---3--:R-:W-:Y:S01]  /*25f30*/  PRMT R29, RZ, 0x7610, R29 ;  /* 0x00007610ff1d7816 */ /* 0x008fe2000000001d */
[----:B--2---:R0:W-:Y:S01]  /*25f40*/  STL [R1+0x4], R0 ;  /* 0x0000040001007387 */ /* 0x0041e20000100800 */
[----:B------:R-:W-:-:S03]  /*25f50*/  PRMT R28, RZ, 0x7610, R28 ;  /* 0x00007610ff1c7816 */ /* 0x000fc6000000001c */
[----:B0-----:R-:W2:Y:S06]  /*25f60*/  LDL R0, [R1+0x10dc] ;  /* 0x0010dc0001007983 */ /* 0x001eac0000100800 */
[----:B----4-:R-:W-:-:S04]  /*25f70*/  @P3 LOP3.LUT R5, R5, R4, RZ, 0x3c, !PT ;  /* 0x0000000405053212 */ /* 0x010fc800078e3cff */
[----:B------:R-:W-:-:S04]  /*25f80*/  @P3 LOP3.LUT R4, R5, R4, RZ, 0x3c, !PT ;  /* 0x0000000405043212 */ /* 0x000fc800078e3cff */
[----:B------:R-:W-:-:S05]  /*25f90*/  @P3 LOP3.LUT R5, R5, R4, RZ, 0x3c, !PT ;  /* 0x0000000405053212 */ /* 0x000fca00078e3cff */
[----:B------:R-:W3:Y:S04]  /*25fa0*/  @P3 LDG.E.U8 R29, desc[UR54][R4.64] ;  /* 0x00000036041d3981 */ /* 0x000ee8000c1e1100 */
[----:B------:R-:W4:Y:S04]  /*25fb0*/  LDL R4, [R1+0x10e0] ;  /* 0x0010e00001047983 */ /* 0x000f280000100800 */
[----:B------:R-:W4:Y:S04]  /*25fc0*/  LDL R5, [R1+0x10e4] ;  /* 0x0010e40001057983 */ /* 0x000f280000100800 */
[----:B---3--:R0:W-:Y:S01]  /*25fd0*/  STL [R1+0x3ff8], R29 ;  /* 0x003ff81d01007387 */ /* 0x0081e20000100800 */
[----:B------:R-:W-:-:S02]  /*25fe0*/  ISETP.GT.AND P2, PT, R2, 0x33, PT ;  /* 0x000000330200780c */ /* 0x000fc40003f44270 */
[----:B------:R-:W-:Y:S01]  /*25ff0*/  PRMT R3, RZ, 0x7610, R3 ;  /* 0x00007610ff037816 */ /* 0x000fe20000000003 */
[----:B0-----:R-:W3:Y:S01]  /*26000*/  LDL R29, [R1+0x10d8] ;  /* 0x0010d800011d7983 */ /* 0x001ee20000100800 */
[----:B----4-:R-:W-:-:S04]  /*26010*/  @P3 LOP3.LUT R5, R5, R4, RZ, 0x3c, !PT ;  /* 0x0000000405053212 */ /* 0x010fc800078e3cff */
[----:B------:R-:W-:-:S04]  /*26020*/  @P3 LOP3.LUT R4, R5, R4, RZ, 0x3c, !PT ;  /* 0x0000000405043212 */ /* 0x000fc800078e3cff */
[----:B------:R-:W-:-:S05]  /*26030*/  @P3 LOP3.LUT R5, R5, R4, RZ, 0x3c, !PT ;  /* 0x0000000405053212 */ /* 0x000fca00078e3cff */
[----:B------:R0:W4:Y:S04]  /*26040*/  @P3 LDG.E.U8 R28, desc[UR54][R4.64] ;  /* 0x00000036041c3981 */ /* 0x000128000c1e1100 */
[----:B------:R-:W0:Y:S04]  /*26050*/  LDL R4, [R1+0x1158] ;  /* 0x0011580001047983 */ /* 0x000e280000100800 */
[----:B------:R-:W0:Y:S02]  /*26060*/  LDL R5, [R1+0x115c] ;  /* 0x00115c0001057983 */ /* 0x000e240000100800 */
[----:B0-----:R-:W-:-:S04]  /*26070*/  @P2 LOP3.LUT R5, R5, R4, RZ, 0x3c, !PT ;  /* 0x0000000405052212 */ /* 0x001fc800078e3cff */
[----:B------:R-:W-:-:S04]  /*26080*/  @P2 LOP3.LUT R4, R5, R4, RZ, 0x3c, !PT ;  /* 0x0000000405042212 */ /* 0x000fc800078e3cff */
[----:B------:R-:W-:-:S05]  /*26090*/  @P2 LOP3.LUT R5, R5, R4, RZ, 0x3c, !PT ;  /* 0x0000000405052212 */ /* 0x000fca00078e3cff */
[----:B------:R-:W2:Y:S04]  /*260a0*/  @P2 LDG.E.U8 R3, desc[UR54][R4.64] ;  /* 0x0000003604032981 */ /* 0x000ea8000c1e1100 */
[----:B----4-:R0:W-:Y:S04]  /*260b0*/  STL [R1+0x3ff4], R28 ;  /* 0x003ff41c01007387 */ /* 0x0101e80000100800 */
[----:B0-----:R-:W4:Y:S04]  /*260c0*/  LDL R28, [R1+0x1154] ;  /* 0x00115400011c7983 */ /* 0x001f280000100800 */
[----:B--2---:R0:W-:Y:S04]  /*260d0*/  STL [R1], R3 ;  /* 0x0000000301007387 */ /* 0x0041e80000100800 */
[----:B0-----:R-:W2:Y:S04]  /*260e0*/  LDL.LU R3, [R1+0x4014] ;  /* 0x0040140001037983 */ /* 0x001ea80000300800 */
[----:B------:R-:W2:Y:S01]  /*260f0*/  LDL R5, [R1+0x1150] ;  /* 0x0011500001057983 */ /* 0x000ea20000100800 */
[----:B------:R-:W-:Y:S01]  /*26100*/  PRMT R27, RZ, 0x7610, R27 ;  /* 0x00007610ff1b7816 */ /* 0x000fe2000000001b */
[----:B----4-:R-:W-:Y:S01]  /*26110*/  @P2 IMAD.MOV.U32 R4, RZ, RZ, R28 ;  /* 0x000000ffff042224 */ /* 0x010fe200078e001c */
[----:B------:R-:W-:-:S02]  /*26120*/  ISETP.GT.AND P4, PT, R2, 0x3b, PT ;  /* 0x0000003b0200780c */ /* 0x000fc40003f84270 */
[----:B------:R-:W-:Y:S02]  /*26130*/  PRMT R26, RZ, 0x7610, R26 ;  /* 0x00007610ff1a7816 */ /* 0x000fe4000000001a */
[----:B--2---:R0:W2:Y:S09]  /*26140*/  @P2 LDG.E.U8 R27, desc[UR54][R4.64] ;  /* 0x00000036041b2981 */ /* 0x0040b2000c1e1100 */
[----:B0-----:R-:W-:-:S02]  /*26150*/  @P4 IMAD.MOV.U32 R4, RZ, RZ, R0 ;  /* 0x000000ffff044224 */ /* 0x001fc400078e0000 */
[----:B---3--:R-:W-:-:S05]  /*26160*/  @P4 IMAD.MOV.U32 R5, RZ, RZ, R29 ;  /* 0x000000ffff054224 */ /* 0x008fca00078e001d */
[----:B------:R-:W3:Y:S04]  /*26170*/  @P4 LDG.E.U8 R26, desc[UR54][R4.64] ;  /* 0x00000036041a4981 */ /* 0x000ee8000c1e1100 */
[----:B--2---:R0:W-:Y:S04]  /*26180*/  STL [R1+0x3ffc], R27 ;  /* 0x003ffc1b01007387 */ /* 0x0041e80000100800 */
[----:B------:R-:W2:Y:S04]  /*26190*/  LDL R4, [R1+0x10d0] ;  /* 0x0010d00001047983 */ /* 0x000ea80000100800 */
[----:B------:R-:W2:Y:S01]  /*261a0*/  LDL R5, [R1+0x10d4] ;  /* 0x0010d40001057983 */ /* 0x000ea20000100800 */
[----:B------:R-:W-:-:S03]  /*261b0*/  PRMT R25, RZ, 0x7610, R25 ;  /* 0x00007610ff197816 */ /* 0x000fc60000000019 */
[----:B------:R-:W4:Y:S04]  /*261c0*/  LDL R29, [R1+0x1148] ;  /* 0x00114800011d7983 */ /* 0x000f280000100800 */
[----:B------:R-:W4:Y:S04]  /*261d0*/  LDL R0, [R1+0x114c] ;  /* 0x00114c0001007983 */ /* 0x000f280000100800 */
[----:B------:R-:W4:Y:S04]  /*261e0*/  LDL R28, [R1+0x1140] ;  /* 0x00114000011c7983 */ /* 0x000f280000100800 */
[----:B0-----:R-:W4:Y:S04]  /*261f0*/  LDL R27, [R1+0x1144] ;  /* 0x00114400011b7983 */ /* 0x001f280000100800 */
[----:B---3--:R0:W-:Y:S04]  /*26200*/  STL [R1+0x4000], R26 ;  /* 0x0040001a01007387 */ /* 0x0081e80000100800 */
[----:B0-----:R-:W3:Y:S01]  /*26210*/  LDL R26, [R1+0x11ac] ;  /* 0x0011ac00011a7983 */ /* 0x001ee20000100800 */
[----:B--2---:R-:W-:-:S04]  /*26220*/  @P4 LOP3.LUT R5, R5, R4, RZ, 0x3c, !PT ;  /* 0x0000000405054212 */ /* 0x004fc800078e3cff */
[----:B------:R-:W-:-:S04]  /*26230*/  @P4 LOP3.LUT R4, R5, R4, RZ, 0x3c, !PT ;  /* 0x0000000405044212 */ /* 0x000fc800078e3cff */
[----:B------:R-:W-:-:S05]  /*26240*/  @P4 LOP3.LUT R5, R5, R4, RZ, 0x3c, !PT ;  /* 0x0000000405054212 */ /* 0x000fca00078e3cff */
[----:B------:R3:W2:Y:S04]  /*26250*/  @P4 LDG.E.U8 R25, desc[UR54][R4.64] ;  /* 0x0000003604194981 */ /* 0x0006a8000c1e1100 */
[----:B------:R-:W2:Y:S01]  /*26260*/  LDL R5, [R1+0x11a8] ;  /* 0x0011a80001057983 */ /* 0x000ea20000100800 */
[C---:B------:R-:W-:Y:S02]  /*26270*/  ISETP.GT.AND P0, PT, R2.reuse, 0x2e, PT ;  /* 0x0000002e0200780c */ /* 0x040fe40003f04270 */
[----:B------:R-:W-:Y:S02]  /*26280*/  ISETP.GT.AND P1, PT, R2, 0x34, PT ;  /* 0x000000340200780c */ /* 0x000fe40003f24270 */
[----:B------:R-:W-:Y:S02]  /*26290*/  PRMT R24, RZ, 0x7610, R24 ;  /* 0x00007610ff187816 */ /* 0x000fe40000000018 */
[----:B------:R-:W-:-:S07]  /*262a0*/  PRMT R23, RZ, 0x7610, R23 ;  /* 0x00007610ff177816 */ /* 0x000fce0000000017 */
[----:B---3--:R-:W-:-:S05]  /*262b0*/  @P0 IMAD.MOV.U32 R4, RZ, RZ, R26 ;  /* 0x000000ffff040224 */ /* 0x008fca00078e001a */
[----:B--2---:R4:W2:Y:S02]  /*262c0*/  @P0 LDG.E.U8 R24, desc[UR54][R4.64] ;  /* 0x0000003604180981 */ /* 0x0048a4000c1e1100 */
[----:B----4-:R-:W-:Y:S02]  /*262d0*/  @P1 IMAD.MOV.U32 R4, RZ, RZ, R0 ;  /* 0x000000ffff041224 */ /* 0x010fe400078e0000 */
[----:B------:R-:W-:-:S05]  /*262e0*/  @P1 IMAD.MOV.U32 R5, RZ, RZ, R29 ;  /* 0x000000ffff051224 */ /* 0x000fca00078e001d */
[----:B------:R0:W3:Y:S04]  /*262f0*/  @P1 LDG.E.U8 R23, desc[UR54][R4.64] ;  /* 0x0000003604171981 */ /* 0x0000e8000c1e1100 */
[----:B------:R1:W-:Y:S04]  /*26300*/  STL [R1+0x4004], R25 ;  /* 0x0040041901007387 */ /* 0x0003e80000100800 */
[----:B------:R-:W4:Y:S04]  /*26310*/  LDL R26, [R1+0x10c8] ;  /* 0x0010c800011a7983 */ /* 0x000f280000100800 */
[----:B-1----:R-:W4:Y:S01]  /*26320*/  LDL R25, [R1+0x10cc] ;  /* 0x0010cc0001197983 */ /* 0x002f220000100800 */
[----:B------:R-:W-:Y:S01]  /*26330*/  PRMT R22, RZ, 0x7610, R22 ;  /* 0x00007610ff167816 */ /* 0x000fe20000000016 */
[----:B0-----:R-:W-:-:S02]  /*26340*/  @P1 IMAD.MOV.U32 R4, RZ, RZ, R27 ;  /* 0x000000ffff041224 */ /* 0x001fc400078e001b */
[----:B------:R-:W-:-:S05]  /*26350*/  @P1 IMAD.MOV.U32 R5, RZ, RZ, R28 ;  /* 0x000000ffff051224 */ /* 0x000fca00078e001c */
[----:B------:R4:W4:Y:S04]  /*26360*/  @P1 LDG.E.U8 R22, desc[UR54][R4.64] ;  /* 0x0000003604161981 */ /* 0x000928000c1e1100 */
[----:B--2---:R0:W-:Y:S04]  /*26370*/  STL [R1+0x3fc8], R24 ;  /* 0x003fc81801007387 */ /* 0x0041e80000100800 */
[----:B------:R-:W2:Y:S04]  /*26380*/  LDL R0, [R1+0x10c4] ;  /* 0x0010c40001007983 */ /* 0x000ea80000100800 */
[----:B0-----:R-:W2:Y:S04]  /*26390*/  LDL R24, [R1+0x10c0] ;  /* 0x0010c00001187983 */ /* 0x001ea80000100800 */
[----:B---3--:R0:W-:Y:S04]  /*263a0*/  STL [R1+0x4008], R23 ;  /* 0x0040081701007387 */ /* 0x0081e80000100800 */
[----:B------:R-:W3:Y:S04]  /*263b0*/  LDL R27, [R1+0x11a0] ;  /* 0x0011a000011b7983 */ /* 0x000ee80000100800 */
[----:B0-----:R-:W3:Y:S01]  /*263c0*/  LDL R23, [R1+0x11a4] ;  /* 0x0011a40001177983 */ /* 0x001ee20000100800 */
[----:B------:R-:W-:-:S02]  /*263d0*/  ISETP.GT.AND P2, PT, R2, 0x3c, PT ;  /* 0x0000003c0200780c */ /* 0x000fc40003f44270 */
[----:B------:R-:W-:-:S11]  /*263e0*/  PRMT R21, RZ, 0x7610, R21 ;  /* 0x00007610ff157816 */ /* 0x000fd60000000015 */
[----:B----4-:R-:W-:Y:S02]  /*263f0*/  @P2 IMAD.MOV.U32 R4, RZ, RZ, R25 ;  /* 0x000000ffff042224 */ /* 0x010fe400078e0019 */
[----:B------:R-:W-:-:S05]  /*26400*/  @P2 IMAD.MOV.U32 R5, RZ, RZ, R26 ;  /* 0x000000ffff052224 */ /* 0x000fca00078e001a */
[----:B------:R2:W4:Y:S01]  /*26410*/  @P2 LDG.E.U8 R21, desc[UR54][R4.64] ;  /* 0x0000003604152981 */ /* 0x000522000c1e1100 */
[----:B------:R-:W-:Y:S02]  /*26420*/  PRMT R20, RZ, 0x7610, R20 ;  /* 0x00007610ff147816 */ /* 0x000fe40000000014 */
[----:B------:R-:W-:Y:S01]  /*26430*/  PRMT R19, RZ, 0x7610, R19 ;  /* 0x00007610ff137816 */ /* 0x000fe20000000013 */
[----:B------:R0:W-:Y:S04]  /*26440*/  STL [R1+0x400c], R22 ;  /* 0x00400c1601007387 */ /* 0x0001e80000100800 */
[----:B------:R-:W4:Y:S04]  /*26450*/  LDL R26, [R1+0x1138] ;  /* 0x00113800011a7983 */ /* 0x000f280000100800 */
[----:B------:R-:W4:Y:S01]  /*26460*/  LDL R25, [R1+0x113c] ;  /* 0x00113c0001197983 */ /* 0x000f220000100800 */
[----:B--2---:R-:W-:-:S02]  /*26470*/  @P2 IMAD.MOV.U32 R4, RZ, RZ, R0 ;  /* 0x000000ffff042224 */ /* 0x004fc400078e0000 */
[----:B------:R-:W-:-:S05]  /*26480*/  @P2 IMAD.MOV.U32 R5, RZ, RZ, R24 ;  /* 0x000000ffff052224 */ /* 0x000fca00078e0018 */
[----:B------:R3:W2:Y:S02]  /*26490*/  @P2 LDG.E.U8 R20, desc[UR54][R4.64] ;  /* 0x0000003604142981 */ /* 0x0006a4000c1e1100 */
[----:B---3--:R-:W-:Y:S02]  /*264a0*/  @P0 IMAD.MOV.U32 R5, RZ, RZ, R27 ;  /* 0x000000ffff050224 */ /* 0x008fe400078e001b */
[----:B------:R-:W-:-:S05]  /*264b0*/  @P0 IMAD.MOV.U32 R4, RZ, RZ, R23 ;  /* 0x000000ffff040224 */ /* 0x000fca00078e0017 */
[----:B------:R1:W3:Y:S01]  /*264c0*/  @P0 LDG.E.U8 R19, desc[UR54][R4.64] ;  /* 0x0000003604130981 */ /* 0x0002e2000c1e1100 */
[----:B------:R-:W-:-:S03]  /*264d0*/  ISETP.GT.AND P1, PT, R2, 0x35, PT ;  /* 0x000000350200780c */ /* 0x000fc60003f24270 */
[----:B----4-:R4:W-:Y:S04]  /*264e0*/  STL [R1+0x4010], R21 ;  /* 0x0040101501007387 */ /* 0x0109e80000100800 */
[----:B------:R-:W2:Y:S04]  /*264f0*/  LDL R24, [R1+0x1130] ;  /* 0x0011300001187983 */ /* 0x000ea80000100800 */
[----:B------:R-:W2:Y:S04]  /*26500*/  LDL R0, [R1+0x1134] ;  /* 0x0011340001007983 */ /* 0x000ea80000100800 */
[----:B------:R-:W2:Y:S04]  /*26510*/  LDL R27, [R1+0x10b8] ;  /* 0x0010b800011b7983 */ /* 0x000ea80000100800 */
[----:B------:R-:W2:Y:S04]  /*26520*/  LDL R23, [R1+0x10bc] ;  /* 0x0010bc0001177983 */ /* 0x000ea80000100800 */
[----:B0-----:R-:W2:Y:S04]  /*26530*/  LDL R22, [R1+0x10b0] ;  /* 0x0010b00001167983 */ /* 0x001ea80000100800 */
[----:B----4-:R-:W4:Y:S01]  /*26540*/  LDL R21, [R1+0x10b4] ;  /* 0x0010b40001157983 */ /* 0x010f220000100800 */
[----:B-1----:R-:W-:-:S02]  /*26550*/  @P1 IMAD.MOV.U32 R4, RZ, RZ, R25 ;  /* 0x000000ffff041224 */ /* 0x002fc400078e0019 */
[----:B------:R-:W-:Y:S01]  /*26560*/  @P1 IMAD.MOV.U32 R5, RZ, RZ, R26 ;  /* 0x000000ffff051224 */ /* 0x000fe200078e001a */
[----:B---3--:R0:W-:Y:S04]  /*26570*/  STL [R1+0x3fcc], R19 ;  /* 0x003fcc1301007387 */ /* 0x0081e80000100800 */
[----:B------:R-:W3:Y:S04]  /*26580*/  LDL R26, [R1+0x1128] ;  /* 0x00112800011a7983 */ /* 0x000ee80000100800 */
[----:B------:R-:W3:Y:S01]  /*26590*/  LDL R25, [R1+0x112c] ;  /* 0x00112c0001197983 */ /* 0x000ee20000100800 */
[----:B------:R-:W-:-:S02]  /*265a0*/  ISETP.GT.AND P3, PT, R2, 0x3d, PT ;  /* 0x0000003d0200780c */ /* 0x000fc40003f64270 */
[----:B------:R-:W-:Y:S01]  /*265b0*/  PRMT R18, RZ, 0x7610, R18 ;  /* 0x00007610ff127816 */ /* 0x000fe20000000012 */
[----:B0-----:R-:W3:Y:S01]  /*265c0*/  LDL R19, [R1+0x10a4] ;  /* 0x0010a40001137983 */ /* 0x001ee20000100800 */
[----:B------:R-:W-:-:S04]  /*265d0*/  PRMT R17, RZ, 0x7610, R17 ;  /* 0x00007610ff117816 */ /* 0x000fc80000000011 */
[----:B------:R2:W3:Y:S01]  /*265e0*/  @P1 LDG.E.U8 R18, desc[UR54][R4.64] ;  /* 0x0000003604121981 */ /* 0x0004e2000c1e1100 */
[----:B------:R-:W-:Y:S01]  /*265f0*/  PRMT R16, RZ, 0x7610, R16 ;  /* 0x00007610ff107816 */ /* 0x000fe20000000010 */
[----:B--2---:R-:W-:Y:S02]  /*26600*/  @P1 IMAD.MOV.U32 R4, RZ, RZ, R0 ;  /* 0x000000ffff041224 */ /* 0x004fe400078e0000 */
[----:B------:R-:W-:Y:S01]  /*26610*/  @P1 IMAD.MOV.U32 R5, RZ, RZ, R24 ;  /* 0x000000ffff051224 */ /* 0x000fe200078e0018 */
[----:B------:R-:W2:Y:S04]  /*26620*/  LDL R0, [R1+0x1124] ;  /* 0x0011240001007983 */ /* 0x000ea80000100800 */
[----:B------:R0:W2:Y:S04]  /*26630*/  @P1 LDG.E.U8 R17, desc[UR54][R4.64] ;  /* 0x0000003604111981 */ /* 0x0000a8000c1e1100 */
[----:B------:R-:W2:Y:S01]  /*26640*/  LDL R24, [R1+0x1120] ;  /* 0x0011200001187983 */ /* 0x000ea20000100800 */
[----:B------:R-:W-:Y:S01]  /*26650*/  ISETP.GT.AND P2, PT, R2, 0x36, PT ;  /* 0x000000360200780c */ /* 0x000fe20003f44270 */
[----:B0-----:R-:W-:-:S02]  /*26660*/  @P3 IMAD.MOV.U32 R4, RZ, RZ, R23 ;  /* 0x000000ffff043224 */ /* 0x001fc400078e0017 */
[----:B------:R-:W-:Y:S01]  /*26670*/  @P3 IMAD.MOV.U32 R5, RZ, RZ, R27 ;  /* 0x000000ffff053224 */ /* 0x000fe200078e001b */
[----:B------:R-:W2:Y:S04]  /*26680*/  LDL R23, [R1+0x10a8] ;  /* 0x0010a80001177983 */ /* 0x000ea80000100800 */
[----:B------:R0:W2:Y:S01]  /*26690*/  @P3 LDG.E.U8 R16, desc[UR54][R4.64] ;  /* 0x0000003604103981 */ /* 0x0000a2000c1e1100 */
[----:B------:R-:W-:Y:S01]  /*266a0*/  PRMT R15, RZ, 0x7610, R15 ;  /* 0x00007610ff0f7816 */ /* 0x000fe2000000000f */
[----:B0-----:R-:W-:Y:S02]  /*266b0*/  @P3 IMAD.MOV.U32 R5, RZ, RZ, R22 ;  /* 0x000000ffff053224 */ /* 0x001fe400078e0016 */
[----:B------:R-:W2:Y:S01]  /*266c0*/  LDL R22, [R1+0x10ac] ;  /* 0x0010ac0001167983 */ /* 0x000ea20000100800 */
[----:B----4-:R-:W-:Y:S01]  /*266d0*/  @P3 IMAD.MOV.U32 R4, RZ, RZ, R21 ;  /* 0x000000ffff043224 */ /* 0x010fe200078e0015 */
[----:B------:R-:W-:-:S02]  /*266e0*/  PRMT R14, RZ, 0x7610, R14 ;  /* 0x00007610ff0e7816 */ /* 0x000fc4000000000e */
[----:B------:R-:W4:Y:S04]  /*266f0*/  LDL R21, [R1+0x10a0] ;  /* 0x0010a00001157983 */ /* 0x000f280000100800 */
[----:B------:R3:W4:Y:S02]  /*26700*/  @P3 LDG.E.U8 R15, desc[UR54][R4.64] ;  /* 0x00000036040f3981 */ /* 0x000724000c1e1100 */
[----:B---3--:R-:W-:Y:S02]  /*26710*/  @P2 IMAD.MOV.U32 R5, RZ, RZ, R26 ;  /* 0x000000ffff052224 */ /* 0x008fe400078e001a */
[----:B------:R-:W-:-:S05]  /*26720*/  @P2 IMAD.MOV.U32 R4, RZ, RZ, R25 ;  /* 0x000000ffff042224 */ /* 0x000fca00078e0019 */
[----:B------:R2:W3:Y:S01]  /*26730*/  @P2 LDG.E.U8 R14, desc[UR54][R4.64] ;  /* 0x00000036040e2981 */ /* 0x0004e2000c1e1100 */
[----:B------:R-:W-:Y:S02]  /*26740*/  ISETP.GT.AND P4, PT, R2, 0x3e, PT ;  /* 0x0000003e0200780c */ /* 0x000fe40003f84270 */
[----:B------:R-:W-:Y:S02]  /*26750*/  PRMT R13, RZ, 0x7610, R13 ;  /* 0x00007610ff0d7816 */ /* 0x000fe4000000000d */
[----:B------:R-:W-:Y:S01]  /*26760*/  PRMT R12, RZ, 0x7610, R12 ;  /* 0x00007610ff0c7816 */ /* 0x000fe2000000000c */
[----:B--2---:R-:W-:Y:S02]  /*26770*/  @P2 IMAD.MOV.U32 R4, RZ, RZ, R0 ;  /* 0x000000ffff042224 */ /* 0x004fe400078e0000 */
[----:B------:R-:W-:-:S05]  /*26780*/  @P2 IMAD.MOV.U32 R5, RZ, RZ, R24 ;  /* 0x000000ffff052224 */ /* 0x000fca00078e0018 */
[----:B------:R0:W2:Y:S02]  /*26790*/  @P2 LDG.E.U8 R13, desc[UR54][R4.64] ;  /* 0x00000036040d2981 */ /* 0x0000a4000c1e1100 */
[----:B0-----:R-:W-:Y:S02]  /*267a0*/  @P4 IMAD.MOV.U32 R5, RZ, RZ, R23 ;  /* 0x000000ffff054224 */ /* 0x001fe400078e0017 */
[----:B------:R-:W-:-:S05]  /*267b0*/  @P4 IMAD.MOV.U32 R4, RZ, RZ, R22 ;  /* 0x000000ffff044224 */ /* 0x000fca00078e0016 */
[----:B------:R0:W2:Y:S01]  /*267c0*/  @P4 LDG.E.U8 R12, desc[UR54][R4.64] ;  /* 0x00000036040c4981 */ /* 0x0000a2000c1e1100 */
[----:B------:R-:W-:Y:S01]  /*267d0*/  PRMT R11, RZ, 0x7610, R11 ;  /* 0x00007610ff0b7816 */ /* 0x000fe2000000000b */
[----:B0-----:R-:W-:Y:S02]  /*267e0*/  @P4 IMAD.MOV.U32 R4, RZ, RZ, R19 ;  /* 0x000000ffff044224 */ /* 0x001fe400078e0013 */
[----:B----4-:R-:W-:-:S05]  /*267f0*/  @P4 IMAD.MOV.U32 R5, RZ, RZ, R21 ;  /* 0x000000ffff054224 */ /* 0x010fca00078e0015 */
[----:B------:R-:W4:Y:S04]  /*26800*/  @P4 LDG.E.U8 R11, desc[UR54][R4.64] ;  /* 0x00000036040b4981 */ /* 0x000f28000c1e1100 */
[----:B---3--:R0:W-:Y:S04]  /*26810*/  STL [R1+0x3fd0], R14 ;  /* 0x003fd00e01007387 */ /* 0x0081e80000100800 */
[----:B------:R-:W3:Y:S04]  /*26820*/  LDL R0, [R1+0x119c] ;  /* 0x00119c0001007983 */ /* 0x000ee80000100800 */
[----:B0-----:R-:W3:Y:S01]  /*26830*/  LDL R14, [R1+0x1198] ;  /* 0x00119800010e7983 */ /* 0x001ee20000100800 */
[----:B------:R-:W-:-:S03]  /*26840*/  ISETP.GT.AND P0, PT, R2, 0x2f, PT ;  /* 0x0000002f0200780c */ /* 0x000fc60003f04270 */
[----:B--2---:R0:W-:Y:S04]  /*26850*/  STL [R1+0x3fd4], R13 ;  /* 0x003fd40d01007387 */ /* 0x0041e80000100800 */
[----:B------:R1:W-:Y:S04]  /*26860*/  STL [R1+0x3fd8], R12 ;  /* 0x003fd80c01007387 */ /* 0x0003e80000100800 */
[----:B------:R-:W2:Y:S04]  /*26870*/  LDL R24, [R1+0x1190] ;  /* 0x0011900001187983 */ /* 0x000ea80000100800 */
[----:B------:R-:W2:Y:S04]  /*26880*/  LDL R23, [R1+0x1194] ;  /* 0x0011940001177983 */ /* 0x000ea80000100800 */
[----:B------:R-:W2:Y:S04]  /*26890*/  LDL R22, [R1+0x1118] ;  /* 0x0011180001167983 */ /* 0x000ea80000100800 */
[----:B------:R-:W2:Y:S04]  /*268a0*/  LDL R21, [R1+0x111c] ;  /* 0x00111c0001157983 */ /* 0x000ea80000100800 */
[----:B----4-:R4:W-:Y:S04]  /*268b0*/  STL [R1+0x3fdc], R11 ;  /* 0x003fdc0b01007387 */ /* 0x0109e80000100800 */
[----:B------:R-:W2:Y:S04]  /*268c0*/  LDL R19, [R1+0x1110] ;  /* 0x0011100001137983 */ /* 0x000ea80000100800 */
[----:B0-----:R-:W2:Y:S04]  /*268d0*/  LDL R13, [R1+0x1098] ;  /* 0x00109800010d7983 */ /* 0x001ea80000100800 */
[----:B-1----:R-:W2:Y:S04]  /*268e0*/  LDL R12, [R1+0x109c] ;  /* 0x00109c00010c7983 */ /* 0x002ea80000100800 */
[----:B----4-:R-:W4:Y:S01]  /*268f0*/  LDL R11, [R1+0x1090] ;  /* 0x00109000010b7983 */ /* 0x010f220000100800 */
[----:B---3--:R-:W-:-:S03]  /*26900*/  @P0 IMAD.MOV.U32 R5, RZ, RZ, R14 ;  /* 0x000000ffff050224 */ /* 0x008fc600078e000e */
[----:B------:R-:W3:Y:S01]  /*26910*/  LDL R14, [R1+0x1114] ;  /* 0x00111400010e7983 */ /* 0x000ee20000100800 */
[----:B------:R-:W-:-:S03]  /*26920*/  @P0 IMAD.MOV.U32 R4, RZ, RZ, R0 ;  /* 0x000000ffff040224 */ /* 0x000fc600078e0000 */
[----:B------:R-:W4:Y:S01]  /*26930*/  LDL R0, [R1+0x1094] ;  /* 0x0010940001007983 */ /* 0x000f220000100800 */
[----:B------:R-:W-:Y:S02]  /*26940*/  ISETP.GT.AND P1, PT, R2, 0x37, PT ;  /* 0x000000370200780c */ /* 0x000fe40003f24270 */
[----:B------:R-:W-:Y:S02]  /*26950*/  PRMT R10, RZ, 0x7610, R10 ;  /* 0x00007610ff0a7816 */ /* 0x000fe4000000000a */
[----:B------:R-:W-:-:S04]  /*26960*/  PRMT R9, RZ, 0x7610, R9 ;  /* 0x00007610ff097816 */ /* 0x000fc80000000009 */
[----:B------:R2:W4:Y:S01]  /*26970*/  @P0 LDG.E.U8 R10, desc[UR54][R4.64] ;  /* 0x00000036040a0981 */ /* 0x000522000c1e1100 */
[----:B------:R-:W-:Y:S02]  /*26980*/  ISETP.GT.AND P2, PT, R2, 0x3f, PT ;  /* 0x0000003f0200780c */ /* 0x000fe40003f44270 */
[----:B------:R-:W-:Y:S02]  /*26990*/  PRMT R8, RZ, 0x7610, R8 ;  /* 0x00007610ff087816 */ /* 0x000fe40000000008 */
[----:B------:R-:W-:Y:S02]  /*269a0*/  PRMT R7, RZ, 0x7610, R7 ;  /* 0x00007610ff077816 */ /* 0x000fe40000000007 */
[----:B------:R-:W-:Y:S01]  /*269b0*/  PRMT R6, RZ, 0x7610, R6 ;  /* 0x00007610ff067816 */ /* 0x000fe20000000006 */
[----:B--2---:R-:W-:Y:S02]  /*269c0*/  @P0 IMAD.MOV.U32 R5, RZ, RZ, R24 ;  /* 0x000000ffff050224 */ /* 0x004fe400078e0018 */
[----:B------:R-:W-:-:S05]  /*269d0*/  @P0 IMAD.MOV.U32 R4, RZ, RZ, R23 ;  /* 0x000000ffff040224 */ /* 0x000fca00078e0017 */
[----:B------:R0:W2:Y:S02]  /*269e0*/  @P0 LDG.E.U8 R9, desc[UR54][R4.64] ;  /* 0x0000003604090981 */ /* 0x0000a4000c1e1100 */
[----:B0-----:R-:W-:Y:S02]  /*269f0*/  @P1 IMAD.MOV.U32 R4, RZ, RZ, R21 ;  /* 0x000000ffff041224 */ /* 0x001fe400078e0015 */
[----:B------:R-:W-:-:S05]  /*26a00*/  @P1 IMAD.MOV.U32 R5, RZ, RZ, R22 ;  /* 0x000000ffff051224 */ /* 0x000fca00078e0016 */
[----:B------:R0:W2:Y:S02]  /*26a10*/  @P1 LDG.E.U8 R8, desc[UR54][R4.64] ;  /* 0x0000003604081981 */ /* 0x0000a4000c1e1100 */
[----:B0-----:R-:W-:Y:S01]  /*26a20*/  @P1 IMAD.MOV.U32 R5, RZ, RZ, R19 ;  /* 0x000000ffff051224 */ /* 0x001fe200078e0013 */
[----:B------:R-:W-:Y:S01]  /*26a30*/  PRMT R3, RZ, 0x7610, R3 ;  /* 0x00007610ff037816 */ /* 0x000fe20000000003 */
[----:B---3--:R-:W-:-:S05]  /*26a40*/  @P1 IMAD.MOV.U32 R4, RZ, RZ, R14 ;  /* 0x000000ffff041224 */ /* 0x008fca00078e000e */
[----:B------:R0:W3:Y:S02]  /*26a50*/  @P1 LDG.E.U8 R7, desc[UR54][R4.64] ;  /* 0x0000003604071981 */ /* 0x0000e4000c1e1100 */
[----:B0-----:R-:W-:Y:S02]  /*26a60*/  @P2 IMAD.MOV.U32 R4, RZ, RZ, R12 ;  /* 0x000000ffff042224 */ /* 0x001fe400078e000c */
[----:B------:R-:W-:-:S05]  /*26a70*/  @P2 IMAD.MOV.U32 R5, RZ, RZ, R13 ;  /* 0x000000ffff052224 */ /* 0x000fca00078e000d */
[----:B------:R4:W3:Y:S02]  /*26a80*/  @P2 LDG.E.U8 R6, desc[UR54][R4.64] ;  /* 0x0000003604062981 */ /* 0x0008e4000c1e1100 */
[----:B----4-:R-:W-:Y:S02]  /*26a90*/  @P2 IMAD.MOV.U32 R4, RZ, RZ, R0 ;  /* 0x000000ffff042224 */ /* 0x010fe400078e0000 */
[----:B------:R-:W-:-:S05]  /*26aa0*/  @P2 IMAD.MOV.U32 R5, RZ, RZ, R11 ;  /* 0x000000ffff052224 */ /* 0x000fca00078e000b */
[----:B------:R-:W4:Y:S04]  /*26ab0*/  @P2 LDG.E.U8 R3, desc[UR54][R4.64] ;  /* 0x0000003604032981 */ /* 0x000f28000c1e1100 */
[----:B------:R-:W-:Y:S04]  /*26ac0*/  STL [R1+0x3fa0], R10 ;  /* 0x003fa00a01007387 */ /* 0x000fe80000100800 */
[----:B--2---:R-:W-:Y:S04]  /*26ad0*/  STL [R1+0x3fa4], R9 ;  /* 0x003fa40901007387 */ /* 0x004fe80000100800 */
[----:B------:R-:W-:Y:S01]  /*26ae0*/  STL [R1+0x3fa8], R8 ;  /* 0x003fa80801007387 */ /* 0x000fe20000100800 */
[----:B------:R-:W0:Y:S01]  /*26af0*/  S2R R24, SR_TID.X ;  /* 0x0000000000187919 */ /* 0x000e220000002100 */
[----:B------:R-:W-:Y:S06]  /*26b00*/  BAR.SYNC.DEFER_BLOCKING 0x0 ;  /* 0x0000000000007b1d */ /* 0x000fec0000010000 */
[----:B---3--:R1:W-:Y:S04]  /*26b10*/  STL [R1+0x3fac], R7 ;  /* 0x003fac0701007387 */ /* 0x0083e80000100800 */
[----:B------:R-:W-:Y:S04]  /*26b20*/  STL [R1+0x3fb0], R6 ;  /* 0x003fb00601007387 */ /* 0x000fe80000100800 */
[----:B------:R-:W2:Y:S04]  /*26b30*/  LDL.LU R14, [R1+0x9a0] ;  /* 0x0009a000010e7983 */ /* 0x000ea80000300800 */
[----:B------:R-:W3:Y:S04]  /*26b40*/  LDL.LU R19, [R1+0x99c] ;  /* 0x00099c0001137983 */ /* 0x000ee80000300800 */
        /* <DEDUP_REMOVED lines=8> */
[----:B-1----:R-:W2:Y:S04]  /*26bd0*/  LDL.LU R7, [R1+0x7c] ;  /* 0x00007c0001077983 */ /* 0x002ea80000300800 */
[----:B------:R-:W2:Y:S04]  /*26be0*/  LDL.LU R8, [R1+0x78] ;  /* 0x0000780001087983 */ /* 0x000ea80000300800 */
[----:B------:R-:W2:Y:S04]  /*26bf0*/  LDL.LU R9, [R1+0x74] ;  /* 0x0000740001097983 */ /* 0x000ea80000300800 */
[----:B------:R-:W2:Y:S04]  /*26c00*/  LDL.LU R10, [R1+0x70] ;  /* 0x00007000010a7983 */ /* 0x000ea80000300800 */
[----:B----4-:R1:W-:Y:S04]  /*26c10*/  STL [R1+0x3fb4], R3 ;  /* 0x003fb40301007387 */ /* 0x0103e80000100800 */
[----:B-1----:R-:W4:Y:S04]  /*26c20*/  LDL.LU R3, [R1+0xa4] ;  /* 0x0000a40001037983 */ /* 0x002f280000300800 */
        /* <DEDUP_REMOVED lines=114> */
[----:B-1----:R-:W4:Y:S01]  /*27350*/  LDL.LU R4, [R1+0x920] ;  /* 0x0009200001047983 */ /* 0x002f220000300800 */
[----:B0-----:R-:W-:-:S03]  /*27360*/  LOP3.LUT R0, R24, 0x3f, RZ, 0xc0, !PT ;  /* 0x0000003f18007812 */ /* 0x001fc600078ec0ff */
[----:B------:R-:W-:Y:S04]  /*27370*/  STL [R1+0x3c08], R5 ;  /* 0x003c080501007387 */ /* 0x000fe80000100800 */
[----:B------:R-:W-:Y:S04]  /*27380*/  STL [R1+0x3f98], R5 ;  /* 0x003f980501007387 */ /* 0x000fe80000100800 */
[----:B------:R-:W-:Y:S04]  /*27390*/  STL [R1+0x3fbc], R5 ;  /* 0x003fbc0501007387 */ /* 0x000fe80000100800 */
[----:B------:R-:W4:Y:S04]  /*273a0*/  LDL.LU R6, [R1+0x998] ;  /* 0x0009980001067983 */ /* 0x000f280000300800 */
[----:B------:R-:W4:Y:S04]  /*273b0*/  LDL.LU R11, [R1+0x994] ;  /* 0x00099400010b7983 */ /* 0x000f280000300800 */
[----:B------:R-:W4:Y:S04]  /*273c0*/  LDL.LU R12, [R1+0x958] ;  /* 0x00095800010c7983 */ /* 0x000f280000300800 */
[----:B--2---:R0:W-:Y:S04]  /*273d0*/  STS.U8 [R0+UR5], R14 ;  /* 0x0000000e00007988 */ /* 0x0041e80008000005 */
[----:B------:R-:W2:Y:S04]  /*273e0*/  LDL.LU R13, [R1+0x954] ;  /* 0x00095400010d7983 */ /* 0x000ea80000300800 */
[----:B---3--:R1:W-:Y:S04]  /*273f0*/  STS.U8 [R0+UR5+0x40], R19 ;  /* 0x0000401300007988 */ /* 0x0083e80008000005 */
[----:B0-----:R-:W3:Y:S04]  /*27400*/  LDL.LU R14, [R1+0x918] ;  /* 0x00091800010e7983 */ /* 0x001ee80000300800 */
[----:B------:R0:W-:Y:S04]  /*27410*/  STS.U8 [R0+UR5+0x440], R21 ;  /* 0x0004401500007988 */ /* 0x0001e80008000005 */
[----:B-1----:R-:W2:Y:S04]  /*27420*/  LDL.LU R19, [R1+0x914] ;  /* 0x0009140001137983 */ /* 0x002ea80000300800 */
[----:B------:R1:W-:Y:S04]  /*27430*/  STS.U8 [R0+UR5+0x400], R22 ;  /* 0x0004001600007988 */ /* 0x0003e80008000005 */
[----:B0-----:R-:W2:Y:S04]  /*27440*/  LDL.LU R21, [R1+0x2a8] ;  /* 0x0002a80001157983 */ /* 0x001ea80000300800 */
[----:B-1----:R-:W2:Y:S04]  /*27450*/  LDL.LU R22, [R1+0x2a4] ;  /* 0x0002a40001167983 */ /* 0x002ea80000300800 */
[----:B----4-:R-:W-:Y:S04]  /*27460*/  STS.U8 [R0+UR5+0x800], R4 ;  /* 0x0008000400007988 */ /* 0x010fe80008000005 */
[----:B------:R0:W-:Y:S04]  /*27470*/  STS.U8 [R0+UR5+0x840], R23 ;  /* 0x0008401700007988 */ /* 0x0001e80008000005 */
[----:B------:R1:W-:Y:S04]  /*27480*/  STS.U8 [R0+UR5+0xc40], R25 ;  /* 0x000c401900007988 */ /* 0x0003e80008000005 */
[----:B------:R4:W-:Y:S04]  /*27490*/  STS.U8 [R0+UR5+0xc00], R26 ;  /* 0x000c001a00007988 */ /* 0x0009e80008000005 */
[----:B0-----:R-:W3:Y:S04]  /*274a0*/  LDL.LU R23, [R1+0x168] ;  /* 0x0001680001177983 */ /* 0x001ee80000300800 */
[----:B-1----:R-:W3:Y:S04]  /*274b0*/  LDL.LU R25, [R1+0x164] ;  /* 0x0001640001197983 */ /* 0x002ee80000300800 */
[----:B------:R0:W-:Y:S04]  /*274c0*/  STS.U8 [R0+UR5+0x1000], R27 ;  /* 0x0010001b00007988 */ /* 0x0001e80008000005 */
[----:B----4-:R-:W4:Y:S04]  /*274d0*/  LDL.LU R26, [R1+0xa0] ;  /* 0x0000a000011a7983 */ /* 0x010f280000300800 */
[----:B------:R1:W-:Y:S04]  /*274e0*/  STS.U8 [R0+UR5+0x1040], R28 ;  /* 0x0010401c00007988 */ /* 0x0003e80008000005 */
[----:B0-----:R-:W4:Y:S04]  /*274f0*/  LDL.LU R27, [R1+0x9c] ;  /* 0x00009c00011b7983 */ /* 0x001f280000300800 */
[----:B-1----:R-:W4:Y:S04]  /*27500*/  LDL.LU R28, [R1+0x1c] ;  /* 0x00001c00011c7983 */ /* 0x002f280000300800 */
[----:B------:R0:W-:Y:S02]  /*27510*/  STS.U8 [R0+UR5+0x1440], R29 ;  /* 0x0014401d00007988 */ /* 0x0001e40008000005 */
[----:B0-----:R-:W0:Y:S02]  /*27520*/  S2R R29, SR_TID.X ;  /* 0x00000000001d7919 */ /* 0x001e240000002100 */
[----:B------:R-:W-:Y:S04]  /*27530*/  STS.U8 [R0+UR5+0x1400], R3 ;  /* 0x0014000300007988 */ /* 0x000fe80008000005 */
[----:B------:R1:W-:Y:S04]  /*27540*/  STS.U8 [R0+UR5+0x1800], R7 ;  /* 0x0018000700007988 */ /* 0x0003e80008000005 */
[----:B------:R1:W-:Y:S04]  /*27550*/  STS.U8 [R0+UR5+0x1840], R8 ;  /* 0x0018400800007988 */ /* 0x0003e80008000005 */
[----:B------:R0:W-:Y:S04]  /*27560*/  STS.U8 [R0+UR5+0x1c40], R9 ;  /* 0x001c400900007988 */ /* 0x0001e80008000005 */
[----:B------:R0:W-:Y:S04]  /*27570*/  STS.U8 [R0+UR5+0x1c00], R10 ;  /* 0x001c000a00007988 */ /* 0x0001e80008000005 */
[----:B-1----:R-:W4:Y:S04]  /*27580*/  LDL.LU R7, [R1+0x18] ;  /* 0x0000180001077983 */ /* 0x002f280000300800 */
[----:B------:R-:W4:Y:S01]  /*27590*/  LDL.LU R8, [R1+0x14] ;  /* 0x0000140001087983 */ /* 0x000f220000300800 */
[----:B0-----:R-:W-:-:S03]  /*275a0*/  LOP3.LUT R29, R29, 0x3f, RZ, 0xc0, !PT ;  /* 0x0000003f1d1d7812 */ /* 0x001fc600078ec0ff */
[----:B------:R-:W4:Y:S01]  /*275b0*/  LDL.LU R9, [R1+0x10] ;  /* 0x0000100001097983 */ /* 0x000f220000300800 */
[----:B------:R-:W-:-:S03]  /*275c0*/  LOP3.LUT R3, R29, 0x8, RZ, 0x3c, !PT ;  /* 0x000000081d037812 */ /* 0x000fc600078e3cff */
[----:B------:R-:W4:Y:S04]  /*275d0*/  LDL.LU R10, [R1+0x990] ;  /* 0x00099000010a7983 */ /* 0x000f280000300800 */
[----:B------:R-:W-:Y:S04]  /*275e0*/  STS.U8 [R3+UR5+0x80], R6 ;  /* 0x0000800603007988 */ /* 0x000fe80008000005 */
[----:B------:R-:W-:Y:S04]  /*275f0*/  STS.U8 [R3+UR5+0xc0], R11 ;  /* 0x0000c00b03007988 */ /* 0x000fe80008000005 */
[----:B------:R-:W-:Y:S04]  /*27600*/  STS.U8 [R3+UR5+0x4c0], R12 ;  /* 0x0004c00c03007988 */ /* 0x000fe80008000005 */
[----:B--2---:R-:W-:Y:S04]  /*27610*/  STS.U8 [R3+UR5+0x480], R13 ;  /* 0x0004800d03007988 */ /* 0x004fe80008000005 */
[----:B---3--:R-:W-:Y:S04]  /*27620*/  STS.U8 [R3+UR5+0x880], R14 ;  /* 0x0008800e03007988 */ /* 0x008fe80008000005 */
[----:B------:R-:W-:Y:S04]  /*27630*/  STS.U8 [R3+UR5+0x8c0], R19 ;  /* 0x0008c01303007988 */ /* 0x000fe80008000005 */
[----:B------:R0:W-:Y:S04]  /*27640*/  STS.U8 [R3+UR5+0xcc0], R21 ;  /* 0x000cc01503007988 */ /* 0x0001e80008000005 */
[----:B------:R1:W-:Y:S04]  /*27650*/  STS.U8 [R3+UR5+0xc80], R22 ;  /* 0x000c801603007988 */ /* 0x0003e80008000005 */
[----:B0-----:R-:W2:Y:S04]  /*27660*/  LDL.LU R21, [R1+0x98c] ;  /* 0x00098c0001157983 */ /* 0x001ea80000300800 */
[----:B-1----:R-:W3:Y:S04]  /*27670*/  LDL.LU R22, [R1+0x950] ;  /* 0x0009500001167983 */ /* 0x002ee80000300800 */
[----:B------:R-:W3:Y:S01]  /*27680*/  LDL.LU R11, [R1+0x94c] ;  /* 0x00094c00010b7983 */ /* 0x000ee20000300800 */
[----:B------:R-:W-:-:S03]  /*27690*/  ISETP.GE.AND P0, PT, R0, R2, PT ;  /* 0x000000020000720c */ /* 0x000fc60003f06270 */
[----:B------:R-:W3:Y:S04]  /*276a0*/  LDL.LU R12, [R1+0x910] ;  /* 0x00091000010c7983 */ /* 0x000ee80000300800 */
[----:B------:R-:W3:Y:S04]  /*276b0*/  LDL.LU R13, [R1+0x90c] ;  /* 0x00090c00010d7983 */ /* 0x000ee80000300800 */
[----:B------:R-:W3:Y:S04]  /*276c0*/  LDL.LU R14, [R1+0x2a0] ;  /* 0x0002a000010e7983 */ /* 0x000ee80000300800 */
[----:B------:R-:W3:Y:S04]  /*276d0*/  LDL.LU R19, [R1+0x22c] ;  /* 0x00022c0001137983 */ /* 0x000ee80000300800 */
[----:B------:R-:W3:Y:S04]  /*276e0*/  LDL.LU R2, [R1+0x160] ;  /* 0x0001600001027983 */ /* 0x000ee80000300800 */
[----:B------:R0:W-:Y:S04]  /*276f0*/  STS.U8 [R3+UR5+0x1080], R23 ;  /* 0x0010801703007988 */ /* 0x0001e80008000005 */
[----:B------:R1:W-:Y:S04]  /*27700*/  STS.U8 [R3+UR5+0x10c0], R25 ;  /* 0x0010c01903007988 */ /* 0x0003e80008000005 */
[----:B0-----:R-:W3:Y:S04]  /*27710*/  LDL.LU R23, [R1+0xfc] ;  /* 0x0000fc0001177983 */ /* 0x001ee80000300800 */
[----:B----4-:R0:W-:Y:S04]  /*27720*/  STS.U8 [R3+UR5+0x14c0], R26 ;  /* 0x0014c01a03007988 */ /* 0x0101e80008000005 */
[----:B-1----:R-:W4:Y:S04]  /*27730*/  LDL.LU R25, [R1+0x98] ;  /* 0x0000980001197983 */ /* 0x002f280000300800 */
[----:B------:R1:W-:Y:S04]  /*27740*/  STS.U8 [R3+UR5+0x1480], R27 ;  /* 0x0014801b03007988 */ /* 0x0003e80008000005 */
[----:B------:R1:W-:Y:S04]  /*27750*/  STS.U8 [R3+UR5+0x1880], R28 ;  /* 0x0018801c03007988 */ /* 0x0003e80008000005 */
[----:B0-----:R-:W4:Y:S04]  /*27760*/  LDL.LU R26, [R1+0x94] ;  /* 0x00009400011a7983 */ /* 0x001f280000300800 */
[----:B-1----:R-:W4:Y:S01]  /*27770*/  LDL.LU R27, [R1+0x8] ;  /* 0x00000800011b7983 */ /* 0x002f220000300800 */
[----:B------:R-:W-:-:S03]  /*27780*/  LOP3.LUT R28, R29, 0x10, RZ, 0x3c, !PT ;  /* 0x000000101d1c7812 */ /* 0x000fc600078e3cff */
[----:B------:R-:W4:Y:S04]  /*27790*/  LDL.LU R29, [R1+0x4] ;  /* 0x00000400011d7983 */ /* 0x000f280000300800 */
[----:B------:R-:W4:Y:S04]  /*277a0*/  LDL.LU R5, [R1+0x988] ;  /* 0x0009880001057983 */ /* 0x000f280000300800 */
[----:B------:R-:W4:Y:S04]  /*277b0*/  LDL.LU R4, [R1+0x984] ;  /* 0x0009840001047983 */ /* 0x000f280000300800 */
[----:B------:R-:W-:Y:S04]  /*277c0*/  STS.U8 [R3+UR5+0x18c0], R7 ;  /* 0x0018c00703007988 */ /* 0x000fe80008000005 */
[----:B------:R-:W-:Y:S04]  /*277d0*/  STS.U8 [R3+UR5+0x1cc0], R8 ;  /* 0x001cc00803007988 */ /* 0x000fe80008000005 */
[----:B------:R0:W-:Y:S04]  /*277e0*/  STS.U8 [R3+UR5+0x1c80], R9 ;  /* 0x001c800903007988 */ /* 0x0001e80008000005 */
[----:B------:R1:W-:Y:S04]  /*277f0*/  STS.U8 [R28+UR5+0x100], R10 ;  /* 0x0001000a1c007988 */ /* 0x0003e80008000005 */
[----:B0-----:R-:W4:Y:S04]  /*27800*/  LDL.LU R3, [R1+0x948] ;  /* 0x0009480001037983 */ /* 0x001f280000300800 */
[----:B------:R-:W4:Y:S04]  /*27810*/  LDL.LU R6, [R1+0x944] ;  /* 0x0009440001067983 */ /* 0x000f280000300800 */
[----:B------:R-:W4:Y:S04]  /*27820*/  LDL.LU R7, [R1+0x908] ;  /* 0x0009080001077983 */ /* 0x000f280000300800 */
[----:B------:R-:W4:Y:S04]  /*27830*/  LDL.LU R8, [R1+0x904] ;  /* 0x0009040001087983 */ /* 0x000f280000300800 */
[----:B------:R-:W4:Y:S04]  /*27840*/  LDL.LU R9, [R1+0x228] ;  /* 0x0002280001097983 */ /* 0x000f280000300800 */
[----:B-1----:R-:W4:Y:S04]  /*27850*/  LDL.LU R10, [R1+0x224] ;  /* 0x00022400010a7983 */ /* 0x002f280000300800 */
[----:B--2---:R0:W-:Y:S04]  /*27860*/  STS.U8 [R28+UR5+0x140], R21 ;  /* 0x000140151c007988 */ /* 0x0041e80008000005 */
[----:B---3--:R1:W-:Y:S04]  /*27870*/  STS.U8 [R28+UR5+0x540], R22 ;  /* 0x000540161c007988 */ /* 0x0083e80008000005 */
[----:B------:R2:W-:Y:S04]  /*27880*/  STS.U8 [R28+UR5+0x500], R11 ;  /* 0x0005000b1c007988 */ /* 0x0005e80008000005 */
[----:B0-----:R-:W3:Y:S04]  /*27890*/  LDL.LU R21, [R1+0x4010] ;  /* 0x0040100001157983 */ /* 0x001ee80000300800 */
[----:B-1----:R-:W3:Y:S04]  /*278a0*/  LDL.LU R22, [R1+0x400c] ;  /* 0x00400c0001167983 */ /* 0x002ee80000300800 */
[----:B------:R0:W-:Y:S04]  /*278b0*/  STS.U8 [R28+UR5+0x900], R12 ;  /* 0x0009000c1c007988 */ /* 0x0001e80008000005 */
[----:B------:R1:W-:Y:S04]  /*278c0*/  STS.U8 [R28+UR5+0x940], R13 ;  /* 0x0009400d1c007988 */ /* 0x0003e80008000005 */
[----:B--2---:R-:W2:Y:S04]  /*278d0*/  LDL.LU R11, [R1+0xf8] ;  /* 0x0000f800010b7983 */ /* 0x004ea80000300800 */
[----:B------:R1:W-:Y:S04]  /*278e0*/  STS.U8 [R28+UR5+0xd40], R14 ;  /* 0x000d400e1c007988 */ /* 0x0003e80008000005 */
[----:B0-----:R-:W2:Y:S04]  /*278f0*/  LDL.LU R12, [R1+0xf4] ;  /* 0x0000f400010c7983 */ /* 0x001ea80000300800 */
[----:B------:R0:W-:Y:S04]  /*27900*/  STS.U8 [R28+UR5+0xd00], R19 ;  /* 0x000d00131c007988 */ /* 0x0001e80008000005 */
[----:B-1----:R-:W2:Y:S04]  /*27910*/  LDL.LU R13, [R1+0x90] ;  /* 0x00009000010d7983 */ /* 0x002ea80000300800 */
[----:B------:R-:W2:Y:S04]  /*27920*/  LDL.LU R14, [R1+0x8c] ;  /* 0x00008c00010e7983 */ /* 0x000ea80000300800 */
[----:B------:R-:W-:Y:S04]  /*27930*/  STS.U8 [R28+UR5+0x1100], R2 ;  /* 0x001100021c007988 */ /* 0x000fe80008000005 */
[----:B0-----:R-:W2:Y:S04]  /*27940*/  LDL.LU R19, [R1] ;  /* 0x0000000001137983 */ /* 0x001ea80000300800 */
[----:B------:R0:W-:Y:S04]  /*27950*/  STS.U8 [R28+UR5+0x1140], R23 ;  /* 0x001140171c007988 */ /* 0x0001e80008000005 */
[----:B----4-:R1:W-:Y:S04]  /*27960*/  STS.U8 [R28+UR5+0x1540], R25 ;  /* 0x001540191c007988 */ /* 0x0103e80008000005 */
[----:B0-----:R-:W4:Y:S04]  /*27970*/  LDL.LU R23, [R1+0x4008] ;  /* 0x0040080001177983 */ /* 0x001f280000300800 */
[----:B-1----:R-:W2:Y:S04]  /*27980*/  LDL.LU R25, [R1+0x4004] ;  /* 0x0040040001197983 */ /* 0x002ea80000300800 */
[----:B------:R0:W-:Y:S04]  /*27990*/  STS.U8 [R28+UR5+0x1500], R26 ;  /* 0x0015001a1c007988 */ /* 0x0001e80008000005 */
[----:B------:R1:W-:Y:S04]  /*279a0*/  STS.U8 [R28+UR5+0x1900], R27 ;  /* 0x0019001b1c007988 */ /* 0x0003e80008000005 */
[----:B------:R1:W-:Y:S04]  /*279b0*/  STS.U8 [R28+UR5+0x1940], R29 ;  /* 0x0019401d1c007988 */ /* 0x0003e80008000005 */
[----:B0-----:R-:W2:Y:S04]  /*279c0*/  LDL.LU R26, [R1+0x4000] ;  /* 0x00400000011a7983 */ /* 0x001ea80000300800 */
[----:B-1----:R-:W2:Y:S04]  /*279d0*/  LDL.LU R27, [R1+0x3ffc] ;  /* 0x003ffc00011b7983 */ /* 0x002ea80000300800 */
[----:B------:R-:W2:Y:S01]  /*279e0*/  LDL.LU R29, [R1+0x3ff8] ;  /* 0x003ff800011d7983 */ /* 0x000ea20000300800 */
[----:B------:R-:W0:Y:S03]  /*279f0*/  S2R R2, SR_TID.X ;  /* 0x0000000000027919 */ /* 0x000e260000002100 */
[----:B--2---:R1:W-:Y:S04]  /*27a00*/  STS.U8 [R28+UR5+0x1d40], R29 ;  /* 0x001d401d1c007988 */ /* 0x0043e80008000005 */
[----:B-1----:R-:W2:Y:S04]  /*27a10*/  LDL.LU R28, [R1+0x3ff4] ;  /* 0x003ff400011c7983 */ /* 0x002ea80000300800 */
[----:B------:R1:W-:Y:S02]  /*27a20*/  STL [R1+0x3fc0], R29 ;  /* 0x003fc01d01007387 */ /* 0x0003e40000100800 */
[----:B-1----:R-:W1:Y:S01]  /*27a30*/  S2R R29, SR_TID.X ;  /* 0x00000000001d7919 */ /* 0x002e620000002100 */
[----:B0-----:R-:W-:-:S04]  /*27a40*/  LOP3.LUT R2, R2, 0x3f, RZ, 0xc0, !PT ;  /* 0x0000003f02027812 */ /* 0x001fc800078ec0ff */
[----:B------:R-:W-:Y:S02]  /*27a50*/  LOP3.LUT R2, R2, 0x18, RZ, 0x3c, !PT ;  /* 0x0000001802027812 */ /* 0x000fe400078e3cff */
[----:B-1----:R-:W-:-:S04]  /*27a60*/  LOP3.LUT R29, R29, 0x3f, RZ, 0xc0, !PT ;  /* 0x0000003f1d1d7812 */ /* 0x002fc800078ec0ff */
[----:B------:R-:W-:-:S05]  /*27a70*/  LOP3.LUT R29, R29, 0x10, RZ, 0x3c, !PT ;  /* 0x000000101d1d7812 */ /* 0x000fca00078e3cff */
[----:B--2---:R-:W-:Y:S04]  /*27a80*/  STS.U8 [R29+UR5+0x1d00], R28 ;  /* 0x001d001c1d007988 */ /* 0x004fe80008000005 */
[----:B------:R-:W-:Y:S04]  /*27a90*/  STS.U8 [R2+UR5+0x180], R5 ;  /* 0x0001800502007988 */ /* 0x000fe80008000005 */
[----:B------:R-:W-:Y:S04]  /*27aa0*/  STS.U8 [R2+UR5+0x1c0], R4 ;  /* 0x0001c00402007988 */ /* 0x000fe80008000005 */
[----:B------:R-:W-:Y:S04]  /*27ab0*/  STS.U8 [R2+UR5+0x5c0], R3 ;  /* 0x0005c00302007988 */ /* 0x000fe80008000005 */
[----:B------:R0:W-:Y:S04]  /*27ac0*/  STL [R1+0x3fc4], R28 ;  /* 0x003fc41c01007387 */ /* 0x0001e80000100800 */
[----:B------:R1:W-:Y:S04]  /*27ad0*/  STS.U8 [R2+UR5+0x580], R6 ;  /* 0x0005800602007988 */ /* 0x0003e80008000005 */
[----:B------:R2:W-:Y:S04]  /*27ae0*/  STS.U8 [R2+UR5+0x980], R7 ;  /* 0x0009800702007988 */ /* 0x0005e80008000005 */
[----:B0-----:R-:W3:Y:S04]  /*27af0*/  LDL.LU R28, [R1+0x93c] ;  /* 0x00093c00011c7983 */ /* 0x001ee80000300800 */
[----:B------:R0:W-:Y:S04]  /*27b00*/  STS.U8 [R2+UR5+0x9c0], R8 ;  /* 0x0009c00802007988 */ /* 0x0001e80008000005 */
[----:B------:R-:W3:Y:S04]  /*27b10*/  LDL.LU R3, [R1+0x900] ;  /* 0x0009000001037983 */ /* 0x000ee80000300800 */
[----:B------:R0:W-:Y:S04]  /*27b20*/  STS.U8 [R2+UR5+0xdc0], R9 ;  /* 0x000dc00902007988 */ /* 0x0001e80008000005 */
[----:B-1----:R-:W3:Y:S04]  /*27b30*/  LDL.LU R6, [R1+0x86c] ;  /* 0x00086c0001067983 */ /* 0x002ee80000300800 */
[----:B------:R1:W-:Y:S04]  /*27b40*/  STS.U8 [R2+UR5+0xd80], R10 ;  /* 0x000d800a02007988 */ /* 0x0003e80008000005 */
[----:B--2---:R-:W2:Y:S04]  /*27b50*/  LDL.LU R7, [R1+0x220] ;  /* 0x0002200001077983 */ /* 0x004ea80000300800 */
[----:B0-----:R-:W2:Y:S04]  /*27b60*/  LDL.LU R8, [R1+0x1fc] ;  /* 0x0001fc0001087983 */ /* 0x001ea80000300800 */
[----:B------:R-:W-:Y:S04]  /*27b70*/  STS.U8 [R2+UR5+0x1180], R11 ;  /* 0x0011800b02007988 */ /* 0x000fe80008000005 */
[----:B------:R-:W2:Y:S04]  /*27b80*/  LDL.LU R9, [R1+0xf0] ;  /* 0x0000f00001097983 */ /* 0x000ea80000300800 */
[----:B------:R-:W-:Y:S04]  /*27b90*/  STS.U8 [R2+UR5+0x11c0], R12 ;  /* 0x0011c00c02007988 */ /* 0x000fe80008000005 */
[----:B-1----:R-:W2:Y:S04]  /*27ba0*/  LDL.LU R10, [R1+0xdc] ;  /* 0x0000dc00010a7983 */ /* 0x002ea80000300800 */
[----:B------:R-:W-:Y:S04]  /*27bb0*/  STS.U8 [R2+UR5+0x15c0], R13 ;  /* 0x0015c00d02007988 */ /* 0x000fe80008000005 */
[----:B------:R-:W-:Y:S04]  /*27bc0*/  STS.U8 [R2+UR5+0x1580], R14 ;  /* 0x0015800e02007988 */ /* 0x000fe80008000005 */
[----:B------:R-:W2:Y:S04]  /*27bd0*/  LDL.LU R29, [R1+0x88] ;  /* 0x00008800011d7983 */ /* 0x000ea80000300800 */
[----:B------:R-:W-:Y:S04]  /*27be0*/  STS.U8 [R2+UR5+0x1980], R19 ;  /* 0x0019801302007988 */ /* 0x000fe80008000005 */
[----:B------:R-:W2:Y:S04]  /*27bf0*/  LDL.LU R5, [R1+0x84] ;  /* 0x0000840001057983 */ /* 0x000ea80000300800 */
[----:B------:R-:W-:Y:S04]  /*27c00*/  STS.U8 [R2+UR5+0x19c0], R27 ;  /* 0x0019c01b02007988 */ /* 0x000fe80008000005 */
[----:B------:R0:W-:Y:S04]  /*27c10*/  STL [R1+0x3fe0], R27 ;  /* 0x003fe01b01007387 */ /* 0x0001e80000100800 */
[----:B------:R-:W-:Y:S04]  /*27c20*/  STS.U8 [R2+UR5+0x1dc0], R26 ;  /* 0x001dc01a02007988 */ /* 0x000fe80008000005 */
[----:B0-----:R-:W2:Y:S04]  /*27c30*/  LDL.LU R27, [R1+0x940] ;  /* 0x00094000011b7983 */ /* 0x001ea80000300800 */
[----:B------:R0:W-:Y:S01]  /*27c40*/  STL [R1+0x3fe4], R26 ;  /* 0x003fe41a01007387 */ /* 0x0001e20000100800 */
[----:B------:R-:W-:-:S03]  /*27c50*/  LOP3.LUT R4, R24, 0x3f, RZ, 0xc0, !PT ;  /* 0x0000003f18047812 */ /* 0x000fc600078ec0ff */
[----:B0-----:R-:W2:Y:S04]  /*27c60*/  LDL.LU R26, [R1+0x97c] ;  /* 0x00097c00011a7983 */ /* 0x001ea80000300800 */
[----:B------:R-:W2:Y:S04]  /*27c70*/  LDL.LU R11, [R1+0x978] ;  /* 0x00097800010b7983 */ /* 0x000ea80000300800 */
[----:B------:R-:W2:Y:S04]  /*27c80*/  LDL.LU R12, [R1+0x974] ;  /* 0x00097400010c7983 */ /* 0x000ea80000300800 */
[----:B------:R-:W2:Y:S04]  /*27c90*/  LDL.LU R13, [R1+0x938] ;  /* 0x00093800010d7983 */ /* 0x000ea80000300800 */
[----:B------:R-:W2:Y:S04]  /*27ca0*/  LDL.LU R14, [R1+0x934] ;  /* 0x00093400010e7983 */ /* 0x000ea80000300800 */
[----:B------:R-:W2:Y:S04]  /*27cb0*/  LDL.LU R19, [R1+0x868] ;  /* 0x0008680001137983 */ /* 0x000ea80000300800 */
[----:B------:R-:W2:Y:S04]  /*27cc0*/  LDL.LU R24, [R1+0x864] ;  /* 0x0008640001187983 */ /* 0x000ea80000300800 */
[----:B------:R-:W-:Y:S04]  /*27cd0*/  STS.U8 [R2+UR5+0x1d80], R25 ;  /* 0x001d801902007988 */ /* 0x000fe80008000005 */
[----:B------:R0:W-:Y:S04]  /*27ce0*/  STL [R1+0x3fe8], R25 ;  /* 0x003fe81901007387 */ /* 0x0001e80000100800 */
[----:B0-----:R-:W2:Y:S01]  /*27cf0*/  LDL.LU R25, [R1+0x980] ;  /* 0x0009800001197983 */ /* 0x001ea20000300800 */
[----:B------:R-:W-:-:S05]  /*27d00*/  LOP3.LUT R2, R4, 0x20, RZ, 0x3c, !PT ;  /* 0x0000002004027812 */ /* 0x000fca00078e3cff */
[----:B--2---:R-:W-:Y:S04]  /*27d10*/  STS.U8 [R2+UR5+0x200], R25 ;  /* 0x0002001902007988 */ /* 0x004fe80008000005 */
[----:B------:R-:W-:Y:S04]  /*27d20*/  STS.U8 [R2+UR5+0x240], R26 ;  /* 0x0002401a02007988 */ /* 0x000fe80008000005 */
[----:B------:R-:W-:Y:S04]  /*27d30*/  STS.U8 [R2+UR5+0x640], R27 ;  /* 0x0006401b02007988 */ /* 0x000fe80008000005 */
[----:B---3--:R-:W-:Y:S04]  /*27d40*/  STS.U8 [R2+UR5+0x600], R28 ;  /* 0x0006001c02007988 */ /* 0x008fe80008000005 */
[----:B------:R0:W-:Y:S04]  /*27d50*/  STS.U8 [R2+UR5+0xa00], R3 ;  /* 0x000a000302007988 */ /* 0x0001e80008000005 */
[----:B------:R1:W-:Y:S04]  /*27d60*/  STS.U8 [R2+UR5+0xa40], R6 ;  /* 0x000a400602007988 */ /* 0x0003e80008000005 */
[----:B------:R2:W-:Y:S04]  /*27d70*/  STS.U8 [R2+UR5+0xe40], R7 ;  /* 0x000e400702007988 */ /* 0x0005e80008000005 */
[----:B0-----:R-:W3:Y:S04]  /*27d80*/  LDL.LU R3, [R1+0x1f8] ;  /* 0x0001f80001037983 */ /* 0x001ee80000300800 */
[----:B------:R0:W-:Y:S04]  /*27d90*/  STS.U8 [R2+UR5+0xe00], R8 ;  /* 0x000e000802007988 */ /* 0x0001e80008000005 */
[----:B-1----:R-:W3:Y:S04]  /*27da0*/  LDL.LU R6, [R1+0x1f4] ;  /* 0x0001f40001067983 */ /* 0x002ee80000300800 */
[----:B------:R1:W-:Y:S04]  /*27db0*/  STS.U8 [R2+UR5+0x1200], R9 ;  /* 0x0012000902007988 */ /* 0x0003e80008000005 */
[----:B--2---:R-:W2:Y:S04]  /*27dc0*/  LDL.LU R7, [R1+0xd8] ;  /* 0x0000d80001077983 */ /* 0x004ea80000300800 */
[----:B------:R4:W-:Y:S04]  /*27dd0*/  STS.U8 [R2+UR5+0x1240], R10 ;  /* 0x0012400a02007988 */ /* 0x0009e80008000005 */
[----:B0-----:R-:W2:Y:S04]  /*27de0*/  LDL.LU R8, [R1+0xd4] ;  /* 0x0000d40001087983 */ /* 0x001ea80000300800 */
[----:B-1----:R-:W2:Y:S04]  /*27df0*/  LDL.LU R9, [R1+0x80] ;  /* 0x0000800001097983 */ /* 0x002ea80000300800 */
[----:B------:R-:W-:Y:S04]  /*27e00*/  STS.U8 [R2+UR5+0x1640], R29 ;  /* 0x0016401d02007988 */ /* 0x000fe80008000005 */
[----:B----4-:R-:W4:Y:S04]  /*27e10*/  LDL.LU R10, [R1+0xc] ;  /* 0x00000c00010a7983 */ /* 0x010f280000300800 */
[----:B------:R-:W-:Y:S04]  /*27e20*/  STS.U8 [R2+UR5+0x1600], R5 ;  /* 0x0016000502007988 */ /* 0x000fe80008000005 */
[----:B------:R-:W-:Y:S04]  /*27e30*/  STS.U8 [R2+UR5+0x1a00], R23 ;  /* 0x001a001702007988 */ /* 0x000fe80008000005 */
[----:B------:R0:W-:Y:S04]  /*27e40*/  STL [R1+0x3fec], R23 ;  /* 0x003fec1701007387 */ /* 0x0001e80000100800 */
[----:B------:R-:W-:Y:S04]  /*27e50*/  STS.U8 [R2+UR5+0x1a40], R22 ;  /* 0x001a401602007988 */ /* 0x000fe80008000005 */
[----:B------:R1:W-:Y:S04]  /*27e60*/  STL [R1+0x3ff0], R22 ;  /* 0x003ff01601007387 */ /* 0x0003e80000100800 */
[----:B0-----:R-:W4:Y:S04]  /*27e70*/  LDL.LU R23, [R1+0x970] ;  /* 0x0009700001177983 */ /* 0x001f280000300800 */
[----:B------:R-:W-:Y:S01]  /*27e80*/  STS.U8 [R2+UR5+0x1e40], R21 ;  /* 0x001e401502007988 */ /* 0x000fe20008000005 */
[----:B-1----:R-:W-:-:S03]  /*27e90*/  LOP3.LUT R22, R4, 0x28, RZ, 0x3c, !PT ;  /* 0x0000002804167812 */ /* 0x002fc600078e3cff */
[----:B------:R-:W4:Y:S04]  /*27ea0*/  LDL.LU R25, [R1+0x96c] ;  /* 0x00096c0001197983 */ /* 0x000f280000300800 */
[----:B------:R-:W-:Y:S04]  /*27eb0*/  STS.U8 [R2+UR5+0x1e00], R20 ;  /* 0x001e001402007988 */ /* 0x000fe80008000005 */
[----:B------:R-:W4:Y:S04]  /*27ec0*/  LDL.LU R26, [R1+0x930] ;  /* 0x00093000011a7983 */ /* 0x000f280000300800 */
[----:B------:R0:W-:Y:S04]  /*27ed0*/  STS.U8 [R22+UR5+0x280], R11 ;  /* 0x0002800b16007988 */ /* 0x0001e80008000005 */
[----:B------:R-:W4:Y:S04]  /*27ee0*/  LDL.LU R27, [R1+0x92c] ;  /* 0x00092c00011b7983 */ /* 0x000f280000300800 */
[----:B------:R1:W-:Y:S04]  /*27ef0*/  STS.U8 [R22+UR5+0x2c0], R12 ;  /* 0x0002c00c16007988 */ /* 0x0003e80008000005 */
[----:B0-----:R-:W4:Y:S04]  /*27f00*/  LDL.LU R11, [R1+0x860] ;  /* 0x00086000010b7983 */ /* 0x001f280000300800 */
[----:B------:R0:W-:Y:S04]  /*27f10*/  STS.U8 [R22+UR5+0x6c0], R13 ;  /* 0x0006c00d16007988 */ /* 0x0001e80008000005 */
[----:B-1----:R-:W4:Y:S04]  /*27f20*/  LDL.LU R12, [R1+0x2bc] ;  /* 0x0002bc00010c7983 */ /* 0x002f280000300800 */
[----:B------:R1:W-:Y:S04]  /*27f30*/  STS.U8 [R22+UR5+0x680], R14 ;  /* 0x0006800e16007988 */ /* 0x0003e80008000005 */
[----:B0-----:R-:W4:Y:S04]  /*27f40*/  LDL.LU R13, [R1+0x1f0] ;  /* 0x0001f000010d7983 */ /* 0x001f280000300800 */
[----:B------:R0:W-:Y:S04]  /*27f50*/  STS.U8 [R22+UR5+0xa80], R19 ;  /* 0x000a801316007988 */ /* 0x0001e80008000005 */
[----:B-1----:R-:W4:Y:S04]  /*27f60*/  LDL.LU R14, [R1+0x1dc] ;  /* 0x0001dc00010e7983 */ /* 0x002f280000300800 */
[----:B------:R1:W-:Y:S04]  /*27f70*/  STS.U8 [R22+UR5+0xac0], R24 ;  /* 0x000ac01816007988 */ /* 0x0003e80008000005 */
[----:B0-----:R-:W4:Y:S04]  /*27f80*/  LDL.LU R19, [R1+0xd0] ;  /* 0x0000d00001137983 */ /* 0x001f280000300800 */
[----:B-1----:R-:W4:Y:S04]  /*27f90*/  LDL.LU R24, [R1+0xcc] ;  /* 0x0000cc0001187983 */ /* 0x002f280000300800 */
[----:B------:R-:W4:Y:S04]  /*27fa0*/  LDL.LU R29, [R1+0x968] ;  /* 0x00096800011d7983 */ /* 0x000f280000300800 */
[----:B------:R-:W4:Y:S01]  /*27fb0*/  LDL.LU R5, [R1+0x964] ;  /* 0x0009640001057983 */ /* 0x000f220000300800 */
[----:B------:R-:W-:-:S03]  /*27fc0*/  LOP3.LUT R28, R0, 0x30, RZ, 0x3c, !PT ;  /* 0x00000030001c7812 */ /* 0x000fc600078e3cff */
[----:B------:R-:W4:Y:S04]  /*27fd0*/  LDL.LU R2, [R1+0x928] ;  /* 0x0009280001027983 */ /* 0x000f280000300800 */
[----:B------:R-:W4:Y:S04]  /*27fe0*/  LDL.LU R4, [R1+0x924] ;  /* 0x0009240001047983 */ /* 0x000f280000300800 */
[----:B---3--:R0:W-:Y:S04]  /*27ff0*/  STS.U8 [R22+UR5+0xec0], R3 ;  /* 0x000ec00316007988 */ /* 0x0081e80008000005 */
[----:B------:R1:W-:Y:S04]  /*28000*/  STS.U8 [R22+UR5+0xe80], R6 ;  /* 0x000e800616007988 */ /* 0x0003e80008000005 */
[----:B0-----:R-:W3:Y:S04]  /*28010*/  LDL.LU R3, [R1+0x2b8] ;  /* 0x0002b80001037983 */ /* 0x001ee80000300800 */
[----:B--2---:R0:W-:Y:S04]  /*28020*/  STS.U8 [R22+UR5+0x1280], R7 ;  /* 0x0012800716007988 */ /* 0x0041e80008000005 */
[----:B-1----:R-:W2:Y:S04]  /*28030*/  LDL.LU R6, [R1+0x2b4] ;  /* 0x0002b40001067983 */ /* 0x002ea80000300800 */
[----:B------:R1:W-:Y:S04]  /*28040*/  STS.U8 [R22+UR5+0x12c0], R8 ;  /* 0x0012c00816007988 */ /* 0x0003e80008000005 */
[----:B------:R1:W-:Y:S04]  /*28050*/  STS.U8 [R22+UR5+0x16c0], R9 ;  /* 0x0016c00916007988 */ /* 0x0003e80008000005 */
[----:B0-----:R-:W2:Y:S04]  /*28060*/  LDL.LU R7, [R1+0x1d8] ;  /* 0x0001d80001077983 */ /* 0x001ea80000300800 */
[----:B----4-:R0:W-:Y:S04]  /*28070*/  STS.U8 [R22+UR5+0x1680], R10 ;  /* 0x0016800a16007988 */ /* 0x0101e80008000005 */
[----:B------:R-:W-:Y:S04]  /*28080*/  STS.U8 [R22+UR5+0x1a80], R18 ;  /* 0x001a801216007988 */ /* 0x000fe80008000005 */
[----:B-1----:R-:W4:Y:S04]  /*28090*/  LDL.LU R8, [R1+0x1d4] ;  /* 0x0001d40001087983 */ /* 0x002f280000300800 */
[----:B------:R-:W-:Y:S04]  /*280a0*/  STS.U8 [R22+UR5+0x1ac0], R17 ;  /* 0x001ac01116007988 */ /* 0x000fe80008000005 */
[----:B------:R-:W2:Y:S04]  /*280b0*/  LDL.LU R9, [R1+0xc8] ;  /* 0x0000c80001097983 */ /* 0x000ea80000300800 */
[----:B------:R-:W-:Y:S04]  /*280c0*/  STS.U8 [R22+UR5+0x1ec0], R16 ;  /* 0x001ec01016007988 */ /* 0x000fe80008000005 */
[----:B0-----:R-:W2:Y:S04]  /*280d0*/  LDL.LU R10, [R1+0xac] ;  /* 0x0000ac00010a7983 */ /* 0x001ea80000300800 */
[----:B------:R0:W-:Y:S04]  /*280e0*/  STS.U8 [R22+UR5+0x1e80], R15 ;  /* 0x001e800f16007988 */ /* 0x0001e80008000005 */
[----:B------:R1:W-:Y:S04]  /*280f0*/  STS.U8 [R28+UR5+0x300], R23 ;  /* 0x000300171c007988 */ /* 0x0003e80008000005 */
[----:B------:R1:W-:Y:S04]  /*28100*/  STS.U8 [R28+UR5+0x340], R25 ;  /* 0x000340191c007988 */ /* 0x0003e80008000005 */
[----:B0-----:R-:W2:Y:S04]  /*28110*/  LDL.LU R22, [R1+0x3ff0] ;  /* 0x003ff00001167983 */ /* 0x001ea80000300800 */
[----:B-1----:R-:W2:Y:S04]  /*28120*/  LDL.LU R23, [R1+0x3fec] ;  /* 0x003fec0001177983 */ /* 0x002ea80000300800 */
[----:B------:R-:W2:Y:S04]  /*28130*/  LDL.LU R25, [R1+0x3fe8] ;  /* 0x003fe80001197983 */ /* 0x000ea80000300800 */
        /* <DEDUP_REMOVED lines=14> */
[----:B0-----:R-:W2:Y:S04]  /*28220*/  LDL.LU R19, [R1+0x3fcc] ;  /* 0x003fcc0001137983 */ /* 0x001ea80000300800 */
[----:B-1----:R-:W2:Y:S01]  /*28230*/  LDL.LU R24, [R1+0x3fc8] ;  /* 0x003fc80001187983 */ /* 0x002ea20000300800 */
[----:B------:R-:W-:-:S03]  /*28240*/  LOP3.LUT R0, R0, 0x38, RZ, 0x3c, !PT ;  /* 0x0000003800007812 */ /* 0x000fc600078e3cff */
[----:B--2---:R-:W-:Y:S04]  /*28250*/  STS.U8 [R28+UR5+0x1740], R24 ;  /* 0x001740181c007988 */ /* 0x004fe80008000005 */
[----:B------:R-:W-:Y:S04]  /*28260*/  STS.U8 [R28+UR5+0x1700], R19 ;  /* 0x001700131c007988 */ /* 0x000fe80008000005 */
[----:B------:R-:W-:Y:S04]  /*28270*/  STS.U8 [R28+UR5+0x1b00], R14 ;  /* 0x001b000e1c007988 */ /* 0x000fe80008000005 */
[----:B------:R-:W-:Y:S04]  /*28280*/  STS.U8 [R28+UR5+0x1b40], R13 ;  /* 0x001b400d1c007988 */ /* 0x000fe80008000005 */
[----:B------:R-:W-:Y:S04]  /*28290*/  STS.U8 [R28+UR5+0x1f40], R12 ;  /* 0x001f400c1c007988 */ /* 0x000fe80008000005 */
[----:B------:R0:W-:Y:S04]  /*282a0*/  STS.U8 [R28+UR5+0x1f00], R11 ;  /* 0x001f000b1c007988 */ /* 0x0001e80008000005 */
[----:B------:R1:W-:Y:S04]  /*282b0*/  STS.U8 [R0+UR5+0x380], R29 ;  /* 0x0003801d00007988 */ /* 0x0003e80008000005 */
[----:B------:R2:W-:Y:S04]  /*282c0*/  STS.U8 [R0+UR5+0x3c0], R5 ;  /* 0x0003c00500007988 */ /* 0x0005e80008000005 */
[----:B0-----:R-:W4:Y:S04]  /*282d0*/  LDL.LU R28, [R1+0x3fc4] ;  /* 0x003fc400011c7983 */ /* 0x001f280000300800 */
[----:B-1----:R-:W4:Y:S04]  /*282e0*/  LDL.LU R29, [R1+0x3fc0] ;  /* 0x003fc000011d7983 */ /* 0x002f280000300800 */
[----:B--2---:R-:W2:Y:S04]  /*282f0*/  LDL.LU R5, [R1+0x3fbc] ;  /* 0x003fbc0001057983 */ /* 0x004ea80000300800 */
[----:B------:R0:W-:Y:S04]  /*28300*/  STS.U8 [R0+UR5+0x7c0], R2 ;  /* 0x0007c00200007988 */ /* 0x0001e80008000005 */
[----:B------:R1:W-:Y:S04]  /*28310*/  STS.U8 [R0+UR5+0x780], R4 ;  /* 0x0007800400007988 */ /* 0x0003e80008000005 */
[----:B---3--:R3:W-:Y:S04]  /*28320*/  STS.U8 [R0+UR5+0xb80], R3 ;  /* 0x000b800300007988 */ /* 0x0087e80008000005 */
[----:B0-----:R-:W2:Y:S04]  /*28330*/  LDL R2, [R1+0x1c68] ;  /* 0x001c680001027983 */ /* 0x001ea80000100800 */
[----:B-1----:R-:W2:Y:S04]  /*28340*/  LDL.LU R4, [R1+0x3fb8] ;  /* 0x003fb80001047983 */ /* 0x002ea80000300800 */
[----:B---3--:R-:W3:Y:S04]  /*28350*/  LDL.LU R3, [R1+0x3fb4] ;  /* 0x003fb40001037983 */ /* 0x008ee80000300800 */
[----:B------:R0:W-:Y:S04]  /*28360*/  STS.U8 [R0+UR5+0xbc0], R6 ;  /* 0x000bc00600007988 */ /* 0x0001e80008000005 */
[----:B------:R1:W-:Y:S04]  /*28370*/  STS.U8 [R0+UR5+0xfc0], R7 ;  /* 0x000fc00700007988 */ /* 0x0003e80008000005 */
[----:B----4-:R4:W-:Y:S04]  /*28380*/  STS.U8 [R0+UR5+0xf80], R8 ;  /* 0x000f800800007988 */ /* 0x0109e80008000005 */
[----:B0-----:R-:W2:Y:S04]  /*28390*/  LDL.LU R6, [R1+0x3fb0] ;  /* 0x003fb00001067983 */ /* 0x001ea80000300800 */
[----:B-1----:R-:W2:Y:S04]  /*283a0*/  LDL.LU R7, [R1+0x3fac] ;  /* 0x003fac0001077983 */ /* 0x002ea80000300800 */
[----:B----4-:R-:W4:Y:S04]  /*283b0*/  LDL.LU R8, [R1+0x3fa8] ;  /* 0x003fa80001087983 */ /* 0x010f280000300800 */
[----:B------:R0:W-:Y:S04]  /*283c0*/  STS.U8 [R0+UR5+0x1380], R9 ;  /* 0x0013800900007988 */ /* 0x0001e80008000005 */
[----:B------:R1:W-:Y:S04]  /*283d0*/  STS.U8 [R0+UR5+0x13c0], R10 ;  /* 0x0013c00a00007988 */ /* 0x0003e80008000005 */
[----:B0-----:R-:W2:Y:S04]  /*283e0*/  LDL.LU R9, [R1+0x3fa4] ;  /* 0x003fa40001097983 */ /* 0x001ea80000300800 */
[----:B-1----:R-:W2:Y:S04]  /*283f0*/  LDL.LU R10, [R1+0x3fa0] ;  /* 0x003fa000010a7983 */ /* 0x002ea80000300800 */
[----:B--2---:R-:W-:Y:S04]  /*28400*/  STS.U8 [R0+UR5+0x17c0], R10 ;  /* 0x0017c00a00007988 */ /* 0x004fe80008000005 */
[----:B------:R-:W-:Y:S04]  /*28410*/  STS.U8 [R0+UR5+0x1780], R9 ;  /* 0x0017800900007988 */ /* 0x000fe80008000005 */
[----:B----4-:R-:W-:Y:S04]  /*28420*/  STS.U8 [R0+UR5+0x1b80], R8 ;  /* 0x001b800800007988 */ /* 0x010fe80008000005 */
[----:B------:R-:W-:Y:S04]  /*28430*/  STS.U8 [R0+UR5+0x1bc0], R7 ;  /* 0x001bc00700007988 */ /* 0x000fe80008000005 */
[----:B------:R-:W-:Y:S04]  /*28440*/  STS.U8 [R0+UR5+0x1fc0], R6 ;  /* 0x001fc00600007988 */ /* 0x000fe80008000005 */
[----:B---3--:R0:W-:Y:S04]  /*28450*/  STS.U8 [R0+UR5+0x1f80], R3 ;  /* 0x001f800300007988 */ /* 0x0081e80008000005 */
[----:B0-----:R-:W2:Y:S04]  /*28460*/  LDL.LU R0, [R1+0x3f9c] ;  /* 0x003f9c0001007983 */ /* 0x001ea80000300800 */
[----:B------:R-:W3:Y:S01]  /*28470*/  LDL R3, [R1+0x1c60] ;  /* 0x001c600001037983 */ /* 0x000ee20000100800 */
[----:B------:R-:W-:Y:S01]  /*28480*/  PRMT R5, RZ, 0x7610, R5 ;  /* 0x00007610ff057816 */ /* 0x000fe20000000005 */
[----:B------:R-:W-:Y:S06]  /*28490*/  BAR.SYNC.DEFER_BLOCKING 0x0 ;  /* 0x0000000000007b1d */ /* 0x000fec0000010000 */
[----:B---3--:R-:W3:Y:S04]  /*284a0*/  @!P0 LDG.E.U8 R5, desc[UR54][R2.64] ;  /* 0x0000003602058981 */ /* 0x008ee8000c1e1100 */
[----:B---3--:R0:W-:Y:S04]  /*284b0*/  STL [R1+0xbac], R5 ;  /* 0x000bac0501007387 */ /* 0x0081e80000100800 */
[----:B0-----:R-:W3:Y:S04]  /*284c0*/  LDL.LU R5, [R1+0x3f98] ;  /* 0x003f980001057983 */ /* 0x001ee80000300800 */
[----:B------:R-:W4:Y:S04]  /*284d0*/  LDL R2, [R1+0x1490] ;  /* 0x0014900001027983 */ /* 0x000f280000100800 */
[----:B------:R-:W4:Y:S01]  /*284e0*/  LDL R3, [R1+0x1b54] ;  /* 0x001b540001037983 */ /* 0x000f220000100800 */
[----:B--2---:R-:W-:-:S02]  /*284f0*/  PRMT R0, RZ, 0x7610, R0 ;  /* 0x00007610ff007816 */ /* 0x004fc40000000000 */
[----:B----4-:R-:W-:-:S04]  /*28500*/  @!P0 LOP3.LUT R3, R3, R2, RZ, 0x3c, !PT ;  /* 0x0000000203038212 */ /* 0x010fc800078e3cff */
[----:B------:R-:W-:-:S04]  /*28510*/  @!P0 LOP3.LUT R2, R3, R2, RZ, 0x3c, !PT ;  /* 0x0000000203028212 */ /* 0x000fc800078e3cff */
[----:B------:R-:W-:-:S05]  /*28520*/  @!P0 LOP3.LUT R3, R3, R2, RZ, 0x3c, !PT ;  /* 0x0000000203038212 */ /* 0x000fca00078e3cff */
[----:B------:R-:W2:Y:S04]  /*28530*/  @!P0 LDG.E.U8 R0, desc[UR54][R2.64] ;  /* 0x0000003602008981 */ /* 0x000ea8000c1e1100 */
[----:B--2---:R0:W-:Y:S04]  /*28540*/  STL [R1+0xbb4], R0 ;  /* 0x000bb40001007387 */ /* 0x0041e80000100800 */
[----:B0-----:R-:W2:Y:S04]  /*28550*/  LDL.LU R0, [R1+0x3f94] ;  /* 0x003f940001007983 */ /* 0x001ea80000300800 */
[----:B------:R-:W4:Y:S04]  /*28560*/  LDL R2, [R1+0x108c] ;  /* 0x00108c0001027983 */ /* 0x000f280000100800 */
[----:B------:R-:W4:Y:S01]  /*28570*/  LDL R3, [R1+0x148c] ;  /* 0x00148c0001037983 */ /* 0x000f220000100800 */
[----:B------:R-:W-:-:S02]  /*28580*/  PRMT R4, RZ, 0x7610, R4 ;  /* 0x00007610ff047816 */ /* 0x000fc40000000004 */
[----:B----4-:R-:W-:-:S04]  /*28590*/  @!P0 LOP3.LUT R3, R3, R2, RZ, 0x3c, !PT ;  /* 0x0000000203038212 */ /* 0x010fc800078e3cff */
[----:B------:R-:W-:-:S04]  /*285a0*/  @!P0 LOP3.LUT R2, R3, R2, RZ, 0x3c, !PT ;  /* 0x0000000203028212 */ /* 0x000fc800078e3cff */
[----:B------:R-:W-:-:S05]  /*285b0*/  @!P0 LOP3.LUT R3, R3, R2, RZ, 0x3c, !PT ;  /* 0x0000000203038212 */ /* 0x000fca00078e3cff */
[----:B------:R-:W4:Y:S04]  /*285c0*/  @!P0 LDG.E.U8 R4, desc[UR54][R2.64] ;  /* 0x0000003602048981 */ /* 0x000f28000c1e1100 */
[----:B----4-:R0:W-:Y:S04]  /*285d0*/  STL [R1+0xbb0], R4 ;  /* 0x000bb00401007387 */ /* 0x0101e80000100800 */
[----:B0-----:R-:W4:Y:S04]  /*285e0*/  LDL.LU R4, [R1+0x3f90] ;  /* 0x003f900001047983 */ /* 0x001f280000300800 */
[----:B------:R-:W3:Y:S04]  /*285f0*/  LDL R2, [R1+0x1488] ;  /* 0x0014880001027983 */ /* 0x000ee80000100800 */
[----:B------:R-:W3:Y:S01]  /*28600*/  LDL R3, [R1+0x1b50] ;  /* 0x001b500001037983 */ /* 0x000ee20000100800 */
[----:B--2---:R-:W-:-:S02]  /*28610*/  PRMT R0, RZ, 0x7610, R0 ;  /* 0x00007610ff007816 */ /* 0x004fc40000000000 */
[----:B---3--:R-:W-:-:S04]  /*28620*/  @!P0 LOP3.LUT R3, R3, R2, RZ, 0x3c, !PT ;  /* 0x0000000203038212 */ /* 0x008fc800078e3cff */
[----:B------:R-:W-:-:S04]  /*28630*/  @!P0 LOP3.LUT R2, R3, R2, RZ, 0x3c, !PT ;  /* 0x0000000203028212 */ /* 0x000fc800078e3cff */
[----:B------:R-:W-:-:S05]  /*28640*/  @!P0 LOP3.LUT R3, R3, R2, RZ, 0x3c, !PT ;  /* 0x0000000203038212 */ /* 0x000fca00078e3cff */
[----:B------:R-:W2:Y:S04]  /*28650*/  @!P0 LDG.E.U8 R0, desc[UR54][R2.64] ;  /* 0x0000003602008981 */ /* 0x000ea8000c1e1100 */
[----:B--2---:R0:W-:Y:S04]  /*28660*/  STL [R1+0xba8], R0 ;  /* 0x000ba80001007387 */ /* 0x0041e80000100800 */
[----:B0-----:R-:W2:Y:S04]  /*28670*/  LDL.LU R0, [R1+0x3f8c] ;  /* 0x003f8c0001007983 */ /* 0x001ea80000300800 */
[----:B------:R-:W3:Y:S04]  /*28680*/  LDL R2, [R1+0x1484] ;  /* 0x0014840001027983 */ /* 0x000ee80000100800 */
[----:B------:R-:W3:Y:S01]  /*28690*/  LDL R3, [R1+0x1b4c] ;  /* 0x001b4c0001037983 */ /* 0x000ee20000100800 */
[----:B----4-:R-:W-:-:S02]  /*286a0*/  PRMT R4, RZ, 0x7610, R4 ;  /* 0x00007610ff047816 */ /* 0x010fc40000000004 */
[----:B---3--:R-:W-:-:S04]  /*286b0*/  @!P0 LOP3.LUT R3, R3, R2, RZ, 0x3c, !PT ;  /* 0x0000000203038212 */ /* 0x008fc800078e3cff */
[----:B------:R-:W-:-:S04]  /*286c0*/  @!P0 LOP3.LUT R2, R3, R2, RZ, 0x3c, !PT ;  /* 0x0000000203028212 */ /* 0x000fc800078e3cff */
[----:B------:R-:W-:-:S05]  /*286d0*/  @!P0 LOP3.LUT R3, R3, R2, RZ, 0x3c, !PT ;  /* 0x0000000203038212 */ /* 0x000fca00078e3cff */
[----:B------:R-:W3:Y:S04]  /*286e0*/  @!P0 LDG.E.U8 R4, desc[UR54][R2.64] ;  /* 0x0000003602048981 */ /* 0x000ee8000c1e1100 */
        /* <DEDUP_REMOVED lines=13> */
[----:B---3--:R-:W-:-:S02]  /*287c0*/  PRMT R4, RZ, 0x7610, R4 ;  /* 0x00007610ff047816 */ /* 0x008fc40000000004 */
[----:B----4-:R-:W-:-:S04]  /*287d0*/  @!P0 LOP3.LUT R3, R3, R2, RZ, 0x3c, !PT ;  /* 0x0000000203038212 */ /* 0x010fc800078e3cff */
        /* <DEDUP_REMOVED lines=2010> */
[----:B--2---:R0:W-:Y:S04]  /*30580*/  STL [R1], R0 ;  /* 0x0000000001007387 */ /* 0x0041e80000100800 */
[----:B0-----:R-:W2:Y:S04]  /*30590*/  LDL.LU R0, [R1+0x3c04] ;  /* 0x003c040001007983 */ /* 0x001ea80000300800 */
[----:B------:R-:W3:Y:S04]  /*305a0*/  LDL R2, [R1+0x1b90] ;  /* 0x001b900001027983 */ /* 0x000ee80000100800 */
[----:B------:R-:W3:Y:S01]  /*305b0*/  LDL R3, [R1+0x1bbc] ;  /* 0x001bbc0001037983 */ /* 0x000ee20000100800 */
[----:B------:R-:W-:-:S02]  /*305c0*/  PRMT R29, RZ, 0x7610, R29 ;  /* 0x00007610ff1d7816 */ /* 0x000fc4000000001d */
[----:B---3--:R-:W-:-:S04]  /*305d0*/  @!P0 LOP3.LUT R3, R3, R2, RZ, 0x3c, !PT ;  /* 0x0000000203038212 */ /* 0x008fc800078e3cff */
[----:B------:R-:W-:-:S04]  /*305e0*/  @!P0 LOP3.LUT R2, R3, R2, RZ, 0x3c, !PT ;  /* 0x0000000203028212 */ /* 0x000fc800078e3cff */
[----:B------:R-:W-:-:S05]  /*305f0*/  @!P0 LOP3.LUT R3, R3, R2, RZ, 0x3c, !PT ;  /* 0x0000000203038212 */ /* 0x000fca00078e3cff */
[----:B------:R-:W3:Y:S04]  /*30600*/  @!P0 LDG.E.U8 R29, desc[UR54][R2.64] ;  /* 0x00000036021d8981 */ /* 0x000ee8000c1e1100 */
[----:B------:R-:W2:Y:S04]  /*30610*/  LDL R2, [R1+0x1b98] ;  /* 0x001b980001027983 */ /* 0x000ea80000100800 */
[----:B------:R-:W2:Y:S01]  /*30620*/  LDL R3, [R1+0x1bc4] ;  /* 0x001bc40001037983 */ /* 0x000ea20000100800 */
[----:B------:R-:W-:-:S03]  /*30630*/  PRMT R28, RZ, 0x7610, R28 ;  /* 0x00007610ff1c7816 */ /* 0x000fc6000000001c */
[----:B---3--:R0:W-:Y:S04]  /*30640*/  STL [R1+0x3b88], R29 ;  /* 0x003b881d01007387 */ /* 0x0081e80000100800 */
[----:B0-----:R-:W3:Y:S01]  /*30650*/  LDL R29, [R1+0x1bcc] ;  /* 0x001bcc00011d7983 */ /* 0x001ee20000100800 */
[----:B--2---:R-:W-:-:S04]  /*30660*/  @!P0 LOP3.LUT R3, R3, R2, RZ, 0x3c, !PT ;  /* 0x0000000203038212 */ /* 0x004fc800078e3cff */
[----:B------:R-:W-:-:S04]  /*30670*/  @!P0 LOP3.LUT R2, R3, R2, RZ, 0x3c, !PT ;  /* 0x0000000203028212 */ /* 0x000fc800078e3cff */
[----:B------:R-:W-:-:S05]  /*30680*/  @!P0 LOP3.LUT R3, R3, R2, RZ, 0x3c, !PT ;  /* 0x0000000203038212 */ /* 0x000fca00078e3cff */
[----:B------:R3:W2:Y:S04]  /*30690*/  @!P0 LDG.E.U8 R28, desc[UR54][R2.64] ;  /* 0x00000036021c8981 */ /* 0x0006a8000c1e1100 */
[----:B------:R-:W4:Y:S01]  /*306a0*/  LDL R3, [R1+0x1ba0] ;  /* 0x001ba00001037983 */ /* 0x000f220000100800 */
[----:B------:R-:W-:Y:S01]  /*306b0*/  PRMT R27, RZ, 0x7610, R27 ;  /* 0x00007610ff1b7816 */ /* 0x000fe2000000001b */
[----:B---3--:R-:W-:Y:S02]  /*306c0*/  @!P0 IMAD.MOV.U32 R2, RZ, RZ, R29 ;  /* 0x000000ffff028224 */ /* 0x008fe400078e001d */
[----:B--2---:R0:W-:Y:S01]  /*306d0*/  STL [R1+0x3b64], R28 ;  /* 0x003b641c01007387 */ /* 0x0041e20000100800 */
[----:B------:R-:W-:-:S03]  /*306e0*/  PRMT R26, RZ, 0x7610, R26 ;  /* 0x00007610ff1a7816 */ /* 0x000fc6000000001a */
[----:B------:R-:W2:Y:S04]  /*306f0*/  LDL R29, [R1+0x1bc0] ;  /* 0x001bc000011d7983 */ /* 0x000ea80000100800 */
[----:B----4-:R1:W3:Y:S04]  /*30700*/  @!P0 LDG.E.U8 R27, desc[UR54][R2.64] ;  /* 0x00000036021b8981 */ /* 0x0102e8000c1e1100 */
[----:B0-----:R-:W4:Y:S04]  /*30710*/  LDL R28, [R1+0x1bec] ;  /* 0x001bec00011c7983 */ /* 0x001f280000100800 */
[----:B------:R-:W1:Y:S04]  /*30720*/  LDL R2, [R1+0x1ba8] ;  /* 0x001ba80001027983 */ /* 0x000e680000100800 */
[----:B------:R-:W1:Y:S02]  /*30730*/  LDL R3, [R1+0x1bd4] ;  /* 0x001bd40001037983 */ /* 0x000e640000100800 */
[----:B-1----:R-:W-:-:S04]  /*30740*/  @!P0 LOP3.LUT R3, R3, R2, RZ, 0x3c, !PT ;  /* 0x0000000203038212 */ /* 0x002fc800078e3cff */
[----:B------:R-:W-:-:S04]  /*30750*/  @!P0 LOP3.LUT R2, R3, R2, RZ, 0x3c, !PT ;  /* 0x0000000203028212 */ /* 0x000fc800078e3cff */
[----:B------:R-:W-:-:S05]  /*30760*/  @!P0 LOP3.LUT R3, R3, R2, RZ, 0x3c, !PT ;  /* 0x0000000203038212 */ /* 0x000fca00078e3cff */
[----:B------:R-:W2:Y:S04]  /*30770*/  @!P0 LDG.E.U8 R26, desc[UR54][R2.64] ;  /* 0x00000036021a8981 */ /* 0x000ea8000c1e1100 */
[----:B---3--:R0:W-:Y:S04]  /*30780*/  STL [R1+0x3b68], R27 ;  /* 0x003b681b01007387 */ /* 0x0081e80000100800 */
[----:B------:R-:W3:Y:S04]  /*30790*/  LDL R2, [R1+0x1bb0] ;  /* 0x001bb00001027983 */ /* 0x000ee80000100800 */
[----:B------:R-:W3:Y:S04]  /*307a0*/  LDL R3, [R1+0x1bdc] ;  /* 0x001bdc0001037983 */ /* 0x000ee80000100800 */
[----:B0-----:R-:W4:Y:S04]  /*307b0*/  LDL R27, [R1+0x1be4] ;  /* 0x001be400011b7983 */ /* 0x001f280000100800 */
[----:B--2---:R0:W-:Y:S04]  /*307c0*/  STL [R1+0x3bdc], R26 ;  /* 0x003bdc1a01007387 */ /* 0x0041e80000100800 */
[----:B0-----:R-:W2:Y:S01]  /*307d0*/  LDL R26, [R1+0x1bb8] ;  /* 0x001bb800011a7983 */ /* 0x001ea20000100800 */
[----:B---3--:R-:W-:-:S02]  /*307e0*/  @!P0 LOP3.LUT R3, R3, R2, RZ, 0x3c, !PT ;  /* 0x0000000203038212 */ /* 0x008fc400078e3cff */
[----:B------:R-:W-:Y:S02]  /*307f0*/  PRMT R25, RZ, 0x7610, R25 ;  /* 0x00007610ff197816 */ /* 0x000fe40000000019 */
[----:B------:R-:W-:-:S04]  /*30800*/  @!P0 LOP3.LUT R2, R3, R2, RZ, 0x3c, !PT ;  /* 0x0000000203028212 */ /* 0x000fc800078e3cff */
[----:B------:R-:W-:Y:S02]  /*30810*/  @!P0 LOP3.LUT R3, R3, R2, RZ, 0x3c, !PT ;  /* 0x0000000203038212 */ /* 0x000fe400078e3cff */
[----:B------:R-:W-:-:S03]  /*30820*/  PRMT R24, RZ, 0x7610, R24 ;  /* 0x00007610ff187816 */ /* 0x000fc60000000018 */
[----:B------:R4:W3:Y:S02]  /*30830*/  @!P0 LDG.E.U8 R25, desc[UR54][R2.64] ;  /* 0x0000003602198981 */ /* 0x0008e4000c1e1100 */
[----:B----4-:R-:W-:Y:S02]  /*30840*/  @!P0 IMAD.MOV.U32 R2, RZ, RZ, R27 ;  /* 0x000000ffff028224 */ /* 0x010fe400078e001b */
[----:B--2---:R-:W-:-:S05]  /*30850*/  @!P0 IMAD.MOV.U32 R3, RZ, RZ, R26 ;  /* 0x000000ffff038224 */ /* 0x004fca00078e001a */
[----:B------:R0:W2:Y:S01]  /*30860*/  @!P0 LDG.E.U8 R24, desc[UR54][R2.64] ;  /* 0x0000003602188981 */ /* 0x0000a2000c1e1100 */
[----:B------:R-:W-:Y:S01]  /*30870*/  PRMT R23, RZ, 0x7610, R23 ;  /* 0x00007610ff177816 */ /* 0x000fe20000000017 */
[----:B0-----:R-:W-:Y:S02]  /*30880*/  @!P0 IMAD.MOV.U32 R2, RZ, RZ, R28 ;  /* 0x000000ffff028224 */ /* 0x001fe400078e001c */
[----:B------:R-:W-:Y:S01]  /*30890*/  @!P0 IMAD.MOV.U32 R3, RZ, RZ, R29 ;  /* 0x000000ffff038224 */ /* 0x000fe200078e001d */
[----:B---3--:R0:W-:Y:S04]  /*308a0*/  STL [R1+0x3be0], R25 ;  /* 0x003be01901007387 */ /* 0x0081e80000100800 */
[----:B------:R-:W3:Y:S04]  /*308b0*/  @!P0 LDG.E.U8 R23, desc[UR54][R2.64] ;  /* 0x0000003602178981 */ /* 0x000ee8000c1e1100 */
[----:B0-----:R-:W4:Y:S04]  /*308c0*/  LDL R25, [R1+0x1bf4] ;  /* 0x001bf40001197983 */ /* 0x001f280000100800 */
[----:B--2---:R0:W-:Y:S01]  /*308d0*/  STL [R1+0x3bb8], R24 ;  /* 0x003bb81801007387 */ /* 0x0041e20000100800 */
[----:B------:R-:W-:-:S03]  /*308e0*/  PRMT R22, RZ, 0x7610, R22 ;  /* 0x00007610ff167816 */ /* 0x000fc60000000016 */
[----:B------:R-:W2:Y:S04]  /*308f0*/  LDL R29, [R1+0x1bd8] ;  /* 0x001bd800011d7983 */ /* 0x000ea80000100800 */
[----:B------:R-:W2:Y:S04]  /*30900*/  LDL R28, [R1+0x1c04] ;  /* 0x001c0400011c7983 */ /* 0x000ea80000100800 */
[----:B------:R-:W2:Y:S04]  /*30910*/  LDL R27, [R1+0x1be0] ;  /* 0x001be000011b7983 */ /* 0x000ea80000100800 */
[----:B------:R-:W2:Y:S04]  /*30920*/  LDL R26, [R1+0x1c0c] ;  /* 0x001c0c00011a7983 */ /* 0x000ea80000100800 */
[----:B0-----:R-:W2:Y:S04]  /*30930*/  LDL R24, [R1+0x1bc8] ;  /* 0x001bc80001187983 */ /* 0x001ea80000100800 */
[----:B---3--:R0:W-:Y:S01]  /*30940*/  STL [R1+0x3bbc], R23 ;  /* 0x003bbc1701007387 */ /* 0x0081e20000100800 */
[----:B----4-:R-:W-:-:S03]  /*30950*/  @!P0 IMAD.MOV.U32 R2, RZ, RZ, R25 ;  /* 0x000000ffff028224 */ /* 0x010fc600078e0019 */
[----:B------:R-:W3:Y:S04]  /*30960*/  LDL R25, [R1+0x1be8] ;  /* 0x001be80001197983 */ /* 0x000ee80000100800 */
[----:B0-----:R-:W4:Y:S01]  /*30970*/  LDL R23, [R1+0x1bfc] ;  /* 0x001bfc0001177983 */ /* 0x001f220000100800 */
[----:B--2---:R-:W-:-:S03]  /*30980*/  @!P0 IMAD.MOV.U32 R3, RZ, RZ, R24 ;  /* 0x000000ffff038224 */ /* 0x004fc600078e0018 */
[----:B------:R-:W2:Y:S04]  /*30990*/  LDL R24, [R1+0x1c14] ;  /* 0x001c140001187983 */ /* 0x000ea80000100800 */
[----:B------:R4:W2:Y:S04]  /*309a0*/  @!P0 LDG.E.U8 R22, desc[UR54][R2.64] ;  /* 0x0000003602168981 */ /* 0x0008a8000c1e1100 */
[----:B------:R-:W2:Y:S01]  /*309b0*/  LDL R3, [R1+0x1bd0] ;  /* 0x001bd00001037983 */ /* 0x000ea20000100800 */
[----:B------:R-:W-:Y:S01]  /*309c0*/  PRMT R21, RZ, 0x7610, R21 ;  /* 0x00007610ff157816 */ /* 0x000fe20000000015 */
[----:B----4-:R-:W-:Y:S01]  /*309d0*/  @!P0 IMAD.MOV.U32 R2, RZ, RZ, R23 ;  /* 0x000000ffff028224 */ /* 0x010fe200078e0017 */
[----:B------:R-:W-:-:S02]  /*309e0*/  PRMT R20, RZ, 0x7610, R20 ;  /* 0x00007610ff147816 */ /* 0x000fc40000000014 */
[----:B------:R-:W-:Y:S02]  /*309f0*/  PRMT R19, RZ, 0x7610, R19 ;  /* 0x00007610ff137816 */ /* 0x000fe40000000013 */
[----:B------:R-:W-:Y:S01]  /*30a00*/  PRMT R18, RZ, 0x7610, R18 ;  /* 0x00007610ff127816 */ /* 0x000fe20000000012 */
[----:B--2---:R0:W2:Y:S02]  /*30a10*/  @!P0 LDG.E.U8 R21, desc[UR54][R2.64] ;  /* 0x0000003602158981 */ /* 0x0040a4000c1e1100 */
[----:B0-----:R-:W-:Y:S02]  /*30a20*/  @!P0 IMAD.MOV.U32 R2, RZ, RZ, R28 ;  /* 0x000000ffff028224 */ /* 0x001fe400078e001c */
[----:B------:R-:W-:-:S05]  /*30a30*/  @!P0 IMAD.MOV.U32 R3, RZ, RZ, R29 ;  /* 0x000000ffff038224 */ /* 0x000fca00078e001d */
[----:B------:R0:W4:Y:S02]  /*30a40*/  @!P0 LDG.E.U8 R20, desc[UR54][R2.64] ;  /* 0x0000003602148981 */ /* 0x000124000c1e1100 */
[----:B0-----:R-:W-:Y:S02]  /*30a50*/  @!P0 IMAD.MOV.U32 R2, RZ, RZ, R26 ;  /* 0x000000ffff028224 */ /* 0x001fe400078e001a */
[----:B------:R-:W-:-:S05]  /*30a60*/  @!P0 IMAD.MOV.U32 R3, RZ, RZ, R27 ;  /* 0x000000ffff038224 */ /* 0x000fca00078e001b */
[----:B------:R0:W4:Y:S04]  /*30a70*/  @!P0 LDG.E.U8 R19, desc[UR54][R2.64] ;  /* 0x0000003602138981 */ /* 0x000128000c1e1100 */
[----:B------:R1:W-:Y:S04]  /*30a80*/  STL [R1+0x3b8c], R22 ;  /* 0x003b8c1601007387 */ /* 0x0003e80000100800 */
[----:B------:R-:W4:Y:S01]  /*30a90*/  LDL R23, [R1+0x1bf0] ;  /* 0x001bf00001177983 */ /* 0x000f220000100800 */
[----:B0-----:R-:W-:Y:S02]  /*30aa0*/  @!P0 IMAD.MOV.U32 R2, RZ, RZ, R24 ;  /* 0x000000ffff028224 */ /* 0x001fe400078e0018 */
[----:B---3--:R-:W-:Y:S01]  /*30ab0*/  @!P0 IMAD.MOV.U32 R3, RZ, RZ, R25 ;  /* 0x000000ffff038224 */ /* 0x008fe200078e0019 */
[----:B-1----:R-:W3:Y:S04]  /*30ac0*/  LDL R22, [R1+0x1c1c] ;  /* 0x001c1c0001167983 */ /* 0x002ee80000100800 */
[----:B------:R0:W3:Y:S04]  /*30ad0*/  @!P0 LDG.E.U8 R18, desc[UR54][R2.64] ;  /* 0x0000003602128981 */ /* 0x0000e8000c1e1100 */
[----:B--2---:R1:W-:Y:S04]  /*30ae0*/  STL [R1+0x3b90], R21 ;  /* 0x003b901501007387 */ /* 0x0043e80000100800 */
[----:B----4-:R2:W-:Y:S04]  /*30af0*/  STL [R1+0x3b6c], R20 ;  /* 0x003b6c1401007387 */ /* 0x0105e80000100800 */
[----:B------:R-:W4:Y:S04]  /*30b00*/  LDL R27, [R1+0x1bf8] ;  /* 0x001bf800011b7983 */ /* 0x000f280000100800 */
[----:B------:R-:W4:Y:S04]  /*30b10*/  LDL R26, [R1+0x1c24] ;  /* 0x001c2400011a7983 */ /* 0x000f280000100800 */
[----:B------:R1:W-:Y:S04]  /*30b20*/  STL [R1+0x3b70], R19 ;  /* 0x003b701301007387 */ /* 0x0003e80000100800 */
[----:B------:R-:W4:Y:S04]  /*30b30*/  LDL R25, [R1+0x1c00] ;  /* 0x001c000001197983 */ /* 0x000f280000100800 */
[----:B------:R-:W4:Y:S01]  /*30b40*/  LDL R24, [R1+0x1c2c] ;  /* 0x001c2c0001187983 */ /* 0x000f220000100800 */
[----:B0-----:R-:W-:-:S02]  /*30b50*/  @!P0 IMAD.MOV.U32 R3, RZ, RZ, R23 ;  /* 0x000000ffff038224 */ /* 0x001fc400078e0017 */
[----:B---3--:R-:W-:Y:S01]  /*30b60*/  @!P0 IMAD.MOV.U32 R2, RZ, RZ, R22 ;  /* 0x000000ffff028224 */ /* 0x008fe200078e0016 */
[----:B------:R0:W-:Y:S04]  /*30b70*/  STL [R1+0x3be4], R18 ;  /* 0x003be41201007387 */ /* 0x0001e80000100800 */
[----:B------:R-:W3:Y:S04]  /*30b80*/  LDL R23, [R1+0x1c08] ;  /* 0x001c080001177983 */ /* 0x000ee80000100800 */
[----:B------:R-:W3:Y:S01]  /*30b90*/  LDL R22, [R1+0x1c34] ;  /* 0x001c340001167983 */ /* 0x000ee20000100800 */
[----:B------:R-:W-:-:S02]  /*30ba0*/  PRMT R17, RZ, 0x7610, R17 ;  /* 0x00007610ff117816 */ /* 0x000fc40000000011 */
[----:B------:R-:W-:Y:S02]  /*30bb0*/  PRMT R16, RZ, 0x7610, R16 ;  /* 0x00007610ff107816 */ /* 0x000fe40000000010 */
[----:B------:R-:W-:Y:S02]  /*30bc0*/  PRMT R15, RZ, 0x7610, R15 ;  /* 0x00007610ff0f7816 */ /* 0x000fe4000000000f */
[----:B------:R-:W-:Y:S01]  /*30bd0*/  PRMT R14, RZ, 0x7610, R14 ;  /* 0x00007610ff0e7816 */ /* 0x000fe2000000000e */
[----:B-1----:R-:W3:Y:S04]  /*30be0*/  LDL R21, [R1+0x1c10] ;  /* 0x001c100001157983 */ /* 0x002ee80000100800 */
[----:B------:R4:W3:Y:S04]  /*30bf0*/  @!P0 LDG.E.U8 R17, desc[UR54][R2.64] ;  /* 0x0000003602118981 */ /* 0x0008e8000c1e1100 */
[----:B--2---:R-:W2:Y:S01]  /*30c00*/  LDL R20, [R1+0x1c3c] ;  /* 0x001c3c0001147983 */ /* 0x004ea20000100800 */
[----:B----4-:R-:W-:-:S02]  /*30c10*/  @!P0 IMAD.MOV.U32 R3, RZ, RZ, R27 ;  /* 0x000000ffff038224 */ /* 0x010fc400078e001b */
[----:B------:R-:W-:-:S05]  /*30c20*/  @!P0 IMAD.MOV.U32 R2, RZ, RZ, R26 ;  /* 0x000000ffff028224 */ /* 0x000fca00078e001a */
[----:B------:R1:W4:Y:S02]  /*30c30*/  @!P0 LDG.E.U8 R16, desc[UR54][R2.64] ;  /* 0x0000003602108981 */ /* 0x000324000c1e1100 */
[----:B-1----:R-:W-:Y:S02]  /*30c40*/  @!P0 IMAD.MOV.U32 R3, RZ, RZ, R25 ;  /* 0x000000ffff038224 */ /* 0x002fe400078e0019 */
[----:B------:R-:W-:-:S05]  /*30c50*/  @!P0 IMAD.MOV.U32 R2, RZ, RZ, R24 ;  /* 0x000000ffff028224 */ /* 0x000fca00078e0018 */
[----:B------:R3:W2:Y:S02]  /*30c60*/  @!P0 LDG.E.U8 R15, desc[UR54][R2.64] ;  /* 0x00000036020f8981 */ /* 0x0006a4000c1e1100 */
[----:B---3--:R-:W-:Y:S02]  /*30c70*/  @!P0 IMAD.MOV.U32 R3, RZ, RZ, R23 ;  /* 0x000000ffff038224 */ /* 0x008fe400078e0017 */
[----:B------:R-:W-:-:S05]  /*30c80*/  @!P0 IMAD.MOV.U32 R2, RZ, RZ, R22 ;  /* 0x000000ffff028224 */ /* 0x000fca00078e0016 */
[----:B------:R-:W3:Y:S04]  /*30c90*/  @!P0 LDG.E.U8 R14, desc[UR54][R2.64] ;  /* 0x00000036020e8981 */ /* 0x000ee8000c1e1100 */
[----:B------:R1:W-:Y:S04]  /*30ca0*/  STL [R1+0x3be8], R17 ;  /* 0x003be81101007387 */ /* 0x0003e80000100800 */
[----:B------:R-:W3:Y:S04]  /*30cb0*/  LDL R19, [R1+0x1c18] ;  /* 0x001c180001137983 */ /* 0x000ee80000100800 */
[----:B0-----:R-:W3:Y:S04]  /*30cc0*/  LDL R18, [R1+0x1c44] ;  /* 0x001c440001127983 */ /* 0x001ee80000100800 */
[----:B----4-:R0:W-:Y:S04]  /*30cd0*/  STL [R1+0x3bc0], R16 ;  /* 0x003bc01001007387 */ /* 0x0101e80000100800 */
[----:B-1----:R-:W4:Y:S04]  /*30ce0*/  LDL R17, [R1+0x1c20] ;  /* 0x001c200001117983 */ /* 0x002f280000100800 */
[----:B0-----:R-:W4:Y:S04]  /*30cf0*/  LDL R16, [R1+0x1c4c] ;  /* 0x001c4c0001107983 */ /* 0x001f280000100800 */
[----:B--2---:R0:W-:Y:S04]  /*30d00*/  STL [R1+0x3bc4], R15 ;  /* 0x003bc40f01007387 */ /* 0x0041e80000100800 */
[----:B---3--:R1:W-:Y:S04]  /*30d10*/  STL [R1+0x3b94], R14 ;  /* 0x003b940e01007387 */ /* 0x0083e80000100800 */
[----:B0-----:R-:W2:Y:S04]  /*30d20*/  LDL R15, [R1+0x1c28] ;  /* 0x001c2800010f7983 */ /* 0x001ea80000100800 */
[----:B-1----:R-:W3:Y:S01]  /*30d30*/  LDL R14, [R1+0x1c54] ;  /* 0x001c5400010e7983 */ /* 0x002ee20000100800 */
[----:B------:R-:W-:Y:S01]  /*30d40*/  PRMT R13, RZ, 0x7610, R13 ;  /* 0x00007610ff0d7816 */ /* 0x000fe2000000000d */
[----:B------:R-:W-:-:S02]  /*30d50*/  @!P0 IMAD.MOV.U32 R2, RZ, RZ, R20 ;  /* 0x000000ffff028224 */ /* 0x000fc400078e0014 */
[----:B------:R-:W-:Y:S01]  /*30d60*/  @!P0 IMAD.MOV.U32 R3, RZ, RZ, R21 ;  /* 0x000000ffff038224 */ /* 0x000fe200078e0015 */
[----:B------:R-:W-:-:S04]  /*30d70*/  PRMT R12, RZ, 0x7610, R12 ;  /* 0x00007610ff0c7816 */ /* 0x000fc8000000000c */
[----:B------:R0:W3:Y:S02]  /*30d80*/  @!P0 LDG.E.U8 R13, desc[UR54][R2.64] ;  /* 0x00000036020d8981 */ /* 0x0000e4000c1e1100 */
[----:B0-----:R-:W-:Y:S02]  /*30d90*/  @!P0 IMAD.MOV.U32 R2, RZ, RZ, R18 ;  /* 0x000000ffff028224 */ /* 0x001fe400078e0012 */
[----:B------:R-:W-:-:S05]  /*30da0*/  @!P0 IMAD.MOV.U32 R3, RZ, RZ, R19 ;  /* 0x000000ffff038224 */ /* 0x000fca00078e0013 */
[----:B------:R4:W3:Y:S01]  /*30db0*/  @!P0 LDG.E.U8 R12, desc[UR54][R2.64] ;  /* 0x00000036020c8981 */ /* 0x0008e2000c1e1100 */
[----:B------:R-:W-:Y:S02]  /*30dc0*/  PRMT R11, RZ, 0x7610, R11 ;  /* 0x00007610ff0b7816 */ /* 0x000fe4000000000b */
[----:B------:R-:W-:Y:S01]  /*30dd0*/  PRMT R10, RZ, 0x7610, R10 ;  /* 0x00007610ff0a7816 */ /* 0x000fe2000000000a */
[----:B----4-:R-:W-:Y:S02]  /*30de0*/  @!P0 IMAD.MOV.U32 R3, RZ, RZ, R17 ;  /* 0x000000ffff038224 */ /* 0x010fe400078e0011 */
[----:B------:R-:W-:-:S05]  /*30df0*/  @!P0 IMAD.MOV.U32 R2, RZ, RZ, R16 ;  /* 0x000000ffff028224 */ /* 0x000fca00078e0010 */
[----:B------:R2:W4:Y:S02]  /*30e00*/  @!P0 LDG.E.U8 R11, desc[UR54][R2.64] ;  /* 0x00000036020b8981 */ /* 0x000524000c1e1100 */
[----:B--2---:R-:W-:Y:S02]  /*30e10*/  @!P0 IMAD.MOV.U32 R3, RZ, RZ, R15 ;  /* 0x000000ffff038224 */ /* 0x004fe400078e000f */
[----:B---3--:R-:W-:-:S05]  /*30e20*/  @!P0 IMAD.MOV.U32 R2, RZ, RZ, R14 ;  /* 0x000000ffff028224 */ /* 0x008fca00078e000e */
[----:B------:R-:W2:Y:S04]  /*30e30*/  @!P0 LDG.E.U8 R10, desc[UR54][R2.64] ;  /* 0x00000036020a8981 */ /* 0x000ea8000c1e1100 */
[----:B------:R0:W-:Y:S04]  /*30e40*/  STL [R1+0x3b84], R13 ;  /* 0x003b840d01007387 */ /* 0x0001e80000100800 */
[----:B------:R-:W3:Y:S04]  /*30e50*/  LDL R21, [R1+0x1c30] ;  /* 0x001c300001157983 */ /* 0x000ee80000100800 */
[----:B------:R-:W3:Y:S04]  /*30e60*/  LDL R20, [R1+0x1c5c] ;  /* 0x001c5c0001147983 */ /* 0x000ee80000100800 */
[----:B------:R1:W-:Y:S04]  /*30e70*/  STL [R1+0x3b74], R12 ;  /* 0x003b740c01007387 */ /* 0x0003e80000100800 */
[----:B------:R-:W3:Y:S04]  /*30e80*/  LDL R19, [R1+0x1c38] ;  /* 0x001c380001137983 */ /* 0x000ee80000100800 */
[----:B------:R-:W3:Y:S04]  /*30e90*/  LDL R18, [R1+0x1c64] ;  /* 0x001c640001127983 */ /* 0x000ee80000100800 */
[----:B------:R-:W3:Y:S04]  /*30ea0*/  LDL R17, [R1+0x1c40] ;  /* 0x001c400001117983 */ /* 0x000ee80000100800 */
[----:B------:R-:W3:Y:S04]  /*30eb0*/  LDL R16, [R1+0x1c78] ;  /* 0x001c780001107983 */ /* 0x000ee80000100800 */
[----:B----4-:R4:W-:Y:S04]  /*30ec0*/  STL [R1+0x3b78], R11 ;  /* 0x003b780b01007387 */ /* 0x0109e80000100800 */
[----:B------:R-:W3:Y:S04]  /*30ed0*/  LDL R15, [R1+0x1c48] ;  /* 0x001c4800010f7983 */ /* 0x000ee80000100800 */
[----:B------:R-:W3:Y:S04]  /*30ee0*/  LDL R14, [R1+0x1c74] ;  /* 0x001c7400010e7983 */ /* 0x000ee80000100800 */
[----:B0-----:R-:W3:Y:S04]  /*30ef0*/  LDL R13, [R1+0x1c50] ;  /* 0x001c5000010d7983 */ /* 0x001ee80000100800 */
[----:B-1----:R-:W3:Y:S04]  /*30f00*/  LDL R12, [R1+0x1c70] ;  /* 0x001c7000010c7983 */ /* 0x002ee80000100800 */
[----:B--2---:R0:W-:Y:S04]  /*30f10*/  STL [R1+0x3bec], R10 ;  /* 0x003bec0a01007387 */ /* 0x0041e80000100800 */
[----:B----4-:R-:W2:Y:S04]  /*30f20*/  LDL R11, [R1+0x1c58] ;  /* 0x001c5800010b7983 */ /* 0x010ea80000100800 */
[----:B0-----:R-:W4:Y:S01]  /*30f30*/  LDL R10, [R1+0x1c6c] ;  /* 0x001c6c00010a7983 */ /* 0x001f220000100800 */
[----:B------:R-:W-:Y:S01]  /*30f40*/  PRMT R9, RZ, 0x7610, R9 ;  /* 0x00007610ff097816 */ /* 0x000fe20000000009 */
[----:B---3--:R-:W-:-:S02]  /*30f50*/  @!P0 IMAD.MOV.U32 R2, RZ, RZ, R20 ;  /* 0x000000ffff028224 */ /* 0x008fc400078e0014 */
[----:B------:R-:W-:Y:S01]  /*30f60*/  @!P0 IMAD.MOV.U32 R3, RZ, RZ, R21 ;  /* 0x000000ffff038224 */ /* 0x000fe200078e0015 */
[----:B------:R-:W-:-:S04]  /*30f70*/  PRMT R8, RZ, 0x7610, R8 ;  /* 0x00007610ff087816 */ /* 0x000fc80000000008 */
[----:B------:R0:W3:Y:S01]  /*30f80*/  @!P0 LDG.E.U8 R9, desc[UR54][R2.64] ;  /* 0x0000003602098981 */ /* 0x0000e2000c1e1100 */
[----:B------:R-:W-:Y:S01]  /*30f90*/  PRMT R7, RZ, 0x7610, R7 ;  /* 0x00007610ff077816 */ /* 0x000fe20000000007 */
[----:B0-----:R-:W-:Y:S02]  /*30fa0*/  @!P0 IMAD.MOV.U32 R2, RZ, RZ, R18 ;  /* 0x000000ffff028224 */ /* 0x001fe400078e0012 */
[----:B------:R-:W-:-:S05]  /*30fb0*/  @!P0 IMAD.MOV.U32 R3, RZ, RZ, R19 ;  /* 0x000000ffff038224 */ /* 0x000fca00078e0013 */
[----:B------:R0:W3:Y:S01]  /*30fc0*/  @!P0 LDG.E.U8 R8, desc[UR54][R2.64] ;  /* 0x0000003602088981 */ /* 0x0000e2000c1e1100 */
[----:B------:R-:W-:Y:S01]  /*30fd0*/  PRMT R6, RZ, 0x7610, R6 ;  /* 0x00007610ff067816 */ /* 0x000fe20000000006 */
[----:B0-----:R-:W-:Y:S02]  /*30fe0*/  @!P0 IMAD.MOV.U32 R2, RZ, RZ, R16 ;  /* 0x000000ffff028224 */ /* 0x001fe400078e0010 */
[----:B------:R-:W-:-:S05]  /*30ff0*/  @!P0 IMAD.MOV.U32 R3, RZ, RZ, R17 ;  /* 0x000000ffff038224 */ /* 0x000fca00078e0011 */
[----:B------:R0:W3:Y:S01]  /*31000*/  @!P0 LDG.E.U8 R7, desc[UR54][R2.64] ;  /* 0x0000003602078981 */ /* 0x0000e2000c1e1100 */
[----:B------:R-:W-:Y:S02]  /*31010*/  PRMT R5, RZ, 0x7610, R5 ;  /* 0x00007610ff057816 */ /* 0x000fe40000000005 */
[----:B------:R-:W-:Y:S01]  /*31020*/  PRMT R4, RZ, 0x7610, R4 ;  /* 0x00007610ff047816 */ /* 0x000fe20000000004 */
[----:B0-----:R-:W-:Y:S02]  /*31030*/  @!P0 IMAD.MOV.U32 R3, RZ, RZ, R15 ;  /* 0x000000ffff038224 */ /* 0x001fe400078e000f */
[----:B------:R-:W-:-:S05]  /*31040*/  @!P0 IMAD.MOV.U32 R2, RZ, RZ, R14 ;  /* 0x000000ffff028224 */ /* 0x000fca00078e000e */
[----:B------:R0:W3:Y:S02]  /*31050*/  @!P0 LDG.E.U8 R6, desc[UR54][R2.64] ;  /* 0x0000003602068981 */ /* 0x0000e4000c1e1100 */
[----:B0-----:R-:W-:Y:S02]  /*31060*/  @!P0 IMAD.MOV.U32 R2, RZ, RZ, R12 ;  /* 0x000000ffff028224 */ /* 0x001fe400078e000c */
[----:B------:R-:W-:-:S05]  /*31070*/  @!P0 IMAD.MOV.U32 R3, RZ, RZ, R13 ;  /* 0x000000ffff038224 */ /* 0x000fca00078e000d */
[----:B------:R2:W3:Y:S02]  /*31080*/  @!P0 LDG.E.U8 R5, desc[UR54][R2.64] ;  /* 0x0000003602058981 */ /* 0x0004e4000c1e1100 */
[----:B--2---:R-:W-:Y:S02]  /*31090*/  @!P0 IMAD.MOV.U32 R3, RZ, RZ, R11 ;  /* 0x000000ffff038224 */ /* 0x004fe400078e000b */
[----:B----4-:R-:W-:-:S05]  /*310a0*/  @!P0 IMAD.MOV.U32 R2, RZ, RZ, R10 ;  /* 0x000000ffff028224 */ /* 0x010fca00078e000a */
[----:B------:R0:W2:Y:S04]  /*310b0*/  @!P0 LDG.E.U8 R4, desc[UR54][R2.64] ;  /* 0x0000003602048981 */ /* 0x0000a8000c1e1100 */
[----:B0-----:R-:W0:Y:S04]  /*310c0*/  LDS.U8 R3, [R0+UR5] ;  /* 0x0000000500037984 */ /* 0x001e280008000000 */
[----:B------:R-:W1:Y:S04]  /*310d0*/  LDS.U8 R2, [R0+UR5+0x88] ;  /* 0x0000880500027984 */ /* 0x000e680008000000 */
[----:B---3--:R-:W-:Y:S04]  /*310e0*/  STL [R1+0x3bf0], R9 ;  /* 0x003bf00901007387 */ /* 0x008fe80000100800 */
[----:B------:R-:W-:Y:S04]  /*310f0*/  STL [R1+0x3bc8], R8 ;  /* 0x003bc80801007387 */ /* 0x000fe80000100800 */
[----:B------:R-:W-:Y:S04]  /*31100*/  STL [R1+0x3bb4], R7 ;  /* 0x003bb40701007387 */ /* 0x000fe80000100800 */
[----:B------:R-:W-:Y:S04]  /*31110*/  STL [R1+0x3b98], R6 ;  /* 0x003b980601007387 */ /* 0x000fe80000100800 */
[----:B------:R-:W-:Y:S04]  /*31120*/  STL [R1+0x3b9c], R5 ;  /* 0x003b9c0501007387 */ /* 0x000fe80000100800 */
[----:B--2---:R-:W-:Y:S04]  /*31130*/  STL [R1+0x3b7c], R4 ;  /* 0x003b7c0401007387 */ /* 0x004fe80000100800 */
[----:B0-----:R-:W-:Y:S04]  /*31140*/  STL [R1+0x3b80], R3 ;  /* 0x003b800301007387 */ /* 0x001fe80000100800 */
[----:B-1----:R-:W-:Y:S04]  /*31150*/  STL [R1+0x3ba0], R2 ;  /* 0x003ba00201007387 */ /* 0x002fe80000100800 */
[----:B------:R-:W0:Y:S04]  /*31160*/  LDS.U8 R2, [R0+UR5+0x110] ;  /* 0x0001100500027984 */ /* 0x000e280008000000 */
[----:B------:R-:W1:Y:S04]  /*31170*/  LDS.U8 R4, [R0+UR5+0x198] ;  /* 0x0001980500047984 */ /* 0x000e680008000000 */
[----:B------:R-:W2:Y:S04]  /*31180*/  LDS.U8 R3, [R0+UR5+0x8] ;  /* 0x0000080500037984 */ /* 0x000ea80008000000 */
[----:B0-----:R-:W-:Y:S04]  /*31190*/  STL [R1+0xc9c], R2 ;  /* 0x000c9c0201007387 */ /* 0x001fe80000100800 */
[----:B------:R-:W0:Y:S04]  /*311a0*/  LDS.U8 R2, [R0+UR5+0x80] ;  /* 0x0000800500027984 */ /* 0x000e280008000000 */
[----:B-1----:R-:W-:Y:S04]  /*311b0*/  STL [R1+0xc98], R4 ;  /* 0x000c980401007387 */ /* 0x002fe80000100800 */
[----:B------:R-:W1:Y:S04]  /*311c0*/  LDS.U8 R4, [R0+UR5+0x118] ;  /* 0x0001180500047984 */ /* 0x000e680008000000 */
[----:B--2---:R-:W-:Y:S04]  /*311d0*/  STL [R1+0xaa8], R3 ;  /* 0x000aa80301007387 */ /* 0x004fe80000100800 */
        /* <DEDUP_REMOVED lines=109> */
[----:B0-----:R0:W-:Y:S04]  /*318b0*/  STL [R1+0x1d8c], R2 ;  /* 0x001d8c0201007387 */ /* 0x0011e80000100800 */
[----:B-1----:R-:W-:Y:S04]  /*318c0*/  STL [R1+0x1c98], R4 ;  /* 0x001c980401007387 */ /* 0x002fe80000100800 */
[----:B------:R-:W1:Y:S04]  /*318d0*/  LDS.U8 R4, [R0+UR5+0x1908] ;  /* 0x0019080500047984 */ /* 0x000e680008000000 */
[----:B--2---:R-:W-:Y:S04]  /*318e0*/  STL [R1+0x1c94], R3 ;  /* 0x001c940301007387 */ /* 0x004fe80000100800 */
[----:B------:R-:W2:Y:S04]  /*318f0*/  LDS.U8 R3, [R0+UR5+0x1980] ;  /* 0x0019800500037984 */ /* 0x000ea80008000000 */
[----:B------:R-:W-:Y:S01]  /*31900*/  STL [R1+0x1e7c], R0 ;  /* 0x001e7c0001007387 */ /* 0x000fe20000100800 */
[----:B0-----:R-:W-:-:S05]  /*31910*/  LOP3.LUT R2, R0, 0x20, RZ, 0x3c, !PT ;  /* 0x0000002000027812 */ /* 0x001fca00078e3cff */
[----:B------:R-:W0:Y:S01]  /*31920*/  LDS.U8 R0, [R2+UR5] ;  /* 0x0000000502007984 */ /* 0x000e220008000000 */
[----:B------:R-:W3:Y:S03]  /*31930*/  S2R R29, SR_TID.X ;  /* 0x00000000001d7919 */ /* 0x000ee60000002100 */
[----:B------:R-:W-:Y:S04]  /*31940*/  LDS.U8 R5, [R2+UR5+0x1908] ;  /* 0x0019080502057984 */ /* 0x000fe80008000000 */
[----:B-1----:R-:W-:Y:S04]  /*31950*/  STL [R1+0x1d98], R4 ;  /* 0x001d980401007387 */ /* 0x002fe80000100800 */
[----:B--2---:R-:W-:Y:S04]  /*31960*/  STL [R1+0x1d94], R3 ;  /* 0x001d940301007387 */ /* 0x004fe80000100800 */
        /* <DEDUP_REMOVED lines=113> */
[----:B--2---:R-:W-:Y:S04]  /*32080*/  STL [R1+0x1cd0], R3 ;  /* 0x001cd00301007387 */ /* 0x004fe80000100800 */
[----:B------:R-:W1:Y:S04]  /*32090*/  LDS.U8 R4, [R2+UR5+0x1900] ;  /* 0x0019000502047984 */ /* 0x000e680008000000 */
[----:B------:R-:W2:Y:S04]  /*320a0*/  LDS.U8 R3, [R2+UR5+0x1988] ;  /* 0x0019880502037984 */ /* 0x000ea80008000000 */
[----:B0-----:R-:W-:Y:S04]  /*320b0*/  STL [R1+0x1ccc], R0 ;  /* 0x001ccc0001007387 */ /* 0x001fe80000100800 */
[----:B------:R-:W0:Y:S04]  /*320c0*/  LDS.U8 R0, [R2+UR5+0x1818] ;  /* 0x0018180502007984 */ /* 0x000e280008000000 */
[----:B-1----:R-:W-:Y:S04]  /*320d0*/  STL [R1+0x1dd0], R4 ;  /* 0x001dd00401007387 */ /* 0x002fe80000100800 */
[----:B--2---:R3:W-:Y:S04]  /*320e0*/  STL [R1+0x1dcc], R3 ;  /* 0x001dcc0301007387 */ /* 0x0047e80000100800 */
[----:B0-----:R-:W-:Y:S04]  /*320f0*/  STL [R1+0x1cd8], R0 ;  /* 0x001cd80001007387 */ /* 0x001fe80000100800 */
[----:B------:R-:W0:Y:S01]  /*32100*/  LDS.U8 R0, [R2+UR5+0x1890] ;  /* 0x0018900502007984 */ /* 0x000e220008000000 */
[----:B---3--:R-:W-:-:S02]  /*32110*/  LOP3.LUT R3, R29, 0x3, RZ, 0xc0, !PT ;  /* 0x000000031d037812 */ /* 0x008fc400078ec0ff */
[----:B------:R-:W-:-:S03]  /*32120*/  SHF.R.U32.HI R4, RZ, 0x2, R29 ;  /* 0x00000002ff047819 */ /* 0x000fc6000001161d */
[----:B------:R-:W-:Y:S01]  /*32130*/  IMAD R3, R3, 0x220, RZ ;  /* 0x0000022003037824 */ /* 0x000fe200078e02ff */
[----:B------:R-:W-:-:S04]  /*32140*/  SGXT.U32 R4, R4, 0x3 ;  /* 0x000000030404781a */ /* 0x000fc80000000000 */
[----:B------:R-:W-:Y:S02]  /*32150*/  LOP3.LUT R3, R3, R4, RZ, 0xfc, !PT ;  /* 0x0000000403037212 */ /* 0x000fe400078efcff */
[----:B------:R-:W1:Y:S02]  /*32160*/  LDS.U8 R4, [R2+UR5+0x1980] ;  /* 0x0019800502047984 */ /* 0x000e640008000000 */
[----:B------:R-:W-:-:S05]  /*32170*/  LOP3.LUT R3, R3, 0x40, RZ, 0x3c, !PT ;  /* 0x0000004003037812 */ /* 0x000fca00078e3cff */
[----:B------:R-:W-:Y:S04]  /*32180*/  LDS.U8 R2, [R3+UR5+0x88] ;  /* 0x0000880503027984 */ /* 0x000fe80008000000 */
[----:B0-----:R-:W-:Y:S04]  /*32190*/  STL [R1+0x1cd4], R0 ;  /* 0x001cd40001007387 */ /* 0x001fe80000100800 */
[----:B------:R-:W0:Y:S04]  /*321a0*/  LDS.U8 R0, [R3+UR5] ;  /* 0x0000000503007984 */ /* 0x000e280008000000 */
[----:B------:R-:W-:Y:S04]  /*321b0*/  STL [R1+0x1dd8], R5 ;  /* 0x001dd80501007387 */ /* 0x000fe80000100800 */
[----:B------:R-:W-:Y:S04]  /*321c0*/  LDS.U8 R5, [R3+UR5+0x1908] ;  /* 0x0019080503057984 */ /* 0x000fe80008000000 */
[----:B-1----:R-:W-:Y:S04]  /*321d0*/  STL [R1+0x1dd4], R4 ;  /* 0x001dd40401007387 */ /* 0x002fe80000100800 */
[----:B------:R-:W1:Y:S04]  /*321e0*/  LDS.U8 R4, [R3+UR5+0x110] ;  /* 0x0001100503047984 */ /* 0x000e680008000000 */
[----:B0-----:R-:W-:Y:S04]  /*321f0*/  STL [R1+0xc1c], R0 ;  /* 0x000c1c0001007387 */ /* 0x001fe80000100800 */
[----:B------:R-:W0:Y:S04]  /*32200*/  LDS.U8 R0, [R3+UR5+0x198] ;  /* 0x0001980503007984 */ /* 0x000e280008000000 */
[----:B------:R-:W-:Y:S04]  /*32210*/  STL [R1+0xc18], R2 ;  /* 0x000c180201007387 */ /* 0x000fe80000100800 */
[----:B------:R-:W2:Y:S04]  /*32220*/  LDS.U8 R2, [R3+UR5+0x8] ;  /* 0x0000080503027984 */ /* 0x000ea80008000000 */
[----:B-1----:R-:W-:Y:S04]  /*32230*/  STL [R1+0xff0], R4 ;  /* 0x000ff00401007387 */ /* 0x002fe80000100800 */
[----:B------:R-:W1:Y:S04]  /*32240*/  LDS.U8 R4, [R3+UR5+0x80] ;  /* 0x0000800503047984 */ /* 0x000e680008000000 */
[----:B0-----:R-:W-:Y:S04]  /*32250*/  STL [R1+0xfec], R0 ;  /* 0x000fec0001007387 */ /* 0x001fe80000100800 */
[----:B------:R-:W0:Y:S04]  /*32260*/  LDS.U8 R0, [R3+UR5+0x118] ;  /* 0x0001180503007984 */ /* 0x000e280008000000 */
[----:B--2---:R-:W-:Y:S04]  /*32270*/  STL [R1+0xc24], R2 ;  /* 0x000c240201007387 */ /* 0x004fe80000100800 */
        /* <DEDUP_REMOVED lines=107> */
[----:B--2---:R2:W-:Y:S04]  /*32930*/  STL [R1+0x1e10], R2 ;  /* 0x001e100201007387 */ /* 0x0045e80000100800 */
[----:B-1----:R-:W-:Y:S01]  /*32940*/  STL [R1+0x1e0c], R4 ;  /* 0x001e0c0401007387 */ /* 0x002fe20000100800 */
[----:B--2---:R-:W-:-:S03]  /*32950*/  SHF.R.U32.HI R2, RZ, 0x2, R29 ;  /* 0x00000002ff027819 */ /* 0x004fc6000001161d */
[----:B------:R-:W1:Y:S01]  /*32960*/  LDS.U8 R4, [R3+UR5+0x1890] ;  /* 0x0018900503047984 */ /* 0x000e620008000000 */
[----:B------:R-:W-:-:S03]  /*32970*/  SGXT.U32 R2, R2, 0x3 ;  /* 0x000000030202781a */ /* 0x000fc60000000000 */
[----:B0-----:R0:W-:Y:S02]  /*32980*/  STL [R1+0x1d18], R0 ;  /* 0x001d180001007387 */ /* 0x0011e40000100800 */
[----:B0-----:R-:W-:-:S05]  /*32990*/  LOP3.LUT R0, R29, 0x3, RZ, 0xc0, !PT ;  /* 0x000000031d007812 */ /* 0x001fca00078ec0ff */
[----:B------:R-:W-:-:S05]  /*329a0*/  IMAD R0, R0, 0x220, RZ ;  /* 0x0000022000007824 */ /* 0x000fca00078e02ff */
[----:B------:R-:W-:Y:S02]  /*329b0*/  LOP3.LUT R0, R0, R2, RZ, 0xfc, !PT ;  /* 0x0000000200007212 */ /* 0x000fe400078efcff */
[----:B------:R-:W0:Y:S02]  /*329c0*/  LDS.U8 R2, [R3+UR5+0x1980] ;  /* 0x0019800503027984 */ /* 0x000e240008000000 */
[----:B------:R-:W-:Y:S02]  /*329d0*/  LOP3.LUT R0, R0, 0x60, RZ, 0x3c, !PT ;  /* 0x0000006000007812 */ /* 0x000fe400078e3cff */
[----:B-1----:R-:W-:Y:S04]  /*329e0*/  STL [R1+0x1d14], R4 ;  /* 0x001d140401007387 */ /* 0x002fe80000100800 */
[----:B------:R-:W-:Y:S04]  /*329f0*/  STL [R1+0x1e18], R5 ;  /* 0x001e180501007387 */ /* 0x000fe80000100800 */
[----:B------:R-:W1:Y:S04]  /*32a00*/  LDS.U8 R4, [R0+UR5] ;  /* 0x0000000500047984 */ /* 0x000e680008000000 */
        /* <DEDUP_REMOVED lines=86> */
[----:B------:R-:W-:Y:S04]  /*32f70*/  LDS.U8 R2, [R0+UR5+0x818] ;  /* 0x0008180500027984 */ /* 0x000fe80008000000 */
[----:B------:R-:W0:Y:S04]  /*32f80*/  LDS.U8 R0, [R0+UR5+0x890] ;  /* 0x0008900500007984 */ /* 0x000e280008000000 */
[----:B-1----:R-:W-:Y:S04]  /*32f90*/  STL [R1+0x1060], R4 ;  /* 0x0010600401007387 */ /* 0x002fe80000100800 */
[----:B--2---:R-:W-:Y:S04]  /*32fa0*/  STL [R1+0x105c], R3 ;  /* 0x00105c0301007387 */ /* 0x004fe80000100800 */
[----:B0-----:R0:W-:Y:S04]  /*32fb0*/  STL [R1+0x36e0], R0 ;  /* 0x0036e00001007387 */ /* 0x0011e80000100800 */
[----:B------:R-:W-:Y:S04]  /*32fc0*/  STL [R1+0xc94], R2 ;  /* 0x000c940201007387 */ /* 0x000fe80000100800 */
[----:B0-----:R-:W2:Y:S04]  /*32fd0*/  LDL R0, [R1+0x1e5c] ;  /* 0x001e5c0001007983 */ /* 0x001ea80000100800 */
[----:B--2---:R-:W0:Y:S04]  /*32fe0*/  LDS.U8 R3, [R0+UR5+0x908] ;  /* 0x0009080500037984 */ /* 0x004e280008000000 */
        /* <DEDUP_REMOVED lines=27> */
[----:B-1----:R0:W-:Y:S04]  /*331a0*/  STL [R1+0x1e4c], R2 ;  /* 0x001e4c0201007387 */ /* 0x0021e80000100800 */
[----:B------:R-:W1:Y:S04]  /*331b0*/  LDS.U8 R3, [R0+UR5+0x1890] ;  /* 0x0018900500037984 */ /* 0x000e680008000000 */
[----:B0-----:R-:W3:Y:S04]  /*331c0*/  LDL.LU R2, [R1+0xbb4] ;  /* 0x000bb40001027983 */ /* 0x001ee80000300800 */
[----:B--2---:R-:W-:Y:S04]  /*331d0*/  STL [R1+0x1d58], R4 ;  /* 0x001d580401007387 */ /* 0x004fe80000100800 */
[----:B---3--:R-:W-:Y:S04]  /*331e0*/  STL [R1+0x3c00], R2 ;  /* 0x003c000201007387 */ /* 0x008fe80000100800 */
[----:B------:R-:W0:Y:S04]  /*331f0*/  LDS.U8 R2, [R0+UR5+0x1908] ;  /* 0x0019080500027984 */ /* 0x000e280008000000 */
[----:B-1----:R1:W-:Y:S01]  /*33200*/  STL [R1+0x1d54], R3 ;  /* 0x001d540301007387 */ /* 0x0023e20000100800 */
[----:B------:R-:W2:Y:S03]  /*33210*/  S2R R13, SR_TID.X ;  /* 0x00000000000d7919 */ /* 0x000ea60000002100 */
[----:B------:R-:W3:Y:S01]  /*33220*/  LDS.U8 R0, [R0+UR5+0x1980] ;  /* 0x0019800500007984 */ /* 0x000ee20008000000 */
[----:B------:R-:W-:Y:S06]  /*33230*/  BAR.SYNC.DEFER_BLOCKING 0x0 ;  /* 0x0000000000007b1d */ /* 0x000fec0000010000 */
[----:B-1----:R-:W4:Y:S04]  /*33240*/  LDL.LU R3, [R1+0xbb0] ;  /* 0x000bb00001037983 */ /* 0x002f280000300800 */
        /* <DEDUP_REMOVED lines=25> */
[----:B0-----:R0:W-:Y:S04]  /*333e0*/  STL [R1+0x1e58], R2 ;  /* 0x001e580201007387 */ /* 0x0011e80000100800 */
[----:B0-----:R-:W4:Y:S01]  /*333f0*/  LDL.LU R2, [R1+0x3c00] ;  /* 0x003c000001027983 */ /* 0x001f220000300800 */
[----:B--2---:R-:W-:-:S03]  /*33400*/  LOP3.LUT R13, R13, 0x3f, RZ, 0xc0, !PT ;  /* 0x0000003f0d0d7812 */ /* 0x004fc600078ec0ff */
[----:B---3--:R-:W-:Y:S04]  /*33410*/  STL [R1+0x1e54], R0 ;  /* 0x001e540001007387 */ /* 0x008fe80000100800 */
[----:B----4-:R-:W-:Y:S04]  /*33420*/  STS.U8 [R13+UR5], R2 ;  /* 0x000000020d007988 */ /* 0x010fe80008000005 */
[----:B------:R-:W-:Y:S04]  /*33430*/  STS.U8 [R13+UR5+0x40], R3 ;  /* 0x000040030d007988 */ /* 0x000fe80008000005 */
[----:B------:R-:W-:Y:S04]  /*33440*/  STS.U8 [R13+UR5+0x200], R4 ;  /* 0x000200040d007988 */ /* 0x000fe80008000005 */
[----:B------:R-:W-:Y:S04]  /*33450*/  STS.U8 [R13+UR5+0x240], R5 ;  /* 0x000240050d007988 */ /* 0x000fe80008000005 */
[----:B------:R-:W-:Y:S04]  /*33460*/  STS.U8 [R13+UR5+0x400], R6 ;  /* 0x000400060d007988 */ /* 0x000fe80008000005 */
[----:B------:R-:W-:Y:S04]  /*33470*/  STS.U8 [R13+UR5+0x440], R7 ;  /* 0x000440070d007988 */ /* 0x000fe80008000005 */
[----:B------:R-:W-:Y:S04]  /*33480*/  STS.U8 [R13+UR5+0x600], R8 ;  /* 0x000600080d007988 */ /* 0x000fe80008000005 */
[----:B------:R0:W-:Y:S04]  /*33490*/  STS.U8 [R13+UR5+0x640], R9 ;  /* 0x000640090d007988 */ /* 0x0001e80008000005 */
[----:B0-----:R-:W2:Y:S04]  /*334a0*/  LDL.LU R9, [R1+0x9b8] ;  /* 0x0009b80001097983 */ /* 0x001ea80000300800 */
[----:B--2---:R0:W-:Y:S04]  /*334b0*/  STL [R1+0x3bf4], R9 ;  /* 0x003bf40901007387 */ /* 0x0041e80000100800 */
[----:B0-----:R-:W2:Y:S04]  /*334c0*/  LDL.LU R9, [R1+0x9d4] ;  /* 0x0009d40001097983 */ /* 0x001ea80000300800 */
[----:B--2---:R0:W-:Y:S04]  /*334d0*/  STL [R1+0x3bf8], R9 ;  /* 0x003bf80901007387 */ /* 0x0041e80000100800 */
[----:B0-----:R-:W2:Y:S04]  /*334e0*/  LDL.LU R9, [R1+0x9d8] ;  /* 0x0009d80001097983 */ /* 0x001ea80000300800 */
[----:B------:R-:W-:Y:S04]  /*334f0*/  STS.U8 [R13+UR5+0x800], R10 ;  /* 0x0008000a0d007988 */ /* 0x000fe80008000005 */
        /* <DEDUP_REMOVED lines=15> */
[----:B--2---:R0:W-:Y:S04]  /*335f0*/  STL [R1+0x3bfc], R9 ;  /* 0x003bfc0901007387 */ /* 0x0041e80000100800 */
[----:B0-----:R-:W2:Y:S04]  /*33600*/  LDL.LU R9, [R1+0x9f4] ;  /* 0x0009f40001097983 */ /* 0x001ea80000300800 */
[----:B------:R-:W3:Y:S04]  /*33610*/  LDL.LU R10, [R1+0x9b4] ;  /* 0x0009b400010a7983 */ /* 0x000ee80000300800 */
[----:B------:R-:W4:Y:S04]  /*33620*/  LDL.LU R17, [R1+0x998] ;  /* 0x0009980001117983 */ /* 0x000f280000300800 */
        /* <DEDUP_REMOVED lines=21> */
[----:B------:R0:W-:Y:S04]  /*33780*/  STS.U8 [R13+UR5+0x1800], R27 ;  /* 0x0018001b0d007988 */ /* 0x0001e80008000005 */
[----:B------:R-:W3:Y:S04]  /*33790*/  LDL.LU R24, [R1+0x80] ;  /* 0x0000800001187983 */ /* 0x000ee80000300800 */
[----:B------:R1:W-:Y:S04]  /*337a0*/  STS.U8 [R13+UR5+0x1840], R28 ;  /* 0x0018401c0d007988 */ /* 0x0003e80008000005 */
[----:B------:R1:W-:Y:S04]  /*337b0*/  STS.U8 [R13+UR5+0x1a00], R29 ;  /* 0x001a001d0d007988 */ /* 0x0003e80008000005 */
[----:B0-----:R-:W3:Y:S04]  /*337c0*/  LDL.LU R27, [R1+0x7c] ;  /* 0x00007c00011b7983 */ /* 0x001ee80000300800 */
[----:B-1----:R-:W3:Y:S04]  /*337d0*/  LDL.LU R28, [R1+0x10] ;  /* 0x00001000011c7983 */ /* 0x002ee80000300800 */
[----:B------:R-:W3:Y:S04]  /*337e0*/  LDL.LU R29, [R1+0xc] ;  /* 0x00000c00011d7983 */ /* 0x000ee80000300800 */
[----:B--2---:R0:W-:Y:S04]  /*337f0*/  STS.U8 [R13+UR5+0x1a40], R9 ;  /* 0x001a40090d007988 */ /* 0x0041e80008000005 */
[----:B0-----:R-:W2:Y:S04]  /*33800*/  LDL.LU R9, [R1+0x3bfc] ;  /* 0x003bfc0001097983 */ /* 0x001ea80000300800 */
[----:B--2---:R0:W-:Y:S04]  /*33810*/  STS.U8 [R13+UR5+0x1c00], R9 ;  /* 0x001c00090d007988 */ /* 0x0041e80008000005 */
[----:B0-----:R-:W2:Y:S04]  /*33820*/  LDL.LU R9, [R1+0x3bf8] ;  /* 0x003bf80001097983 */ /* 0x001ea80000300800 */
[----:B--2---:R0:W-:Y:S04]  /*33830*/  STS.U8 [R13+UR5+0x1c40], R9 ;  /* 0x001c40090d007988 */ /* 0x0041e80008000005 */
[----:B0-----:R-:W2:Y:S04]  /*33840*/  LDL.LU R9, [R1+0x3bf4] ;  /* 0x003bf40001097983 */ /* 0x001ea80000300800 */
[----:B--2---:R0:W-:Y:S04]  /*33850*/  STS.U8 [R13+UR5+0x1e00], R9 ;  /* 0x001e00090d007988 */ /* 0x0041e80008000005 */
[----:B---3--:R1:W-:Y:S04]  /*33860*/  STS.U8 [R13+UR5+0x1e40], R10 ;  /* 0x001e400a0d007988 */ /* 0x0083e80008000005 */
[----:B----4-:R2:W-:Y:S04]  /*33870*/  STS.U8 [R13+UR5+0x2000], R17 ;  /* 0x002000110d007988 */ /* 0x0105e80008000005 */
[----:B------:R3:W-:Y:S04]  /*33880*/  STS.U8 [R13+UR5+0x2040], R18 ;  /* 0x002040120d007988 */ /* 0x0007e80008000005 */
[----:B------:R4:W-:Y:S04]  /*33890*/  STS.U8 [R13+UR5+0x2200], R25 ;  /* 0x002200190d007988 */ /* 0x0009e80008000005 */
[----:B------:R2:W-:Y:S04]  /*338a0*/  STS.U8 [R13+UR5+0x2240], R26 ;  /* 0x0022401a0d007988 */ /* 0x0005e80008000005 */
[----:B0-----:R-:W4:Y:S04]  /*338b0*/  LDL.LU R9, [R1+0x3bf0] ;  /* 0x003bf00001097983 */ /* 0x001f280000300800 */
[----:B-1----:R-:W4:Y:S04]  /*338c0*/  LDL.LU R10, [R1+0x3bec] ;  /* 0x003bec00010a7983 */ /* 0x002f280000300800 */
[----:B--2---:R-:W2:Y:S04]  /*338d0*/  LDL.LU R17, [R1+0x3be8] ;  /* 0x003be80001117983 */ /* 0x004ea80000300800 */
[----:B---3--:R-:W3:Y:S04]  /*338e0*/  LDL.LU R18, [R1+0x3be4] ;  /* 0x003be40001127983 */ /* 0x008ee80000300800 */
[----:B----4-:R-:W4:Y:S04]  /*338f0*/  LDL.LU R25, [R1+0x3be0] ;  /* 0x003be00001197983 */ /* 0x010f280000300800 */
[----:B------:R-:W2:Y:S04]  /*33900*/  LDL.LU R26, [R1+0x3bdc] ;  /* 0x003bdc00011a7983 */ /* 0x000ea80000300800 */
[----:B------:R0:W-:Y:S04]  /*33910*/  STS.U8 [R13+UR5+0x2400], R0 ;  /* 0x002400000d007988 */ /* 0x0001e80008000005 */
[----:B------:R1:W-:Y:S04]  /*33920*/  STS.U8 [R13+UR5+0x2440], R2 ;  /* 0x002440020d007988 */ /* 0x0003e80008000005 */
[----:B------:R0:W-:Y:S04]  /*33930*/  STS.U8 [R13+UR5+0x2600], R3 ;  /* 0x002600030d007988 */ /* 0x0001e80008000005 */
[----:B------:R0:W-:Y:S04]  /*33940*/  STS.U8 [R13+UR5+0x2640], R4 ;  /* 0x002640040d007988 */ /* 0x0001e80008000005 */
[----:B------:R0:W-:Y:S04]  /*33950*/  STS.U8 [R13+UR5+0x2800], R5 ;  /* 0x002800050d007988 */ /* 0x0001e80008000005 */
[----:B------:R0:W-:Y:S04]  /*33960*/  STS.U8 [R13+UR5+0x2840], R6 ;  /* 0x002840060d007988 */ /* 0x0001e80008000005 */
[----:B------:R-:W-:Y:S04]  /*33970*/  STS.U8 [R13+UR5+0x2a00], R7 ;  /* 0x002a00070d007988 */ /* 0x000fe80008000005 */
[----:B------:R0:W-:Y:S04]  /*33980*/  STS.U8 [R13+UR5+0x2a40], R8 ;  /* 0x002a40080d007988 */ /* 0x0001e80008000005 */
        /* <DEDUP_REMOVED lines=14> */
[----:B0-----:R-:W3:Y:S04]  /*33a70*/  LDL.LU R0, [R1+0xb48] ;  /* 0x000b480001007983 */ /* 0x001ee80000300800 */
[----:B-1----:R-:W3:Y:S04]  /*33a80*/  LDL.LU R2, [R1+0xb44] ;  /* 0x000b440001027983 */ /* 0x002ee80000300800 */
        /* <DEDUP_REMOVED lines=19> */
[----:B------:R-:W-:-:S03]  /*33bc0*/  LOP3.LUT R7, R13, 0x10, RZ, 0x3c, !PT ;  /* 0x000000100d077812 */ /* 0x000fc600078e3cff */
[----:B--2---:R0:W-:Y:S04]  /*33bd0*/  STS.U8 [R13+UR5+0x3a00], R26 ;  /* 0x003a001a0d007988 */ /* 0x0041e80008000005 */
[----:B----4-:R1:W-:Y:S04]  /*33be0*/  STS.U8 [R13+UR5+0x3a40], R25 ;  /* 0x003a40190d007988 */ /* 0x0103e80008000005 */
[----:B---3--:R2:W-:Y:S04]  /*33bf0*/  STS.U8 [R13+UR5+0x3c00], R18 ;  /* 0x003c00120d007988 */ /* 0x0085e80008000005 */
[----:B------:R3:W-:Y:S04]  /*33c00*/  STS.U8 [R13+UR5+0x3c40], R17 ;  /* 0x003c40110d007988 */ /* 0x0007e80008000005 */
[----:B------:R4:W-:Y:S04]  /*33c10*/  STS.U8 [R13+UR5+0x3e00], R10 ;  /* 0x003e000a0d007988 */ /* 0x0009e80008000005 */
[----:B0-----:R-:W3:Y:S04]  /*33c20*/  LDL.LU R26, [R1+0xb64] ;  /* 0x000b6400011a7983 */ /* 0x001ee80000300800 */
[----:B-1----:R-:W3:Y:S04]  /*33c30*/  LDL.LU R25, [R1+0xb68] ;  /* 0x000b680001197983 */ /* 0x002ee80000300800 */
[----:B--2---:R-:W2:Y:S04]  /*33c40*/  LDL.LU R18, [R1+0xb84] ;  /* 0x000b840001127983 */ /* 0x004ea80000300800 */
[----:B---3--:R-:W3:Y:S01]  /*33c50*/  LDL.LU R17, [R1+0xb88] ;  /* 0x000b880001117983 */ /* 0x008ee20000300800 */
[----:B----4-:R-:W0:Y:S03]  /*33c60*/  S2R R10, SR_TID.X ;  /* 0x00000000000a7919 */ /* 0x010e260000002100 */
[----:B------:R1:W-:Y:S04]  /*33c70*/  STL [R1+0x3bcc], R13 ;  /* 0x003bcc0d01007387 */ /* 0x0003e80000100800 */
[----:B-1----:R-:W4:Y:S01]  /*33c80*/  LDL.LU R13, [R1+0xba4] ;  /* 0x000ba400010d7983 */ /* 0x002f220000300800 */
[----:B0-----:R-:W-:-:S05]  /*33c90*/  LOP3.LUT R10, R10, 0x3f, RZ, 0xc0, !PT ;  /* 0x0000003f0a0a7812 */ /* 0x001fca00078ec0ff */
[----:B------:R0:W-:Y:S04]  /*33ca0*/  STS.U8 [R10+UR5+0x3e40], R9 ;  /* 0x003e40090a007988 */ /* 0x0001e80008000005 */
[----:B0-----:R-:W2:Y:S04]  /*33cb0*/  LDL.LU R9, [R1+0xba8] ;  /* 0x000ba80001097983 */ /* 0x001ea80000300800 */
[----:B------:R-:W-:Y:S04]  /*33cc0*/  STL [R1+0x3ba4], R10 ;  /* 0x003ba40a01007387 */ /* 0x000fe80000100800 */
[----:B--2---:R-:W-:Y:S04]  /*33cd0*/  STS.U8 [R7+UR5+0x80], R9 ;  /* 0x0000800907007988 */ /* 0x004fe80008000005 */
[----:B----4-:R0:W-:Y:S04]  /*33ce0*/  STS.U8 [R7+UR5+0xc0], R13 ;  /* 0x0000c00d07007988 */ /* 0x0101e80008000005 */
[----:B0-----:R-:W2:Y:S04]  /*33cf0*/  LDL.LU R13, [R1+0x9b0] ;  /* 0x0009b000010d7983 */ /* 0x001ea80000300800 */
[----:B--2---:R0:W-:Y:S04]  /*33d00*/  STL [R1+0x3bd0], R13 ;  /* 0x003bd00d01007387 */ /* 0x0041e80000100800 */
[----:B0-----:R-:W2:Y:S04]  /*33d10*/  LDL.LU R13, [R1+0x9cc] ;  /* 0x0009cc00010d7983 */ /* 0x001ea80000300800 */
[----:B--2---:R0:W-:Y:S04]  /*33d20*/  STL [R1+0x3bd4], R13 ;  /* 0x003bd40d01007387 */ /* 0x0041e80000100800 */
[----:B0-----:R-:W2:Y:S04]  /*33d30*/  LDL.LU R13, [R1+0x9d0] ;  /* 0x0009d000010d7983 */ /* 0x001ea80000300800 */
[----:B---3--:R-:W-:Y:S04]  /*33d40*/  STS.U8 [R7+UR5+0x280], R17 ;  /* 0x0002801107007988 */ /* 0x008fe80008000005 */
        /* <DEDUP_REMOVED lines=82> */
[----:B------:R0:W-:Y:S04]  /*34270*/  STS.U8 [R7+UR5+0x2a80], R0 ;  /* 0x002a800007007988 */ /* 0x0001e80008000005 */
[----:B------:R-:W3:Y:S04]  /*34280*/  LDL.LU R26, [R1+0xb1c] ;  /* 0x000b1c00011a7983 */ /* 0x000ee80000300800 */
        /* <DEDUP_REMOVED lines=27> */
[----:B0-----:R-:W3:Y:S04]  /*34440*/  LDL.LU R22, [R1+0xa28] ;  /* 0x000a280001167983 */ /* 0x001ee80000300800 */
[----:B-1----:R-:W3:Y:S04]  /*34450*/  LDL.LU R27, [R1+0xa24] ;  /* 0x000a2400011b7983 */ /* 0x002ee80000300800 */
[----:B------:R-:W3:Y:S04]  /*34460*/  LDL.LU R28, [R1+0xa08] ;  /* 0x000a0800011c7983 */ /* 0x000ee80000300800 */
[----:B------:R-:W3:Y:S04]  /*34470*/  LDL.LU R29, [R1+0xa04] ;  /* 0x000a0400011d7983 */ /* 0x000ee80000300800 */
        /* <DEDUP_REMOVED lines=8> */
[----:B---3--:R-:W3:Y:S04]  /*34500*/  LDL.LU R15, [R1+0xba0] ;  /* 0x000ba000010f7983 */ /* 0x008ee80000300800 */
[----:B----4-:R-:W4:Y:S01]  /*34510*/  LDL.LU R7, [R1+0x3bb4] ;  /* 0x003bb40001077983 */ /* 0x010f220000300800 */
[----:B------:R-:W0:Y:S01]  /*34520*/  S2R R8, SR_TID.X ;  /* 0x0000000000087919 */ /* 0x000e220000002100 */
[----:B------:R-:W-:-:S02]  /*34530*/  LOP3.LUT R13, R13, 0x20, RZ, 0x3c, !PT ;  /* 0x000000200d0d7812 */ /* 0x000fc400078e3cff */
[----:B0-----:R-:W-:-:S04]  /*34540*/  LOP3.LUT R8, R8, 0x3f, RZ, 0xc0, !PT ;  /* 0x0000003f08087812 */ /* 0x001fc800078ec0ff */
[----:B------:R-:W-:-:S05]  /*34550*/  LOP3.LUT R8, R8, 0x10, RZ, 0x3c, !PT ;  /* 0x0000001008087812 */ /* 0x000fca00078e3cff */
[----:B----4-:R-:W-:Y:S04]  /*34560*/  STS.U8 [R8+UR5+0x3ec0], R7 ;  /* 0x003ec00708007988 */ /* 0x010fe80008000005 */
[----:B---3--:R-:W-:Y:S04]  /*34570*/  STS.U8 [R13+UR5+0x100], R15 ;  /* 0x0001000f0d007988 */ /* 0x008fe80008000005 */
[----:B--2---:R-:W-:Y:S04]  /*34580*/  STS.U8 [R13+UR5+0x140], R16 ;  /* 0x000140100d007988 */ /* 0x004fe80008000005 */
        /* <DEDUP_REMOVED lines=35> */
[----:B------:R0:W-:Y:S04]  /*347c0*/  STS.U8 [R13+UR5+0x1940], R29 ;  /* 0x0019401d0d007988 */ /* 0x0001e80008000005 */
[----:B------:R-:W3:Y:S04]  /*347d0*/  LDL.LU R22, [R1+0x964] ;  /* 0x0009640001167983 */ /* 0x000ee80000300800 */
[----:B0-----:R-:W3:Y:S04]  /*347e0*/  LDL.LU R29, [R1+0x948] ;  /* 0x00094800011d7983 */ /* 0x001ee80000300800 */
        /* <DEDUP_REMOVED lines=19> */
[----:B------:R-:W3:Y:S04]  /*34920*/  LDL.LU R28, [R1] ;  /* 0x00000000011c7983 */ /* 0x000ee80000300800 */
        /* <DEDUP_REMOVED lines=20> */
[----:B0-----:R-:W2:Y:S04]  /*34a70*/  LDL.LU R22, [R1+0x3b8c] ;  /* 0x003b8c0001167983 */ /* 0x001ea80000300800 */
[----:B-1----:R-:W2:Y:S04]  /*34a80*/  LDL.LU R29, [R1+0x3b88] ;  /* 0x003b8800011d7983 */ /* 0x002ea80000300800 */
        /* <DEDUP_REMOVED lines=40> */
[----:B--2---:R0:W-:Y:S04]  /*34d10*/  STS.U8 [R13+UR5+0x3940], R29 ;  /* 0x0039401d0d007988 */ /* 0x0041e80008000005 */
[----:B------:R1:W-:Y:S04]  /*34d20*/  STS.U8 [R13+UR5+0x3b00], R22 ;  /* 0x003b00160d007988 */ /* 0x0003e80008000005 */
[----:B------:R2:W-:Y:S04]  /*34d30*/  STS.U8 [R13+UR5+0x3b40], R21 ;  /* 0x003b40150d007988 */ /* 0x0005e80008000005 */
[----:B----4-:R4:W-:Y:S04]  /*34d40*/  STS.U8 [R13+UR5+0x3d00], R14 ;  /* 0x003d000e0d007988 */ /* 0x0109e80008000005 */
[----:B0-----:R-:W3:Y:S04]  /*34d50*/  LDL.LU R29, [R1+0xb58] ;  /* 0x000b5800011d7983 */ /* 0x001ee80000300800 */
[----:B-1----:R-:W3:Y:S04]  /*34d60*/  LDL.LU R22, [R1+0xb74] ;  /* 0x000b740001167983 */ /* 0x002ee80000300800 */
[----:B--2---:R-:W2:Y:S04]  /*34d70*/  LDL.LU R21, [R1+0xb78] ;  /* 0x000b780001157983 */ /* 0x004ea80000300800 */
[----:B----4-:R-:W4:Y:S01]  /*34d80*/  LDL.LU R13, [R1+0x3b84] ;  /* 0x003b8400010d7983 */ /* 0x010f220000300800 */
[----:B------:R-:W-:-:S02]  /*34d90*/  LOP3.LUT R14, R10, 0x20, RZ, 0x3c, !PT ;  /* 0x000000200a0e7812 */ /* 0x000fc400078e3cff */
[----:B------:R-:W-:-:S03]  /*34da0*/  LOP3.LUT R10, R10, 0x30, RZ, 0x3c, !PT ;  /* 0x000000300a0a7812 */ /* 0x000fc600078e3cff */
[----:B----4-:R-:W-:Y:S04]  /*34db0*/  STS.U8 [R14+UR5+0x3d40], R13 ;  /* 0x003d400d0e007988 */ /* 0x010fe80008000005 */
[----:B---3--:R-:W-:Y:S04]  /*34dc0*/  STS.U8 [R14+UR5+0x3f00], R6 ;  /* 0x003f00060e007988 */ /* 0x008fe80008000005 */
[----:B------:R-:W-:Y:S04]  /*34dd0*/  STS.U8 [R14+UR5+0x3f40], R5 ;  /* 0x003f40050e007988 */ /* 0x000fe80008000005 */
[----:B------:R0:W-:Y:S04]  /*34de0*/  STS.U8 [R10+UR5+0x180], R27 ;  /* 0x0001801b0a007988 */ /* 0x0001e80008000005 */
[----:B------:R1:W-:Y:S04]  /*34df0*/  STS.U8 [R10+UR5+0x1c0], R28 ;  /* 0x0001c01c0a007988 */ /* 0x0003e80008000005 */
[----:B0-----:R-:W3:Y:S04]  /*34e00*/  LDL.LU R27, [R1+0xa1c] ;  /* 0x000a1c00011b7983 */ /* 0x001ee80000300800 */
[----:B-1----:R-:W4:Y:S04]  /*34e10*/  LDL.LU R28, [R1+0xa00] ;  /* 0x000a0000011c7983 */ /* 0x002f280000300800 */
[----:B--2---:R-:W-:Y:S04]  /*34e20*/  STS.U8 [R10+UR5+0x380], R21 ;  /* 0x000380150a007988 */ /* 0x004fe80008000005 */
[----:B------:R-:W-:Y:S04]  /*34e30*/  STS.U8 [R10+UR5+0x3c0], R22 ;  /* 0x0003c0160a007988 */ /* 0x000fe80008000005 */
[----:B------:R-:W-:Y:S04]  /*34e40*/  STS.U8 [R10+UR5+0x580], R29 ;  /* 0x0005801d0a007988 */ /* 0x000fe80008000005 */
[----:B------:R-:W-:Y:S04]  /*34e50*/  STS.U8 [R10+UR5+0x5c0], R7 ;  /* 0x0005c0070a007988 */ /* 0x000fe80008000005 */
[----:B------:R-:W-:Y:S04]  /*34e60*/  STS.U8 [R10+UR5+0x780], R8 ;  /* 0x000780080a007988 */ /* 0x000fe80008000005 */
[----:B------:R-:W-:Y:S04]  /*34e70*/  STS.U8 [R10+UR5+0x7c0], R15 ;  /* 0x0007c00f0a007988 */ /* 0x000fe80008000005 */
[----:B------:R-:W-:Y:S04]  /*34e80*/  STS.U8 [R10+UR5+0x980], R16 ;  /* 0x000980100a007988 */ /* 0x000fe80008000005 */
[----:B------:R0:W-:Y:S04]  /*34e90*/  STS.U8 [R10+UR5+0x9c0], R25 ;  /* 0x0009c0190a007988 */ /* 0x0001e80008000005 */
[----:B------:R-:W-:Y:S04]  /*34ea0*/  STS.U8 [R10+UR5+0xb80], R23 ;  /* 0x000b80170a007988 */ /* 0x000fe80008000005 */
[----:B------:R-:W-:Y:S04]  /*34eb0*/  STS.U8 [R10+UR5+0xbc0], R24 ;  /* 0x000bc0180a007988 */ /* 0x000fe80008000005 */
[----:B------:R-:W-:Y:S04]  /*34ec0*/  STS.U8 [R10+UR5+0xd80], R9 ;  /* 0x000d80090a007988 */ /* 0x000fe80008000005 */
[----:B------:R-:W-:Y:S04]  /*34ed0*/  STS.U8 [R10+UR5+0xdc0], R17 ;  /* 0x000dc0110a007988 */ /* 0x000fe80008000005 */
[----:B------:R-:W-:Y:S04]  /*34ee0*/  STS.U8 [R10+UR5+0xf80], R18 ;  /* 0x000f80120a007988 */ /* 0x000fe80008000005 */
[----:B------:R1:W-:Y:S04]  /*34ef0*/  STS.U8 [R10+UR5+0xfc0], R26 ;  /* 0x000fc01a0a007988 */ /* 0x0003e80008000005 */
[----:B------:R-:W-:Y:S04]  /*34f00*/  STS.U8 [R10+UR5+0x1180], R0 ;  /* 0x001180000a007988 */ /* 0x000fe80008000005 */
[----:B0-----:R-:W2:Y:S04]  /*34f10*/  LDL.LU R25, [R1+0x9fc] ;  /* 0x0009fc0001197983 */ /* 0x001ea80000300800 */
[----:B------:R0:W-:Y:S04]  /*34f20*/  STS.U8 [R10+UR5+0x11c0], R3 ;  /* 0x0011c0030a007988 */ /* 0x0001e80008000005 */
[----:B------:R0:W-:Y:S04]  /*34f30*/  STS.U8 [R10+UR5+0x1380], R4 ;  /* 0x001380040a007988 */ /* 0x0001e80008000005 */
[----:B------:R0:W-:Y:S04]  /*34f40*/  STS.U8 [R10+UR5+0x13c0], R11 ;  /* 0x0013c00b0a007988 */ /* 0x0001e80008000005 */
[----:B------:R0:W-:Y:S04]  /*34f50*/  STS.U8 [R10+UR5+0x1580], R12 ;  /* 0x0015800c0a007988 */ /* 0x0001e80008000005 */
[----:B-1----:R-:W2:Y:S04]  /*34f60*/  LDL.LU R26, [R1+0x9e0] ;  /* 0x0009e000011a7983 */ /* 0x002ea80000300800 */
[----:B0-----:R-:W2:Y:S04]  /*34f70*/  LDL.LU R3, [R1+0x9dc] ;  /* 0x0009dc0001037983 */ /* 0x001ea80000300800 */
[----:B------:R-:W2:Y:S04]  /*34f80*/  LDL.LU R4, [R1+0x9c0] ;  /* 0x0009c00001047983 */ /* 0x000ea80000300800 */
[----:B------:R-:W2:Y:S04]  /*34f90*/  LDL.LU R11, [R1+0x9bc] ;  /* 0x0009bc00010b7983 */ /* 0x000ea80000300800 */
[----:B------:R-:W2:Y:S04]  /*34fa0*/  LDL.LU R12, [R1+0x9a0] ;  /* 0x0009a000010c7983 */ /* 0x000ea80000300800 */
[----:B------:R-:W2:Y:S04]  /*34fb0*/  LDL.LU R16, [R1+0x99c] ;  /* 0x00099c0001107983 */ /* 0x000ea80000300800 */
[----:B------:R0:W-:Y:S04]  /*34fc0*/  STS.U8 [R10+UR5+0x15c0], R19 ;  /* 0x0015c0130a007988 */ /* 0x0001e80008000005 */
[----:B------:R-:W2:Y:S04]  /*34fd0*/  LDL.LU R24, [R1+0x980] ;  /* 0x0009800001187983 */ /* 0x000ea80000300800 */
[----:B------:R1:W-:Y:S04]  /*34fe0*/  STS.U8 [R10+UR5+0x1780], R20 ;  /* 0x001780140a007988 */ /* 0x0003e80008000005 */
[----:B0-----:R-:W2:Y:S04]  /*34ff0*/  LDL.LU R19, [R1+0x97c] ;  /* 0x00097c0001137983 */ /* 0x001ea80000300800 */
[----:B-1----:R-:W2:Y:S04]  /*35000*/  LDL.LU R20, [R1+0x960] ;  /* 0x0009600001147983 */ /* 0x002ea80000300800 */
[----:B---3--:R0:W-:Y:S04]  /*35010*/  STS.U8 [R10+UR5+0x17c0], R27 ;  /* 0x0017c01b0a007988 */ /* 0x0081e80008000005 */
[----:B----4-:R1:W-:Y:S04]  /*35020*/  STS.U8 [R10+UR5+0x1980], R28 ;  /* 0x0019801c0a007988 */ /* 0x0103e80008000005 */
[----:B0-----:R-:W3:Y:S04]  /*35030*/  LDL.LU R27, [R1+0x95c] ;  /* 0x00095c00011b7983 */ /* 0x001ee80000300800 */
        /* <DEDUP_REMOVED lines=15> */
[----:B--2---:R0:W-:Y:S04]  /*35130*/  STS.U8 [R10+UR5+0x19c0], R25 ;  /* 0x0019c0190a007988 */ /* 0x0041e80008000005 */
[----:B------:R-:W2:Y:S04]  /*35140*/  LDL.LU R18, [R1+0xa4] ;  /* 0x0000a40001127983 */ /* 0x000ea80000300800 */
[----:B------:R1:W-:Y:S04]  /*35150*/  STS.U8 [R10+UR5+0x1b80], R26 ;  /* 0x001b801a0a007988 */ /* 0x0003e80008000005 */
[----:B------:R0:W-:Y:S04]  /*35160*/  STS.U8 [R10+UR5+0x1bc0], R3 ;  /* 0x001bc0030a007988 */ /* 0x0001e80008000005 */
[----:B------:R0:W-:Y:S04]  /*35170*/  STS.U8 [R10+UR5+0x1d80], R4 ;  /* 0x001d80040a007988 */ /* 0x0001e80008000005 */
[----:B------:R1:W-:Y:S04]  /*35180*/  STS.U8 [R10+UR5+0x1dc0], R11 ;  /* 0x001dc00b0a007988 */ /* 0x0003e80008000005 */
[----:B------:R1:W-:Y:S04]  /*35190*/  STS.U8 [R10+UR5+0x1f80], R12 ;  /* 0x001f800c0a007988 */ /* 0x0003e80008000005 */
[----:B0-----:R-:W2:Y:S04]  /*351a0*/  LDL.LU R25, [R1+0x88] ;  /* 0x0000880001197983 */ /* 0x001ea80000300800 */
[----:B-1----:R-:W2:Y:S04]  /*351b0*/  LDL.LU R26, [R1+0x84] ;  /* 0x00008400011a7983 */ /* 0x002ea80000300800 */
[----:B------:R-:W2:Y:S04]  /*351c0*/  LDL.LU R3, [R1+0x3b80] ;  /* 0x003b800001037983 */ /* 0x000ea80000300800 */
[----:B------:R-:W2:Y:S04]  /*351d0*/  LDL.LU R4, [R1+0x3b7c] ;  /* 0x003b7c0001047983 */ /* 0x000ea80000300800 */
[----:B------:R-:W2:Y:S04]  /*351e0*/  LDL.LU R11, [R1+0x3b78] ;  /* 0x003b7800010b7983 */ /* 0x000ea80000300800 */
[----:B------:R-:W2:Y:S04]  /*351f0*/  LDL.LU R12, [R1+0x3b74] ;  /* 0x003b7400010c7983 */ /* 0x000ea80000300800 */
        /* <DEDUP_REMOVED lines=8> */
[----:B---3--:R0:W-:Y:S04]  /*35280*/  STS.U8 [R10+UR5+0x23c0], R27 ;  /* 0x0023c01b0a007988 */ /* 0x0081e80008000005 */
[----:B----4-:R1:W-:Y:S04]  /*35290*/  STS.U8 [R10+UR5+0x2580], R28 ;  /* 0x0025801c0a007988 */ /* 0x0103e80008000005 */
[----:B------:R-:W-:Y:S04]  /*352a0*/  STS.U8 [R10+UR5+0x25c0], R5 ;  /* 0x0025c0050a007988 */ /* 0x000fe80008000005 */
[----:B------:R-:W-:Y:S04]  /*352b0*/  STS.U8 [R10+UR5+0x2780], R6 ;  /* 0x002780060a007988 */ /* 0x000fe80008000005 */
[----:B------:R-:W-:Y:S04]  /*352c0*/  STS.U8 [R10+UR5+0x27c0], R13 ;  /* 0x0027c00d0a007988 */ /* 0x000fe80008000005 */
[----:B0-----:R-:W3:Y:S04]  /*352d0*/  LDL.LU R27, [R1+0x3b68] ;  /* 0x003b6800011b7983 */ /* 0x001ee80000300800 */
[----:B-1----:R-:W4:Y:S04]  /*352e0*/  LDL.LU R28, [R1+0x3b64] ;  /* 0x003b6400011c7983 */ /* 0x002f280000300800 */
[----:B------:R0:W-:Y:S04]  /*352f0*/  STS.U8 [R10+UR5+0x2980], R0 ;  /* 0x002980000a007988 */ /* 0x0001e80008000005 */
[----:B0-----:R-:W3:Y:S04]  /*35300*/  LDL.LU R0, [R1+0xbac] ;  /* 0x000bac0001007983 */ /* 0x001ee80000300800 */
        /* <DEDUP_REMOVED lines=9> */
[----:B0-----:R-:W3:Y:S04]  /*353a0*/  LDL R17, [R1+0xc4] ;  /* 0x0000c40001117983 */ /* 0x001ee80000100800 */
[----:B------:R-:W3:Y:S04]  /*353b0*/  LDL.LU R15, [R1+0xaa8] ;  /* 0x000aa800010f7983 */ /* 0x000ee80000300800 */
[----:B------:R-:W3:Y:S04]  /*353c0*/  LDL.LU R23, [R1+0xaa4] ;  /* 0x000aa40001177983 */ /* 0x000ee80000300800 */
[----:B------:R0:W-:Y:S04]  /*353d0*/  STS.U8 [R10+UR5+0x3380], R9 ;  /* 0x003380090a007988 */ /* 0x0001e80008000005 */
[----:B--2---:R1:W-:Y:S04]  /*353e0*/  STS.U8 [R10+UR5+0x33c0], R18 ;  /* 0x0033c0120a007988 */ /* 0x0043e80008000005 */
[----:B------:R2:W-:Y:S04]  /*353f0*/  STS.U8 [R10+UR5+0x3580], R25 ;  /* 0x003580190a007988 */ /* 0x0005e80008000005 */
[----:B------:R0:W-:Y:S04]  /*35400*/  STS.U8 [R10+UR5+0x35c0], R26 ;  /* 0x0035c01a0a007988 */ /* 0x0001e80008000005 */
[----:B------:R-:W-:Y:S04]  /*35410*/  STS.U8 [R10+UR5+0x3780], R16 ;  /* 0x003780100a007988 */ /* 0x000fe80008000005 */
[----:B------:R-:W-:Y:S04]  /*35420*/  STS.U8 [R10+UR5+0x37c0], R24 ;  /* 0x0037c0180a007988 */ /* 0x000fe80008000005 */
[----:B0-----:R-:W3:Y:S04]  /*35430*/  LDL.LU R9, [R1+0xab8] ;  /* 0x000ab80001097983 */ /* 0x001ee80000300800 */
[----:B-1----:R-:W3:Y:S04]  /*35440*/  LDL.LU R18, [R1+0xab0] ;  /* 0x000ab00001127983 */ /* 0x002ee80000300800 */
[----:B--2---:R-:W2:Y:S04]  /*35450*/  LDL.LU R25, [R1+0xac4] ;  /* 0x000ac40001197983 */ /* 0x004ea80000300800 */
[----:B------:R-:W2:Y:S04]  /*35460*/  LDL.LU R26, [R1+0xac0] ;  /* 0x000ac000011a7983 */ /* 0x000ea80000300800 */
[----:B----4-:R-:W-:Y:S04]  /*35470*/  STS.U8 [R10+UR5+0x3980], R28 ;  /* 0x0039801c0a007988 */ /* 0x010fe80008000005 */
[----:B---3--:R-:W-:Y:S04]  /*35480*/  STS.U8 [R10+UR5+0x39c0], R27 ;  /* 0x0039c01b0a007988 */ /* 0x008fe80008000005 */
[----:B------:R-:W-:Y:S04]  /*35490*/  STS.U8 [R10+UR5+0x3b80], R20 ;  /* 0x003b80140a007988 */ /* 0x000fe80008000005 */
[----:B------:R-:W-:Y:S04]  /*354a0*/  STS.U8 [R10+UR5+0x3bc0], R19 ;  /* 0x003bc0130a007988 */ /* 0x000fe80008000005 */
[----:B------:R-:W-:Y:S04]  /*354b0*/  STS.U8 [R10+UR5+0x3d80], R12 ;  /* 0x003d800c0a007988 */ /* 0x000fe80008000005 */
[----:B------:R-:W-:Y:S04]  /*354c0*/  STS.U8 [R10+UR5+0x3dc0], R11 ;  /* 0x003dc00b0a007988 */ /* 0x000fe80008000005 */
[----:B------:R-:W-:Y:S04]  /*354d0*/  STS.U8 [R10+UR5+0x3f80], R4 ;  /* 0x003f80040a007988 */ /* 0x000fe80008000005 */
[----:B------:R-:W-:Y:S01]  /*354e0*/  STS.U8 [R10+UR5+0x3fc0], R0 ;  /* 0x003fc0000a007988 */ /* 0x000fe20008000005 */
[----:B------:R-:W-:Y:S06]  /*354f0*/  BAR.SYNC.DEFER_BLOCKING 0x0 ;  /* 0x0000000000007b1d */ /* 0x000fec0000010000 */
[----:B------:R-:W-:Y:S04]  /*35500*/  STL [R1+0x3b60], R23 ;  /* 0x003b601701007387 */ /* 0x000fe80000100800 */
[----:B------:R-:W0:Y:S04]  /*35510*/  LDSM.16.M88.4 R20, [R17] ;  /* 0x000000001114783b */ /* 0x000e280000000200 */
[----:B0-----:R-:W-:Y:S01]  /*35520*/  STL.64 [R1+0xea0], R20 ;  /* 0x000ea01401007387 */ /* 0x001fe20000100a00 */
[----:B------:R-:W-:-:S03]  /*35530*/  IMAD.MOV.U32 R7, RZ, RZ, R20 ;  /* 0x000000ffff077224 */ /* 0x000fc600078e0014 */
[----:B------:R-:W-:Y:S01]  /*35540*/  STL.64 [R1+0xea8], R22 ;  /* 0x000ea81601007387 */ /* 0x000fe20000100a00 */
[----:B------:R-:W-:-:S03]  /*35550*/  IMAD.MOV.U32 R6, RZ, RZ, R21 ;  /* 0x000000ffff067224 */ /* 0x000fc600078e0015 */
[----:B------:R-:W0:Y:S04]  /*35560*/  LDSM.16.M88.4 R20, [R17+0x400] ;  /* 0x000400001114783b */ /* 0x000e280000000200 */
        /* <DEDUP_REMOVED lines=15> */
[----:B------:R-:W-:Y:S04]  /*35660*/  STL [R1+0x3b48], R24 ;  /* 0x003b481801007387 */ /* 0x000fe80000100800 */
[----:B0-----:R-:W-:Y:S04]  /*35670*/  STL.64 [R1+0xee0], R20 ;  /* 0x000ee01401007387 */ /* 0x001fe80000100a00 */
[----:B------:R0:W-:Y:S04]  /*35680*/  STL.64 [R1+0xee8], R22 ;  /* 0x000ee81601007387 */ /* 0x0001e80000100a00 */
[----:B0-----:R-:W3:Y:S01]  /*35690*/  LDL.LU R23, [R1+0x3b60] ;  /* 0x003b600001177983 */ /* 0x001ee20000300800 */
[----:B------:R-:W-:-:S02]  /*356a0*/  IMAD.MOV.U32 R16, RZ, RZ, R20 ;  /* 0x000000ffff107224 */ /* 0x000fc400078e0014 */
[----:B------:R-:W-:Y:S02]  /*356b0*/  IMAD.MOV.U32 R10, RZ, RZ, R21 ;  /* 0x000000ffff0a7224 */ /* 0x000fe400078e0015 */
[----:B------:R-:W4:Y:S01]  /*356c0*/  LDL.LU.64 R20, [R1+0x40] ;  /* 0x0000400001147983 */ /* 0x000f220000300a00 */
[----:B---3--:R-:W-:-:S03]  /*356d0*/  IMAD R13, R23, 0x100, R15 ;  /* 0x00000100170d7824 */ /* 0x008fc600078e020f */
[----:B------:R-:W3:Y:S01]  /*356e0*/  LDL.LU.64 R22, [R1+0x48] ;  /* 0x0000480001167983 */ /* 0x000ee20000300a00 */
[----:B--2---:R-:W-:-:S03]  /*356f0*/  IMAD R15, R26, 0x100, R25 ;  /* 0x000001001a0f7824 */ /* 0x004fc600078e0219 */
[----:B------:R-:W0:Y:S01]  /*35700*/  LDSM.16.M88.4 R24, [R17+0x1400] ;  /* 0x001400001118783b */ /* 0x000e220000000200 */
[----:B------:R-:W-:Y:S02]  /*35710*/  IMAD R14, R18, 0x100, R9 ;  /* 0x00000100120e7824 */ /* 0x000fe400078e0209 */
[----:B------:R-:W-:Y:S01]  /*35720*/  IMAD R12, R2, 0x100, R3 ;  /* 0x00000100020c7824 */ /* 0x000fe200078e0203 */
[----:B------:R-:W-:Y:S02]  /*35730*/  F2FP.F16.E5M2.UNPACK_B R2, R7 ;  /* 0x00000007ff02723e */ /* 0x000fe400020004ff */
[----:B------:R-:W-:Y:S01]  /*35740*/  F2FP.F16.E5M2.UNPACK_B R3, R6 ;  /* 0x00000006ff03723e */ /* 0x000fe200020004ff */
[----:B0-----:R-:W-:Y:S02]  /*35750*/  IMAD.MOV.U32 R9, RZ, RZ, R24 ;  /* 0x000000ffff097224 */ /* 0x001fe400078e0018 */
[----:B------:R-:W-:Y:S01]  /*35760*/  IMAD.MOV.U32 R8, RZ, RZ, R25 ;  /* 0x000000ffff087224 */ /* 0x000fe200078e0019 */
[----:B---3--:R-:W-:Y:S04]  /*35770*/  STL.64 [R1+0x3b58], R22 ;  /* 0x003b581601007387 */ /* 0x008fe80000100a00 */
[----:B----4-:R-:W-:Y:S04]  /*35780*/  STL.64 [R1+0x3b50], R20 ;  /* 0x003b501401007387 */ /* 0x010fe80000100a00 */
[----:B------:R-:W0:Y:S04]  /*35790*/  LDSM.16.M88.4 R20, [R17+0x1800] ;  /* 0x001800001114783b */ /* 0x000e280000000200 */
[----:B------:R1:W-:Y:S04]  /*357a0*/  STL.64 [R1+0xef0], R24 ;  /* 0x000ef01801007387 */ /* 0x0003e80000100a00 */
[----:B------:R2:W-:Y:S04]  /*357b0*/  STL.64 [R1+0xef8], R26 ;  /* 0x000ef81a01007387 */ /* 0x0005e80000100a00 */
[----:B-1----:R-:W3:Y:S04]  /*357c0*/  LDL.LU.64 R24, [R1+0x50] ;  /* 0x0000500001187983 */ /* 0x002ee80000300a00 */
[----:B--2---:R-:W3:Y:S04]  /*357d0*/  LDL.LU.64 R26, [R1+0x58] ;  /* 0x00005800011a7983 */ /* 0x004ee80000300a00 */
[----:B------:R-:W-:Y:S04]  /*357e0*/  STL [R1+0x3b30], R10 ;  /* 0x003b300a01007387 */ /* 0x000fe80000100800 */
[----:B------:R-:W-:Y:S04]  /*357f0*/  STL.64 [R1+0x3b28], R8 ;  /* 0x003b280801007387 */ /* 0x000fe80000100a00 */
[----:B0-----:R-:W-:Y:S04]  /*35800*/  STL.64 [R1+0xf00], R20 ;  /* 0x000f001401007387 */ /* 0x001fe80000100a00 */
[----:B------:R0:W-:Y:S01]  /*35810*/  STL.64 [R1+0xf08], R22 ;  /* 0x000f081601007387 */ /* 0x0001e20000100a00 */
[----:B------:R-:W-:-:S02]  /*35820*/  IMAD.MOV.U32 R7, RZ, RZ, R20 ;  /* 0x000000ffff077224 */ /* 0x000fc400078e0014 */
[----:B------:R-:W-:Y:S01]  /*35830*/  IMAD.MOV.U32 R6, RZ, RZ, R21 ;  /* 0x000000ffff067224 */ /* 0x000fe200078e0015 */
[----:B0-----:R-:W2:Y:S04]  /*35840*/  LDL.LU.64 R22, [R1+0x3b58] ;  /* 0x003b580001167983 */ /* 0x001ea80000300a00 */
[----:B------:R-:W2:Y:S01]  /*35850*/  LDL.LU.64 R20, [R1+0x3b50] ;  /* 0x003b500001147983 */ /* 0x000ea20000300a00 */
[----:B------:R-:W-:Y:S02]  /*35860*/  F2FP.F16.E5M2.UNPACK_B R12, R12 ;  /* 0x0000000cff0c723e */ /* 0x000fe400020004ff */
[----:B------:R-:W-:Y:S02]  /*35870*/  F2FP.F16.E5M2.UNPACK_B R13, R13 ;  /* 0x0000000dff0d723e */ /* 0x000fe400020004ff */
[----:B------:R-:W-:-:S02]  /*35880*/  F2FP.F16.E5M2.UNPACK_B R14, R14 ;  /* 0x0000000eff0e723e */ /* 0x000fc400020004ff */
[----:B------:R-:W-:Y:S01]  /*35890*/  F2FP.F16.E5M2.UNPACK_B R15, R15 ;  /* 0x0000000fff0f723e */ /* 0x000fe200020004ff */
[----:B------:R0:W-:Y:S01]  /*358a0*/  STL.64 [R1+0x18], R2 ;  /* 0x0000180201007387 */ /* 0x0001e20000100a00 */
[----:B------:R-:W-:Y:S02]  /*358b0*/  F2FP.F16.E5M2.UNPACK_B R8, R11 ;  /* 0x0000000bff08723e */ /* 0x000fe400020004ff */
[----:B------:R-:W-:-:S03]  /*358c0*/  F2FP.F16.E5M2.UNPACK_B R9, R0 ;  /* 0x00000000ff09723e */ /* 0x000fc600020004ff */
[----:B--2---:R-:W-:-:S15]  /*358d0*/  HMMA.16816.F32 R20, R12, R2, R20 ;  /* 0x000000020c14723c */ /* 0x004fde0000001814 */
[----:B------:R-:W-:-:S04]  /*358e0*/  NOP ;  /* 0x0000000000007918 */ /* 0x000fc80000000000 */
[----:B------:R-:W-:Y:S04]  /*358f0*/  STL.64 [R1+0x70], R20 ;  /* 0x0000701401007387 */ /* 0x000fe80000100a00 */
[----:B------:R-:W-:Y:S04]  /*35900*/  STL.64 [R1+0x78], R22 ;  /* 0x0000781601007387 */ /* 0x000fe80000100a00 */
[----:B------:R-:W1:Y:S01]  /*35910*/  LDSM.16.M88.4 R20, [R17+0x1c00] ;  /* 0x001c00001114783b */ /* 0x000e620000000200 */
[----:B0-----:R-:W-:-:S03]  /*35920*/  F2FP.F16.E5M2.UNPACK_B R2, R5 ;  /* 0x00000005ff02723e */ /* 0x001fc600020004ff */
[----:B-1----:R-:W-:Y:S04]  /*35930*/  STL.64 [R1+0xf10], R20 ;  /* 0x000f101401007387 */ /* 0x002fe80000100a00 */
[----:B------:R-:W-:Y:S04]  /*35940*/  STL.64 [R1+0xf18], R22 ;  /* 0x000f181601007387 */ /* 0x000fe80000100a00 */
[----:B------:R3:W-:Y:S02]  /*35950*/  STL.64 [R1+0x10], R8 ;  /* 0x0000100801007387 */ /* 0x0007e40000100a00 */
[----:B---3--:R-:W-:Y:S01]  /*35960*/  HMMA.16816.F32 R8, R12, R8, R24 ;  /* 0x000000080c08723c */ /* 0x008fe20000001818 */
[----:B------:R-:W-:-:S02]  /*35970*/  IMAD.MOV.U32 R18, RZ, RZ, R20 ;  /* 0x000000ffff127224 */ /* 0x000fc400078e0014 */
[----:B------:R-:W-:Y:S02]  /*35980*/  IMAD.MOV.U32 R0, RZ, RZ, R21 ;  /* 0x000000ffff007224 */ /* 0x000fe400078e0015 */
[----:B------:R-:W2:Y:S04]  /*35990*/  LDL.LU.64 R20, [R1+0x60] ;  /* 0x0000600001147983 */ /* 0x000ea80000300a00 */
[----:B------:R-:W2:Y:S04]  /*359a0*/  LDL.LU.64 R22, [R1+0x68] ;  /* 0x0000680001167983 */ /* 0x000ea80000300a00 */
[----:B------:R-:W3:Y:S06]  /*359b0*/  LDL.LU R24, [R1+0x3b48] ;  /* 0x003b480001187983 */ /* 0x000eec0000300800 */
[----:B------:R0:W-:Y:S04]  /*359c0*/  STL.64 [R1+0xa0], R8 ;  /* 0x0000a00801007387 */ /* 0x0001e80000100a00 */
[----:B------:R1:W-:Y:S04]  /*359d0*/  STL.64 [R1+0xa8], R10 ;  /* 0x0000a80a01007387 */ /* 0x0003e80000100a00 */
[----:B0-----:R-:W4:Y:S04]  /*359e0*/  LDL.LU.64 R8, [R1+0xe0] ;  /* 0x0000e00001087983 */ /* 0x001f280000300a00 */
[----:B------:R-:W-:Y:S04]  /*359f0*/  STL [R1+0x8], R2 ;  /* 0x0000080201007387 */ /* 0x000fe80000100800 */
[----:B-1----:R-:W2:Y:S01]  /*35a00*/  LDL.LU.64 R10, [R1+0xe8] ;  /* 0x0000e800010a7983 */ /* 0x002ea20000300a00 */
[----:B------:R-:W-:-:S03]  /*35a10*/  F2FP.F16.E5M2.UNPACK_B R3, R4 ;  /* 0x00000004ff03723e */ /* 0x000fc600020004ff */
[----:B--2---:R-:W-:Y:S04]  /*35a20*/  STL.64 [R1+0x3b40], R10 ;  /* 0x003b400a01007387 */ /* 0x004fe80000100a00 */
[----:B------:R-:W-:Y:S04]  /*35a30*/  STL [R1+0xc], R3 ;  /* 0x00000c0301007387 */ /* 0x000fe80000100800 */
[----:B----4-:R-:W-:Y:S04]  /*35a40*/  STL.64 [R1+0x3b38], R8 ;  /* 0x003b380801007387 */ /* 0x010fe80000100a00 */
[----:B------:R-:W0:Y:S04]  /*35a50*/  LDSM.16.M88.4 R8, [R17+0x2000] ;  /* 0x002000001108783b */ /* 0x000e280000000200 */
[----:B0-----:R-:W-:Y:S01]  /*35a60*/  STL.64 [R1+0xf20], R8 ;  /* 0x000f200801007387 */ /* 0x001fe20000100a00 */
[----:B------:R-:W-:-:S03]  /*35a70*/  IMAD.MOV.U32 R5, RZ, RZ, R8 ;  /* 0x000000ffff057224 */ /* 0x000fc600078e0008 */
[----:B------:R0:W-:Y:S01]  /*35a80*/  STL.64 [R1+0xf28], R10 ;  /* 0x000f280a01007387 */ /* 0x0001e20000100a00 */
[----:B------:R-:W-:Y:S02]  /*35a90*/  IMAD.MOV.U32 R4, RZ, RZ, R9 ;  /* 0x000000ffff047224 */ /* 0x000fe400078e0009 */
[----:B0-----:R-:W-:Y:S01]  /*35aa0*/  HMMA.16816.F32 R8, R12, R2, R20 ;  /* 0x000000020c08723c */ /* 0x001fe20000001814 */
[----:B------:R-:W-:Y:S04]  /*35ab0*/  STL.64 [R1+0x3b20], R6 ;  /* 0x003b200601007387 */ /* 0x000fe80000100a00 */
[----:B------:R0:W-:Y:S04]  /*35ac0*/  STL.64 [R1+0x3b18], R4 ;  /* 0x003b180401007387 */ /* 0x0001e80000100a00 */
[----:B0-----:R-:W2:Y:S04]  /*35ad0*/  LDL.LU.64 R4, [R1+0x100] ;  /* 0x0001000001047983 */ /* 0x001ea80000300a00 */
[----:B------:R-:W2:Y:S04]  /*35ae0*/  LDL.LU.64 R6, [R1+0x108] ;  /* 0x0001080001067983 */ /* 0x000ea80000300a00 */
[----:B------:R-:W4:Y:S04]  /*35af0*/  LDL.LU.64 R20, [R1+0x110] ;  /* 0x0001100001147983 */ /* 0x000f280000300a00 */
[----:B------:R-:W-:Y:S04]  /*35b00*/  STL.64 [R1+0x90], R8 ;  /* 0x0000900801007387 */ /* 0x000fe80000100a00 */
[----:B------:R-:W-:Y:S04]  /*35b10*/  STL.64 [R1+0x98], R10 ;  /* 0x0000980a01007387 */ /* 0x000fe80000100a00 */
[----:B------:R-:W0:Y:S01]  /*35b20*/  LDSM.16.M88.4 R8, [R17+0x2400] ;  /* 0x002400001108783b */ /* 0x000e220000000200 */
[----:B---3--:R-:W-:-:S05]  /*35b30*/  F2FP.F16.E5M2.UNPACK_B R24, R24 ;  /* 0x00000018ff18723e */ /* 0x008fca00020004ff */
[----:B------:R-:W-:Y:S04]  /*35b40*/  STL [R1], R24 ;  /* 0x0000001801007387 */ /* 0x000fe80000100800 */
[----:B------:R-:W4:Y:S04]  /*35b50*/  LDL.LU.64 R22, [R1+0x118] ;  /* 0x0001180001167983 */ /* 0x000f280000300a00 */
[----:B0-----:R-:W-:Y:S04]  /*35b60*/  STL.64 [R1+0xf30], R8 ;  /* 0x000f300801007387 */ /* 0x001fe80000100a00 */
[----:B------:R0:W-:Y:S01]  /*35b70*/  STL.64 [R1+0xf38], R10 ;  /* 0x000f380a01007387 */ /* 0x0001e20000100a00 */
[----:B------:R-:W-:-:S02]  /*35b80*/  IMAD.MOV.U32 R3, RZ, RZ, R8 ;  /* 0x000000ffff037224 */ /* 0x000fc400078e0008 */
[----:B------:R-:W-:Y:S01]  /*35b90*/  IMAD.MOV.U32 R2, RZ, RZ, R9 ;  /* 0x000000ffff027224 */ /* 0x000fe200078e0009 */
[----:B0-----:R-:W3:Y:S04]  /*35ba0*/  LDL.LU.64 R10, [R1+0x3b40] ;  /* 0x003b4000010a7983 */ /* 0x001ee80000300a00 */
[----:B------:R-:W3:Y:S01]  /*35bb0*/  LDL.LU.64 R8, [R1+0x3b38] ;  /* 0x003b380001087983 */ /* 0x000ee20000300a00 */
[----:B------:R-:W-:-:S05]  /*35bc0*/  F2FP.F16.E5M2.UNPACK_B R25, R19 ;  /* 0x00000013ff19723e */ /* 0x000fca00020004ff */
[----:B------:R3:W-:Y:S02]  /*35bd0*/  STL [R1+0x4], R25 ;  /* 0x0000041901007387 */ /* 0x0007e40000100800 */
[----:B---3--:R-:W-:Y:S02]  /*35be0*/  HMMA.16816.F32 R24, R12, R24, R8 ;  /* 0x000000180c18723c */ /* 0x008fe40000001808 */
[----:B------:R-:W3:Y:S04]  /*35bf0*/  LDL.LU R10, [R1+0x3b30] ;  /* 0x003b3000010a7983 */ /* 0x000ee80000300800 */
[----:B------:R-:W2:-:S13]  /*35c00*/  LDL.LU.64 R8, [R1+0x3b28] ;  /* 0x003b280001087983 */ /* 0x000e9a0000300a00 */
[----:B------:R-:W-:Y:S04]  /*35c10*/  STL.64 [R1+0xd0], R24 ;  /* 0x0000d01801007387 */ /* 0x000fe80000100a00 */
[----:B------:R-:W-:Y:S04]  /*35c20*/  STL.64 [R1+0xd8], R26 ;  /* 0x0000d81a01007387 */ /* 0x000fe80000100a00 */
[----:B------:R-:W0:Y:S01]  /*35c30*/  LDSM.16.M88.4 R24, [R17+0x2800] ;  /* 0x002800001118783b */ /* 0x000e220000000200 */
[----:B------:R-:W-:-:S03]  /*35c40*/  F2FP.F16.E5M2.UNPACK_B R28, R16 ;  /* 0x00000010ff1c723e */ /* 0x000fc600020004ff */
[----:B0-----:R-:W-:Y:S04]  /*35c50*/  STL.64 [R1+0xf40], R24 ;  /* 0x000f401801007387 */ /* 0x001fe80000100a00 */
[----:B------:R0:W-:Y:S04]  /*35c60*/  STL.64 [R1+0xf48], R26 ;  /* 0x000f481a01007387 */ /* 0x0001e80000100a00 */
[----:B------:R-:W-:Y:S01]  /*35c70*/  STL [R1+0x3ad0], R28 ;  /* 0x003ad01c01007387 */ /* 0x000fe20000100800 */
[----:B---3--:R-:W-:-:S07]  /*35c80*/  F2FP.F16.E5M2.UNPACK_B R29, R10 ;  /* 0x0000000aff1d723e */ /* 0x008fce00020004ff */
[----:B--2---:R-:W-:Y:S01]  /*35c90*/  HMMA.16816.F32 R4, R12, R28, R4 ;  /* 0x0000001c0c04723c */ /* 0x004fe20000001804 */
[----:B------:R-:W-:-:S15]  /*35ca0*/  STL [R1+0x3ab8], R29 ;  /* 0x003ab81d01007387 */ /* 0x000fde0000100800 */
[----:B------:R-:W-:-:S03]  /*35cb0*/  NOP ;  /* 0x0000000000007918 */ /* 0x000fc60000000000 */
[----:B------:R-:W-:Y:S04]  /*35cc0*/  STL.64 [R1+0xf0], R4 ;  /* 0x0000f00401007387 */ /* 0x000fe80000100a00 */
[----:B------:R-:W-:Y:S04]  /*35cd0*/  STL.64 [R1+0xf8], R6 ;  /* 0x0000f80601007387 */ /* 0x000fe80000100a00 */
[----:B------:R-:W1:Y:S01]  /*35ce0*/  LDSM.16.M88.4 R4, [R17+0x2c00] ;  /* 0x002c00001104783b */ /* 0x000e620000000200 */
[----:B0-----:R-:W-:-:S03]  /*35cf0*/  F2FP.F16.E5M2.UNPACK_B R26, R9 ;  /* 0x00000009ff1a723e */ /* 0x001fc600020004ff */
[----:B-1----:R-:W-:Y:S04]  /*35d00*/  STL.64 [R1+0xf50], R4 ;  /* 0x000f500401007387 */ /* 0x002fe80000100a00 */
[----:B------:R0:W-:Y:S01]  /*35d10*/  STL.64 [R1+0xf58], R6 ;  /* 0x000f580601007387 */ /* 0x0001e20000100a00 */
[----:B------:R-:W-:Y:S02]  /*35d20*/  IMAD.MOV.U32 R10, RZ, RZ, R4 ;  /* 0x000000ffff0a7224 */ /* 0x000fe400078e0004 */
[----:B------:R-:W-:Y:S01]  /*35d30*/  IMAD.MOV.U32 R9, RZ, RZ, R5 ;  /* 0x000000ffff097224 */ /* 0x000fe200078e0005 */
[----:B0-----:R-:W2:Y:S04]  /*35d40*/  LDL.LU.64 R6, [R1+0x3b20] ;  /* 0x003b200001067983 */ /* 0x001ea80000300a00 */
[----:B------:R-:W3:Y:S01]  /*35d50*/  LDL.LU.64 R4, [R1+0x3b18] ;  /* 0x003b180001047983 */ /* 0x000ee20000300a00 */
[----:B------:R-:W-:-:S07]  /*35d60*/  F2FP.F16.E5M2.UNPACK_B R27, R8 ;  /* 0x00000008ff1b723e */ /* 0x000fce00020004ff */
[----:B----4-:R-:W-:-:S15]  /*35d70*/  HMMA.16816.F32 R20, R12, R26, R20 ;  /* 0x0000001a0c14723c */ /* 0x010fde0000001814 */
[----:B------:R-:W-:-:S04]  /*35d80*/  NOP ;  /* 0x0000000000007918 */ /* 0x000fc80000000000 */
[----:B------:R-:W-:Y:S04]  /*35d90*/  STL.64 [R1+0x110], R20 ;  /* 0x0001101401007387 */ /* 0x000fe80000100a00 */
[----:B------:R-:W-:Y:S04]  /*35da0*/  STL.64 [R1+0x118], R22 ;  /* 0x0001181601007387 */ /* 0x000fe80000100a00 */
[----:B------:R-:W0:Y:S01]  /*35db0*/  LDSM.16.M88.4 R20, [R17+0x3000] ;  /* 0x003000001114783b */ /* 0x000e220000000200 */
[----:B------:R-:W-:Y:S02]  /*35dc0*/  IMAD.MOV.U32 R11, RZ, RZ, R25 ;  /* 0x000000ffff0b7224 */ /* 0x000fe400078e0019 */
[----:B------:R-:W-:Y:S01]  /*35dd0*/  IMAD.MOV.U32 R16, RZ, RZ, R24 ;  /* 0x000000ffff107224 */ /* 0x000fe200078e0018 */
[----:B0-----:R-:W-:Y:S04]  /*35de0*/  STL.64 [R1+0xf60], R20 ;  /* 0x000f601401007387 */ /* 0x001fe80000100a00 */
[----:B------:R-:W-:Y:S01]  /*35df0*/  STL.64 [R1+0xf68], R22 ;  /* 0x000f681601007387 */ /* 0x000fe20000100a00 */
[----:B--2---:R-:W-:Y:S01]  /*35e00*/  F2FP.F16.E5M2.UNPACK_B R25, R6 ;  /* 0x00000006ff19723e */ /* 0x004fe200020004ff */
[----:B------:R-:W-:Y:S01]  /*35e10*/  IMAD.MOV.U32 R6, RZ, RZ, R21 ;  /* 0x000000ffff067224 */ /* 0x000fe200078e0015 */
[----:B------:R-:W-:-:S04]  /*35e20*/  F2FP.F16.E5M2.UNPACK_B R24, R7 ;  /* 0x00000007ff18723e */ /* 0x000fc800020004ff */
[----:B------:R-:W-:Y:S04]  /*35e30*/  STL [R1+0x3b10], R6 ;  /* 0x003b100601007387 */ /* 0x000fe80000100800 */
[----:B---3--:R0:W-:Y:S04]  /*35e40*/  STL.64 [R1+0x3b08], R4 ;  /* 0x003b080401007387 */ /* 0x0081e80000100a00 */
[----:B0-----:R-:W2:Y:S04]  /*35e50*/  LDL.LU.64 R4, [R1+0x130] ;  /* 0x0001300001047983 */ /* 0x001ea80000300a00 */
[----:B------:R-:W2:Y:S01]  /*35e60*/  LDL.LU.64 R6, [R1+0x138] ;  /* 0x0001380001067983 */ /* 0x000ea20000300a00 */
[----:B------:R-:W-:-:S03]  /*35e70*/  IMAD.MOV.U32 R8, RZ, RZ, R20 ;  /* 0x000000ffff087224 */ /* 0x000fc600078e0014 */
[----:B------:R-:W-:Y:S04]  /*35e80*/  STL.64 [R1+0x3af0], R10 ;  /* 0x003af00a01007387 */ /* 0x000fe80000100a00 */
[----:B------:R0:W-:Y:S04]  /*35e90*/  STL.64 [R1+0x3ae8], R8 ;  /* 0x003ae80801007387 */ /* 0x0001e80000100a00 */
[----:B0-----:R-:W3:Y:S04]  /*35ea0*/  LDL.LU.64 R8, [R1+0x150] ;  /* 0x0001500001087983 */ /* 0x001ee80000300a00 */
[----:B------:R-:W3:Y:S04]  /*35eb0*/  LDL.LU.64 R10, [R1+0x158] ;  /* 0x00015800010a7983 */ /* 0x000ee80000300a00 */
[----:B------:R-:W-:Y:S04]  /*35ec0*/  STL.64 [R1+0x3aa8], R26 ;  /* 0x003aa81a01007387 */ /* 0x000fe80000100a00 */
[----:B------:R0:W-:Y:S01]  /*35ed0*/  STL.64 [R1+0x3aa0], R24 ;  /* 0x003aa01801007387 */ /* 0x0001e20000100a00 */
[----:B------:R-:W-:Y:S01]  /*35ee0*/  F2FP.F16.E5M2.UNPACK_B R23, R0 ;  /* 0x00000000ff17723e */ /* 0x000fe200020004ff */
[----:B--2---:R-:W-:-:S15]  /*35ef0*/  HMMA.16816.F32 R4, R12, R24, R4 ;  /* 0x000000180c04723c */ /* 0x004fde0000001804 */
[----:B------:R-:W-:-:S04]  /*35f00*/  NOP ;  /* 0x0000000000007918 */ /* 0x000fc80000000000 */
[----:B------:R-:W-:Y:S04]  /*35f10*/  STL.64 [R1+0x130], R4 ;  /* 0x0001300401007387 */ /* 0x000fe80000100a00 */
[----:B------:R-:W-:Y:S04]  /*35f20*/  STL.64 [R1+0x138], R6 ;  /* 0x0001380601007387 */ /* 0x000fe80000100a00 */
[----:B------:R-:W1:Y:S04]  /*35f30*/  LDSM.16.M88.4 R4, [R17+0x3400] ;  /* 0x003400001104783b */ /* 0x000e680000000200 */
[----:B0-----:R-:W2:Y:S04]  /*35f40*/  LDL.LU.64 R24, [R1+0x180] ;  /* 0x0001800001187983 */ /* 0x001ea80000300a00 */
[----:B------:R-:W2:Y:S04]  /*35f50*/  LDL.LU.64 R26, [R1+0x188] ;  /* 0x00018800011a7983 */ /* 0x000ea80000300a00 */
[----:B-1----:R-:W-:Y:S04]  /*35f60*/  STL.64 [R1+0xf70], R4 ;  /* 0x000f700401007387 */ /* 0x002fe80000100a00 */
[----:B------:R0:W-:Y:S01]  /*35f70*/  STL.64 [R1+0xf78], R6 ;  /* 0x000f780601007387 */ /* 0x0001e20000100a00 */
[----:B------:R-:W-:-:S02]  /*35f80*/  IMAD.MOV.U32 R0, RZ, RZ, R4 ;  /* 0x000000ffff007224 */ /* 0x000fc400078e0004 */
[----:B0-----:R-:W-:Y:S01]  /*35f90*/  IMAD.MOV.U32 R7, RZ, RZ, R5 ;  /* 0x000000ffff077224 */ /* 0x001fe200078e0005 */
[----:B------:R-:W4:Y:S04]  /*35fa0*/  LDL.LU R6, [R1+0x3b10] ;  /* 0x003b100001067983 */ /* 0x000f280000300800 */
[----:B------:R-:W2:Y:S01]  /*35fb0*/  LDL.LU.64 R4, [R1+0x3b08] ;  /* 0x003b080001047983 */ /* 0x000ea20000300a00 */
[----:B------:R-:W-:-:S07]  /*35fc0*/  F2FP.F16.E5M2.UNPACK_B R22, R18 ;  /* 0x00000012ff16723e */ /* 0x000fce00020004ff */
[----:B---3--:R-:W-:-:S15]  /*35fd0*/  HMMA.16816.F32 R8, R12, R22, R8 ;  /* 0x000000160c08723c */ /* 0x008fde0000001808 */
[----:B------:R-:W-:-:S04]  /*35fe0*/  NOP ;  /* 0x0000000000007918 */ /* 0x000fc80000000000 */
[----:B------:R-:W-:Y:S04]  /*35ff0*/  STL.64 [R1+0x160], R8 ;  /* 0x0001600801007387 */ /* 0x000fe80000100a00 */
[----:B------:R-:W-:Y:S04]  /*36000*/  STL.64 [R1+0x168], R10 ;  /* 0x0001680a01007387 */ /* 0x000fe80000100a00 */
[----:B------:R-:W0:Y:S04]  /*36010*/  LDSM.16.M88.4 R8, [R17+0x3800] ;  /* 0x003800001108783b */ /* 0x000e280000000200 */
[----:B0-----:R0:W-:Y:S04]  /*36020*/  STL.64 [R1+0xf80], R8 ;  /* 0x000f800801007387 */ /* 0x0011e80000100a00 */
[----:B------:R1:W-:Y:S01]  /*36030*/  STL.64 [R1+0xf88], R10 ;  /* 0x000f880a01007387 */ /* 0x0003e20000100a00 */
[----:B--2---:R-:W-:-:S02]  /*36040*/  F2FP.F16.E5M2.UNPACK_B R20, R5 ;  /* 0x00000005ff14723e */ /* 0x004fc400020004ff */
[----:B------:R-:W-:Y:S01]  /*36050*/  F2FP.F16.E5M2.UNPACK_B R21, R4 ;  /* 0x00000004ff15723e */ /* 0x000fe200020004ff */
[----:B------:R-:W-:Y:S02]  /*36060*/  IMAD.MOV.U32 R4, RZ, RZ, R8 ;  /* 0x000000ffff047224 */ /* 0x000fe400078e0008 */
[----:B------:R-:W-:Y:S02]  /*36070*/  IMAD.MOV.U32 R5, RZ, RZ, R9 ;  /* 0x000000ffff057224 */ /* 0x000fe400078e0009 */
[----:B0-----:R-:W2:Y:S04]  /*36080*/  LDL.LU.64 R8, [R1+0x1a0] ;  /* 0x0001a00001087983 */ /* 0x001ea80000300a00 */
[----:B-1----:R-:W3:Y:S01]  /*36090*/  LDL.LU.64 R10, [R1+0x1a8] ;  /* 0x0001a800010a7983 */ /* 0x002ee20000300a00 */
[----:B------:R-:W-:-:S02]  /*360a0*/  F2FP.F16.E5M2.UNPACK_B R18, R3 ;  /* 0x00000003ff12723e */ /* 0x000fc400020004ff */
[----:B------:R-:W-:Y:S01]  /*360b0*/  F2FP.F16.E5M2.UNPACK_B R19, R2 ;  /* 0x00000002ff13723e */ /* 0x000fe200020004ff */
[----:B---3--:R-:W-:Y:S04]  /*360c0*/  STL.64 [R1+0x3b00], R10 ;  /* 0x003b000a01007387 */ /* 0x008fe80000100a00 */
[----:B--2---:R0:W-:Y:S02]  /*360d0*/  STL.64 [R1+0x3af8], R8 ;  /* 0x003af80801007387 */ /* 0x0041e40000100a00 */
[----:B0-----:R-:W-:Y:S02]  /*360e0*/  HMMA.16816.F32 R8, R12, R20, R24 ;  /* 0x000000140c08723c */ /* 0x001fe40000001818 */
[----:B----4-:R-:W-:Y:S04]  /*360f0*/  STL.64 [R1+0x3ae0], R6 ;  /* 0x003ae00601007387 */ /* 0x010fe80000100a00 */
[----:B------:R0:W-:Y:S04]  /*36100*/  STL.64 [R1+0x3ad8], R4 ;  /* 0x003ad80401007387 */ /* 0x0001e80000100a00 */
[----:B0-----:R-:W2:Y:S04]  /*36110*/  LDL.LU.64 R4, [R1+0x1c0] ;  /* 0x0001c00001047983 */ /* 0x001ea80000300a00 */
[----:B------:R-:W2:Y:S04]  /*36120*/  LDL.LU.64 R6, [R1+0x1c8] ;  /* 0x0001c80001067983 */ /* 0x000ea80000300a00 */
[----:B------:R-:W3:Y:S04]  /*36130*/  LDL.LU.64 R24, [R1+0x850] ;  /* 0x0008500001187983 */ /* 0x000ee80000300a00 */
[----:B------:R-:W3:Y:S04]  /*36140*/  LDL.LU.64 R26, [R1+0x858] ;  /* 0x00085800011a7983 */ /* 0x000ee80000300a00 */
[----:B------:R-:W-:Y:S04]  /*36150*/  STL.64 [R1+0x180], R8 ;  /* 0x0001800801007387 */ /* 0x000fe80000100a00 */
[----:B------:R-:W-:Y:S04]  /*36160*/  STL.64 [R1+0x188], R10 ;  /* 0x0001880a01007387 */ /* 0x000fe80000100a00 */
[----:B------:R-:W0:Y:S04]  /*36170*/  LDSM.16.M88.4 R8, [R17+0x3c00] ;  /* 0x003c00001108783b */ /* 0x000e280000000200 */
[----:B------:R-:W-:Y:S04]  /*36180*/  STL.64 [R1+0x3a88], R22 ;  /* 0x003a881601007387 */ /* 0x000fe80000100a00 */
[----:B------:R1:W-:Y:S04]  /*36190*/  STL.64 [R1+0x3a80], R20 ;  /* 0x003a801401007387 */ /* 0x0003e80000100a00 */
[----:B-1----:R-:W4:Y:S04]  /*361a0*/  LDL.LU.64 R20, [R1+0x1e0] ;  /* 0x0001e00001147983 */ /* 0x002f280000300a00 */
[----:B------:R-:W4:Y:S04]  /*361b0*/  LDL.LU.64 R22, [R1+0x1e8] ;  /* 0x0001e80001167983 */ /* 0x000f280000300a00 */
[----:B0-----:R-:W-:Y:S04]  /*361c0*/  STL.64 [R1+0xf90], R8 ;  /* 0x000f900801007387 */ /* 0x001fe80000100a00 */
[----:B------:R0:W-:Y:S01]  /*361d0*/  STL.64 [R1+0xf98], R10 ;  /* 0x000f980a01007387 */ /* 0x0001e20000100a00 */
[----:B------:R-:W-:-:S02]  /*361e0*/  IMAD.MOV.U32 R2, RZ, RZ, R8 ;  /* 0x000000ffff027224 */ /* 0x000fc400078e0008 */
[----:B------:R-:W-:Y:S01]  /*361f0*/  IMAD.MOV.U32 R3, RZ, RZ, R9 ;  /* 0x000000ffff037224 */ /* 0x000fe200078e0009 */
[----:B0-----:R-:W2:Y:S04]  /*36200*/  LDL.LU.64 R10, [R1+0x3b00] ;  /* 0x003b0000010a7983 */ /* 0x001ea80000300a00 */
[----:B------:R-:W2:Y:S02]  /*36210*/  LDL.LU.64 R8, [R1+0x3af8] ;  /* 0x003af80001087983 */ /* 0x000ea40000300a00 */
[----:B--2---:R-:W-:-:S15]  /*36220*/  HMMA.16816.F32 R8, R12, R18, R8 ;  /* 0x000000120c08723c */ /* 0x004fde0000001808 */
[----:B------:R-:W-:-:S04]  /*36230*/  NOP ;  /* 0x0000000000007918 */ /* 0x000fc80000000000 */
[----:B------:R-:W-:Y:S04]  /*36240*/  STL.64 [R1+0x1a0], R8 ;  /* 0x0001a00801007387 */ /* 0x000fe80000100a00 */
[----:B------:R0:W-:Y:S04]  /*36250*/  STL.64 [R1+0x1a8], R10 ;  /* 0x0001a80a01007387 */ /* 0x0001e80000100a00 */
[----:B0-----:R-:W2:Y:S01]  /*36260*/  LDL.LU.64 R10, [R1+0x3af0] ;  /* 0x003af000010a7983 */ /* 0x001ea20000300a00 */
[----:B------:R-:W-:-:S03]  /*36270*/  F2FP.F16.E5M2.UNPACK_B R16, R16 ;  /* 0x00000010ff10723e */ /* 0x000fc600020004ff */
[----:B------:R-:W3:Y:S01]  /*36280*/  LDL.LU.64 R8, [R1+0x3ae8] ;  /* 0x003ae80001087983 */ /* 0x000ee20000300a00 */
[----:B--2---:R-:W-:-:S07]  /*36290*/  F2FP.F16.E5M2.UNPACK_B R17, R11 ;  /* 0x0000000bff11723e */ /* 0x004fce00020004ff */
[----:B------:R-:W-:-:S15]  /*362a0*/  HMMA.16816.F32 R4, R12, R16, R4 ;  /* 0x000000100c04723c */ /* 0x000fde0000001804 */
[----:B------:R-:W-:-:S04]  /*362b0*/  NOP ;  /* 0x0000000000007918 */ /* 0x000fc80000000000 */
[----:B------:R-:W-:Y:S04]  /*362c0*/  STL.64 [R1+0x1d0], R4 ;  /* 0x0001d00401007387 */ /* 0x000fe80000100a00 */
[----:B------:R0:W-:Y:S04]  /*362d0*/  STL.64 [R1+0x1d8], R6 ;  /* 0x0001d80601007387 */ /* 0x0001e80000100a00 */
[----:B0-----:R-:W2:Y:S01]  /*362e0*/  LDL.LU.64 R6, [R1+0x3ae0] ;  /* 0x003ae00001067983 */ /* 0x001ea20000300a00 */
[----:B------:R-:W-:Y:S02]  /*362f0*/  F2FP.F16.E5M2.UNPACK_B R10, R10 ;  /* 0x0000000aff0a723e */ /* 0x000fe400020004ff */
[----:B---3--:R-:W-:Y:S01]  /*36300*/  F2FP.F16.E5M2.UNPACK_B R11, R9 ;  /* 0x00000009ff0b723e */ /* 0x008fe200020004ff */
[----:B------:R-:W3:Y:S01]  /*36310*/  LDL.LU.64 R4, [R1+0x3ad8] ;  /* 0x003ad80001047983 */ /* 0x000ee20000300a00 */
[----:B------:R-:W-:-:S03]  /*36320*/  F2FP.F16.E5M2.UNPACK_B R8, R8 ;  /* 0x00000008ff08723e */ /* 0x000fc600020004ff */
[----:B------:R-:W-:Y:S04]  /*36330*/  STL.64 [R1+0x3a78], R18 ;  /* 0x003a781201007387 */ /* 0x000fe80000100a00 */
[----:B------:R4:W-:Y:S02]  /*36340*/  STL.64 [R1+0x3a70], R16 ;  /* 0x003a701001007387 */ /* 0x0009e40000100a00 */
[----:B----4-:R-:W-:-:S15]  /*36350*/  HMMA.16816.F32 R16, R12, R10, R20 ;  /* 0x0000000a0c10723c */ /* 0x010fde0000001814 */
[----:B------:R-:W-:-:S04]  /*36360*/  NOP ;  /* 0x0000000000007918 */ /* 0x000fc80000000000 */
[----:B------:R-:W-:Y:S04]  /*36370*/  STL.64 [R1+0x1f0], R16 ;  /* 0x0001f01001007387 */ /* 0x000fe80000100a00 */
[----:B------:R0:W-:Y:S04]  /*36380*/  STL.64 [R1+0x1f8], R18 ;  /* 0x0001f81201007387 */ /* 0x0001e80000100a00 */
[----:B0-----:R-:W4:Y:S04]  /*36390*/  LDL.LU R18, [R1+0xbbc] ;  /* 0x000bbc0001127983 */ /* 0x001f280000300800 */
[----:B------:R-:W4:Y:S01]  /*363a0*/  LDL.LU R29, [R1+0xbb8] ;  /* 0x000bb800011d7983 */ /* 0x000f220000300800 */
[----:B--2---:R-:W-:-:S07]  /*363b0*/  F2FP.F16.E5M2.UNPACK_B R9, R6 ;  /* 0x00000006ff09723e */ /* 0x004fce00020004ff */
[----:B------:R-:W-:-:S15]  /*363c0*/  HMMA.16816.F32 R20, R12, R8, R24 ;  /* 0x000000080c14723c */ /* 0x000fde0000001818 */
[----:B------:R-:W-:-:S04]  /*363d0*/  NOP ;  /* 0x0000000000007918 */ /* 0x000fc80000000000 */
[----:B------:R0:W-:Y:S04]  /*363e0*/  STL.64 [R1+0x220], R20 ;  /* 0x0002201401007387 */ /* 0x0001e80000100a00 */
[----:B------:R-:W-:Y:S04]  /*363f0*/  STL.64 [R1+0x228], R22 ;  /* 0x0002281601007387 */ /* 0x000fe80000100a00 */
[----:B------:R-:W2:Y:S04]  /*36400*/  LDL.LU R19, [R1+0xbc4] ;  /* 0x000bc40001137983 */ /* 0x000ea80000300800 */
[----:B0-----:R-:W2:Y:S04]  /*36410*/  LDL.LU R21, [R1+0xbc0] ;  /* 0x000bc00001157983 */ /* 0x001ea80000300800 */
[----:B------:R-:W2:Y:S04]  /*36420*/  LDL.LU R20, [R1+0xbc8] ;  /* 0x000bc80001147983 */ /* 0x000ea80000300800 */
[----:B------:R-:W2:Y:S01]  /*36430*/  LDL.LU R28, [R1+0xbd4] ;  /* 0x000bd400011c7983 */ /* 0x000ea20000300800 */
[----:B------:R-:W-:-:S03]  /*36440*/  F2FP.F16.E5M2.UNPACK_B R6, R0 ;  /* 0x00000000ff06723e */ /* 0x000fc600020004ff */
[----:B--2---:R0:W-:Y:S04]  /*36450*/  STL [R1+0x3ad4], R28 ;  /* 0x003ad41c01007387 */ /* 0x0041e80000100800 */
[----:B0-----:R-:W2:Y:S04]  /*36460*/  LDL.LU R28, [R1+0xbcc] ;  /* 0x000bcc00011c7983 */ /* 0x001ea80000300800 */
[----:B------:R-:W2:Y:S04]  /*36470*/  LDL.LU R0, [R1+0xbd0] ;  /* 0x000bd00001007983 */ /* 0x000ea80000300800 */
[----:B------:R-:W2:Y:S04]  /*36480*/  LDL.64 R26, [R1+0x8] ;  /* 0x00000800011a7983 */ /* 0x000ea80000100a00 */
[----:B------:R-:W3:Y:S04]  /*36490*/  LDL.64 R24, [R1+0x10] ;  /* 0x0000100001187983 */ /* 0x000ee80000100a00 */
[----:B------:R-:W4:Y:S01]  /*364a0*/  LDL.64 R22, [R1+0x18] ;  /* 0x0000180001167983 */ /* 0x000f220000100a00 */
[----:B------:R-:W-:-:S03]  /*364b0*/  F2FP.F16.E5M2.UNPACK_B R7, R7 ;  /* 0x00000007ff07723e */ /* 0x000fc600020004ff */
[----:B--2---:R-:W-:Y:S04]  /*364c0*/  STL.64 [R1+0x3ac8], R26 ;  /* 0x003ac81a01007387 */ /* 0x004fe80000100a00 */
[----:B---3--:R0:W-:Y:S04]  /*364d0*/  STL.64 [R1+0x3ac0], R24 ;  /* 0x003ac01801007387 */ /* 0x0081e80000100a00 */
[----:B0-----:R-:W2:Y:S04]  /*364e0*/  LDL.LU.64 R24, [R1+0x290] ;  /* 0x0002900001187983 */ /* 0x001ea80000300a00 */
[----:B------:R-:W2:Y:S04]  /*364f0*/  LDL.LU.64 R26, [R1+0x298] ;  /* 0x00029800011a7983 */ /* 0x000ea80000300a00 */
[----:B------:R-:W-:Y:S04]  /*36500*/  STL [R1+0x3a4c], R8 ;  /* 0x003a4c0801007387 */ /* 0x000fe80000100800 */
[----:B------:R0:W-:Y:S04]  /*36510*/  STL [R1+0x3a48], R9 ;  /* 0x003a480901007387 */ /* 0x0001e80000100800 */
[----:B------:R1:W-:Y:S04]  /*36520*/  STL.64 [R1+0x3ab0], R10 ;  /* 0x003ab00a01007387 */ /* 0x0003e80000100a00 */
[----:B0-----:R-:W3:Y:S04]  /*36530*/  LDL.LU.64 R8, [R1+0x840] ;  /* 0x0008400001087983 */ /* 0x001ee80000300a00 */
[----:B-1----:R-:W3:Y:S01]  /*36540*/  LDL.LU.64 R10, [R1+0x848] ;  /* 0x00084800010a7983 */ /* 0x002ee20000300a00 */
[----:B------:R-:W-:-:S02]  /*36550*/  F2FP.F16.E5M2.UNPACK_B R4, R4 ;  /* 0x00000004ff04723e */ /* 0x000fc400020004ff */
[----:B------:R-:W-:Y:S01]  /*36560*/  F2FP.F16.E5M2.UNPACK_B R5, R5 ;  /* 0x00000005ff05723e */ /* 0x000fe200020004ff */
[----:B----4-:R-:W-:Y:S02]  /*36570*/  IMAD R29, R29, 0x100, R18 ;  /* 0x000001001d1d7824 */ /* 0x010fe400078e0212 */
[----:B------:R-:W-:Y:S02]  /*36580*/  IMAD R21, R21, 0x100, R19 ;  /* 0x0000010015157824 */ /* 0x000fe400078e0213 */
[----:B------:R-:W-:Y:S01]  /*36590*/  IMAD R20, R20, 0x100, R28 ;  /* 0x0000010014147824 */ /* 0x000fe200078e021c */
[C---:B--2---:R-:W-:Y:S08]  /*365a0*/  HMMA.16816.F32 R24, R12.reuse, R6, R24 ;  /* 0x000000060c18723c */ /* 0x044ff00000001818 */
[----:B---3--:R-:W-:Y:S11]  /*365b0*/  HMMA.16816.F32 R8, R12, R4, R8 ;  /* 0x000000040c08723c */ /* 0x008ff60000001808 */
[----:B------:R0:W-:Y:S04]  /*365c0*/  STL.64 [R1+0x2b0], R24 ;  /* 0x0002b01801007387 */ /* 0x0001e80000100a00 */
[----:B------:R1:W-:Y:S04]  /*365d0*/  STL.64 [R1+0x2b8], R26 ;  /* 0x0002b81a01007387 */ /* 0x0003e80000100a00 */
[----:B0-----:R-:W2:Y:S04]  /*365e0*/  LDL.LU.64 R24, [R1+0x280] ;  /* 0x0002800001187983 */ /* 0x001ea80000300a00 */
[----:B-1----:R-:W2:Y:S04]  /*365f0*/  LDL.LU.64 R26, [R1+0x288] ;  /* 0x00028800011a7983 */ /* 0x002ea80000300a00 */
[----:B------:R-:W-:Y:S04]  /*36600*/  STL [R1+0x3a44], R6 ;  /* 0x003a440601007387 */ /* 0x000fe80000100800 */
[----:B------:R-:W-:Y:S04]  /*36610*/  STL [R1+0x3a40], R7 ;  /* 0x003a400701007387 */ /* 0x000fe80000100800 */
[----:B------:R0:W-:Y:S04]  /*36620*/  STL.64 [R1+0x860], R8 ;  /* 0x0008600801007387 */ /* 0x0001e80000100a00 */
[----:B------:R1:W-:Y:S04]  /*36630*/  STL.64 [R1+0x868], R10 ;  /* 0x0008680a01007387 */ /* 0x0003e80000100a00 */
[----:B0-----:R-:W3:Y:S04]  /*36640*/  LDL.LU.64 R8, [R1+0x820] ;  /* 0x0008200001087983 */ /* 0x001ee80000300a00 */
[----:B-1----:R-:W3:Y:S04]  /*36650*/  LDL.LU.64 R10, [R1+0x828] ;  /* 0x00082800010a7983 */ /* 0x002ee80000300a00 */
[----:B------:R-:W-:Y:S04]  /*36660*/  STL [R1+0x3a3c], R4 ;  /* 0x003a3c0401007387 */ /* 0x000fe80000100800 */
[----:B------:R0:W-:Y:S04]  /*36670*/  STL [R1+0x3a38], R5 ;  /* 0x003a380501007387 */ /* 0x0001e80000100800 */
[----:B0-----:R-:W4:Y:S04]  /*36680*/  LDL.LU.64 R4, [R1+0x830] ;  /* 0x0008300001047983 */ /* 0x001f280000300a00 */
[----:B------:R-:W4:Y:S04]  /*36690*/  LDL.LU.64 R6, [R1+0x838] ;  /* 0x0008380001067983 */ /* 0x000f280000300a00 */
[----:B------:R-:W3:Y:S04]  /*366a0*/  LDL.LU.64 R16, [R1+0x810] ;  /* 0x0008100001107983 */ /* 0x000ee80000300a00 */
[----:B------:R-:W3:Y:S04]  /*366b0*/  LDL.LU.64 R18, [R1+0x818] ;  /* 0x0008180001127983 */ /* 0x000ee80000300a00 */
[----:B------:R-:W3:Y:S01]  /*366c0*/  LDL.LU R28, [R1+0x3ad4] ;  /* 0x003ad400011c7983 */ /* 0x000ee20000300800 */
[----:B------:R-:W-:-:S02]  /*366d0*/  F2FP.F16.E5M2.UNPACK_B R2, R2 ;  /* 0x00000002ff02723e */ /* 0x000fc400020004ff */
[----:B------:R-:W-:-:S07]  /*366e0*/  F2FP.F16.E5M2.UNPACK_B R3, R3 ;  /* 0x00000003ff03723e */ /* 0x000fce00020004ff */
[----:B--2---:R-:W-:Y:S01]  /*366f0*/  HMMA.16816.F32 R12, R12, R2, R24 ;  /* 0x000000020c0c723c */ /* 0x004fe20000001818 */
[----:B---3--:R-:W-:Y:S02]  /*36700*/  IMAD R0, R0, 0x100, R28 ;  /* 0x0000010000007824 */ /* 0x008fe400078e021c */
[----:B------:R-:W2:Y:S04]  /*36710*/  LDL.LU R28, [R1+0x3ad0] ;  /* 0x003ad000011c7983 */ /* 0x000ea80000300800 */
[----:B------:R-:W3:Y:S04]  /*36720*/  LDL.LU.64 R26, [R1+0x3ac8] ;  /* 0x003ac800011a7983 */ /* 0x000ee80000300a00 */
[----:B------:R-:W2:Y:S04]  /*36730*/  LDL.LU.64 R24, [R1+0x3ac0] ;  /* 0x003ac00001187983 */ /* 0x000ea80000300a00 */
[----:B------:R-:W-:Y:S04]  /*36740*/  STL [R1+0x3a34], R3 ;  /* 0x003a340301007387 */ /* 0x000fe80000100800 */
[----:B------:R0:W-:Y:S04]  /*36750*/  STL.64 [R1+0x2a0], R12 ;  /* 0x0002a00c01007387 */ /* 0x0001e80000100a00 */
[----:B------:R1:W-:Y:S01]  /*36760*/  STL.64 [R1+0x2a8], R14 ;  /* 0x0002a80e01007387 */ /* 0x0003e20000100a00 */
[----:B0-----:R-:W-:-:S02]  /*36770*/  F2FP.F16.E5M2.UNPACK_B R12, R29 ;  /* 0x0000001dff0c723e */ /* 0x001fc400020004ff */
[----:B------:R-:W-:Y:S02]  /*36780*/  F2FP.F16.E5M2.UNPACK_B R13, R21 ;  /* 0x00000015ff0d723e */ /* 0x000fe400020004ff */
[----:B-1----:R-:W-:Y:S02]  /*36790*/  F2FP.F16.E5M2.UNPACK_B R14, R20 ;  /* 0x00000014ff0e723e */ /* 0x002fe400020004ff */
[----:B------:R-:W-:Y:S01]  /*367a0*/  F2FP.F16.E5M2.UNPACK_B R15, R0 ;  /* 0x00000000ff0f723e */ /* 0x000fe200020004ff */
[----:B------:R-:W3:Y:S06]  /*367b0*/  LDL.LU R29, [R1+0x3ab8] ;  /* 0x003ab800011d7983 */ /* 0x000eec0000300800 */
[----:B----4-:R-:W-:Y:S01]  /*367c0*/  HMMA.16816.F32 R4, R12, R22, R4 ;  /* 0x000000160c04723c */ /* 0x010fe20000001804 */
[----:B------:R-:W-:-:S02]  /*367d0*/  IMAD.MOV.U32 R3, RZ, RZ, R22 ;  /* 0x000000ffff037224 */ /* 0x000fc400078e0016 */
[----:B------:R-:W-:-:S15]  /*367e0*/  IMAD.MOV.U32 R0, RZ, RZ, R23 ;  /* 0x000000ffff007224 */ /* 0x000fde00078e0017 */
[----:B------:R-:W-:Y:S01]  /*367f0*/  NOP ;  /* 0x0000000000007918 */ /* 0x000fe20000000000 */
[----:B------:R0:W-:Y:S04]  /*36800*/  STL.64 [R1+0x850], R4 ;  /* 0x0008500401007387 */ /* 0x0001e80000100a00 */
[----:B------:R1:W-:Y:S01]  /*36810*/  STL.64 [R1+0x858], R6 ;  /* 0x0008580601007387 */ /* 0x0003e20000100a00 */
[C---:B--2---:R-:W-:Y:S08]  /*36820*/  HMMA.16816.F32 R8, R12.reuse, R24, R8 ;  /* 0x000000180c08723c */ /* 0x044ff00000001808 */
[----:B---3--:R-:W-:Y:S01]  /*36830*/  HMMA.16816.F32 R16, R12, R26, R16 ;  /* 0x0000001a0c10723c */ /* 0x008fe20000001810 */
[----:B0-----:R-:W-:-:S02]  /*36840*/  IMAD.MOV.U32 R4, RZ, RZ, R24 ;  /* 0x000000ffff047224 */ /* 0x001fc400078e0018 */
[----:B------:R-:W-:Y:S02]  /*36850*/  IMAD.MOV.U32 R5, RZ, RZ, R25 ;  /* 0x000000ffff057224 */ /* 0x000fe400078e0019 */
[----:B-1----:R-:W-:Y:S02]  /*36860*/  IMAD.MOV.U32 R6, RZ, RZ, R26 ;  /* 0x000000ffff067224 */ /* 0x002fe400078e001a */
[----:B------:R-:W-:-:S04]  /*36870*/  IMAD.MOV.U32 R7, RZ, RZ, R27 ;  /* 0x000000ffff077224 */ /* 0x000fc800078e001b */
[----:B------:R0:W-:Y:S04]  /*36880*/  STL.64 [R1+0x840], R8 ;  /* 0x0008400801007387 */ /* 0x0001e80000100a00 */
[----:B------:R1:W-:Y:S04]  /*36890*/  STL.64 [R1+0x848], R10 ;  /* 0x0008480a01007387 */ /* 0x0003e80000100a00 */
[----:B0-----:R-:W2:Y:S04]  /*368a0*/  LDL.LU.64 R8, [R1+0x800] ;  /* 0x0008000001087983 */ /* 0x001ea80000300a00 */
[----:B-1----:R-:W2:Y:S04]  /*368b0*/  LDL.LU.64 R10, [R1+0x808] ;  /* 0x00080800010a7983 */ /* 0x002ea80000300a00 */
[----:B------:R-:W-:Y:S04]  /*368c0*/  STL.64 [R1+0x830], R16 ;  /* 0x0008301001007387 */ /* 0x000fe80000100a00 */
[----:B------:R-:W-:Y:S04]  /*368d0*/  STL.64 [R1+0x838], R18 ;  /* 0x0008381201007387 */ /* 0x000fe80000100a00 */
[----:B------:R-:W3:Y:S04]  /*368e0*/  LDL.LU.64 R24, [R1+0x7f0] ;  /* 0x0007f00001187983 */ /* 0x000ee80000300a00 */
[----:B------:R-:W3:Y:S04]  /*368f0*/  LDL.LU.64 R26, [R1+0x7f8] ;  /* 0x0007f800011a7983 */ /* 0x000ee80000300a00 */
[----:B------:R-:W4:Y:S04]  /*36900*/  LDL.LU.64 R20, [R1+0x7d0] ;  /* 0x0007d00001147983 */ /* 0x000f280000300a00 */
[----:B------:R-:W2:Y:S04]  /*36910*/  LDL.LU.64 R22, [R1+0x7d8] ;  /* 0x0007d80001167983 */ /* 0x000ea80000300a00 */
[----:B--2---:R-:W-:Y:S04]  /*36920*/  STL.64 [R1+0x3a98], R22 ;  /* 0x003a981601007387 */ /* 0x004fe80000100a00 */
[----:B----4-:R0:W-:Y:S04]  /*36930*/  STL.64 [R1+0x3a90], R20 ;  /* 0x003a901401007387 */ /* 0x0101e80000100a00 */
[----:B0-----:R-:W2:Y:S04]  /*36940*/  LDL.LU.64 R20, [R1+0x7e0] ;  /* 0x0007e00001147983 */ /* 0x001ea80000300a00 */
[----:B------:R-:W2:Y:S04]  /*36950*/  LDL.LU.64 R22, [R1+0x7e8] ;  /* 0x0007e80001167983 */ /* 0x000ea80000300a00 */
[----:B------:R-:W4:Y:S04]  /*36960*/  LDL.LU.64 R16, [R1+0x7c0] ;  /* 0x0007c00001107983 */ /* 0x000f280000300a00 */
[----:B------:R-:W4:Y:S04]  /*36970*/  LDL.LU.64 R18, [R1+0x7c8] ;  /* 0x0007c80001127983 */ /* 0x000f280000300a00 */
[----:B------:R0:W-:Y:S04]  /*36980*/  STL.64 [R1+0x3a58], R6 ;  /* 0x003a580601007387 */ /* 0x0001e80000100a00 */
[----:B0-----:R-:W2:Y:S04]  /*36990*/  LDL.64 R6, [R1] ;  /* 0x0000000001067983 */ /* 0x001ea80000100a00 */
[----:B------:R-:W-:Y:S01]  /*369a0*/  STL.64 [R1+0x3a50], R4 ;  /* 0x003a500401007387 */ /* 0x000fe20000100a00 */
[----:B--2---:R-:W-:-:S15]  /*369b0*/  HMMA.16816.F32 R8, R12, R6, R8 ;  /* 0x000000060c08723c */ /* 0x004fde0000001808 */
[----:B------:R-:W-:-:S04]  /*369c0*/  NOP ;  /* 0x0000000000007918 */ /* 0x000fc80000000000 */
[----:B------:R-:W-:Y:S04]  /*369d0*/  STL.64 [R1+0x820], R8 ;  /* 0x0008200801007387 */ /* 0x000fe80000100a00 */
[----:B------:R0:W-:Y:S04]  /*369e0*/  STL.64 [R1+0x828], R10 ;  /* 0x0008280a01007387 */ /* 0x0001e80000100a00 */
[----:B0-----:R-:W2:Y:S01]  /*369f0*/  LDL.LU.64 R10, [R1+0x3ab0] ;  /* 0x003ab000010a7983 */ /* 0x001ea20000300a00 */
[----:B---3--:R-:W-:Y:S01]  /*36a00*/  HMMA.16816.F32 R24, R12, R28, R24 ;  /* 0x0000001c0c18723c */ /* 0x008fe20000001818 */
[----:B------:R-:W-:-:S02]  /*36a10*/  IMAD.MOV.U32 R8, RZ, RZ, R6 ;  /* 0x000000ffff087224 */ /* 0x000fc400078e0006 */
[----:B------:R-:W-:Y:S01]  /*36a20*/  IMAD.MOV.U32 R9, RZ, RZ, R7 ;  /* 0x000000ffff097224 */ /* 0x000fe200078e0007 */
[----:B--2---:R-:W-:Y:S04]  /*36a30*/  STL.64 [R1+0x3a68], R10 ;  /* 0x003a680a01007387 */ /* 0x004fe80000100a00 */
[----:B------:R0:W-:Y:S04]  /*36a40*/  STL.64 [R1+0x3a60], R8 ;  /* 0x003a600801007387 */ /* 0x0001e80000100a00 */
[----:B0-----:R-:W2:Y:S04]  /*36a50*/  LDL.LU.64 R8, [R1+0x7a0] ;  /* 0x0007a00001087983 */ /* 0x001ea80000300a00 */
[----:B------:R-:W2:Y:S04]  /*36a60*/  LDL.LU.64 R10, [R1+0x7a8] ;  /* 0x0007a800010a7983 */ /* 0x000ea80000300a00 */
[----:B------:R-:W3:Y:S04]  /*36a70*/  LDL.LU.64 R4, [R1+0x790] ;  /* 0x0007900001047983 */ /* 0x000ee80000300a00 */
[----:B------:R-:W3:Y:S04]  /*36a80*/  LDL.LU.64 R6, [R1+0x798] ;  /* 0x0007980001067983 */ /* 0x000ee80000300a00 */
[----:B------:R-:W-:Y:S04]  /*36a90*/  STL.64 [R1+0x810], R24 ;  /* 0x0008101801007387 */ /* 0x000fe80000100a00 */
[----:B------:R0:W-:Y:S04]  /*36aa0*/  STL.64 [R1+0x818], R26 ;  /* 0x0008181a01007387 */ /* 0x0001e80000100a00 */
[----:B0-----:R-:W2:Y:S04]  /*36ab0*/  LDL.LU.64 R26, [R1+0x3aa8] ;  /* 0x003aa800011a7983 */ /* 0x001ea80000300a00 */
[----:B------:R-:W3:Y:S01]  /*36ac0*/  LDL.LU.64 R24, [R1+0x3aa0] ;  /* 0x003aa00001187983 */ /* 0x000ee20000300a00 */
[----:B--2---:R-:W-:-:S15]  /*36ad0*/  HMMA.16816.F32 R20, R12, R26, R20 ;  /* 0x0000001a0c14723c */ /* 0x004fde0000001814 */
[----:B------:R-:W-:-:S04]  /*36ae0*/  NOP ;  /* 0x0000000000007918 */ /* 0x000fc80000000000 */
[----:B------:R-:W-:Y:S04]  /*36af0*/  STL.64 [R1+0x800], R20 ;  /* 0x0008001401007387 */ /* 0x000fe80000100a00 */
[----:B------:R0:W-:Y:S04]  /*36b00*/  STL.64 [R1+0x808], R22 ;  /* 0x0008081601007387 */ /* 0x0001e80000100a00 */
[----:B0-----:R-:W3:Y:S04]  /*36b10*/  LDL.LU.64 R22, [R1+0x3a98] ;  /* 0x003a980001167983 */ /* 0x001ee80000300a00 */
[----:B------:R-:W3:Y:S02]  /*36b20*/  LDL.LU.64 R20, [R1+0x3a90] ;  /* 0x003a900001147983 */ /* 0x000ee40000300a00 */
[----:B---3--:R-:W-:-:S15]  /*36b30*/  HMMA.16816.F32 R20, R12, R24, R20 ;  /* 0x000000180c14723c */ /* 0x008fde0000001814 */
[----:B------:R-:W-:-:S04]  /*36b40*/  NOP ;  /* 0x0000000000007918 */ /* 0x000fc80000000000 */
[----:B------:R-:W-:Y:S04]  /*36b50*/  STL.64 [R1+0x7f0], R20 ;  /* 0x0007f01401007387 */ /* 0x000fe80000100a00 */
[----:B------:R0:W-:Y:S04]  /*36b60*/  STL.64 [R1+0x7f8], R22 ;  /* 0x0007f81601007387 */ /* 0x0001e80000100a00 */
[----:B0-----:R-:W4:Y:S04]  /*36b70*/  LDL.LU.64 R22, [R1+0x3a88] ;  /* 0x003a880001167983 */ /* 0x001f280000300a00 */
[----:B------:R-:W2:Y:S04]  /*36b80*/  LDL.LU.64 R20, [R1+0x3a80] ;  /* 0x003a800001147983 */ /* 0x000ea80000300a00 */
[----:B------:R-:W-:Y:S04]  /*36b90*/  STL.64 [R1+0x39c0], R26 ;  /* 0x0039c01a01007387 */ /* 0x000fe80000100a00 */
[----:B------:R0:W-:Y:S04]  /*36ba0*/  STL.64 [R1+0x39b8], R24 ;  /* 0x0039b81801007387 */ /* 0x0001e80000100a00 */
[----:B0-----:R-:W2:Y:S04]  /*36bb0*/  LDL.LU.64 R24, [R1+0x7b0] ;  /* 0x0007b00001187983 */ /* 0x001ea80000300a00 */
[----:B------:R-:W2:Y:S01]  /*36bc0*/  LDL.LU.64 R26, [R1+0x7b8] ;  /* 0x0007b800011a7983 */ /* 0x000ea20000300a00 */
[----:B----4-:R-:W-:-:S15]  /*36bd0*/  HMMA.16816.F32 R16, R12, R22, R16 ;  /* 0x000000160c10723c */ /* 0x010fde0000001810 */
[----:B------:R-:W-:-:S04]  /*36be0*/  NOP ;  /* 0x0000000000007918 */ /* 0x000fc80000000000 */
[----:B------:R-:W-:Y:S04]  /*36bf0*/  STL.64 [R1+0x7e0], R16 ;  /* 0x0007e01001007387 */ /* 0x000fe80000100a00 */
[----:B------:R0:W-:Y:S04]  /*36c00*/  STL.64 [R1+0x7e8], R18 ;  /* 0x0007e81201007387 */ /* 0x0001e80000100a00 */
[----:B0-----:R-:W3:Y:S01]  /*36c10*/  LDL.LU.64 R18, [R1+0x3a78] ;  /* 0x003a780001127983 */ /* 0x001ee20000300a00 */
[----:B--2---:R-:W-:Y:S03]  /*36c20*/  HMMA.16816.F32 R24, R12, R20, R24 ;  /* 0x000000140c18723c */ /* 0x004fe60000001818 */
[----:B------:R-:W2:-:S15]  /*36c30*/  LDL.LU.64 R16, [R1+0x3a70] ;  /* 0x003a700001107983 */ /* 0x000e9e0000300a00 */
[----:B------:R-:W-:Y:S01]  /*36c40*/  NOP ;  /* 0x0000000000007918 */ /* 0x000fe20000000000 */
[----:B------:R0:W-:Y:S04]  /*36c50*/  STL.64 [R1+0x7d0], R24 ;  /* 0x0007d01801007387 */ /* 0x0001e80000100a00 */
[----:B------:R1:W-:Y:S04]  /*36c60*/  STL.64 [R1+0x7d8], R26 ;  /* 0x0007d81a01007387 */ /* 0x0003e80000100a00 */
[----:B0-----:R-:W4:Y:S04]  /*36c70*/  LDL.LU R24, [R1+0xbe4] ;  /* 0x000be40001187983 */ /* 0x001f280000300800 */
[----:B------:R-:W4:Y:S04]  /*36c80*/  LDL.LU R25, [R1+0xbe0] ;  /* 0x000be00001197983 */ /* 0x000f280000300800 */
[----:B-1----:R-:W2:Y:S04]  /*36c90*/  LDL.LU R26, [R1+0xbec] ;  /* 0x000bec00011a7983 */ /* 0x002ea80000300800 */
[----:B------:R-:W4:Y:S04]  /*36ca0*/  LDL.LU R27, [R1+0xbe8] ;  /* 0x000be800011b7983 */ /* 0x000f280000300800 */
[----:B------:R0:W-:Y:S04]  /*36cb0*/  STL.64 [R1+0x39b0], R22 ;  /* 0x0039b01601007387 */ /* 0x0001e80000100a00 */
[----:B0-----:R-:W4:Y:S04]  /*36cc0*/  LDL.LU R22, [R1+0xbdc] ;  /* 0x000bdc0001167983 */ /* 0x001f280000300800 */
[----:B------:R-:W4:Y:S04]  /*36cd0*/  LDL.LU R23, [R1+0xbd8] ;  /* 0x000bd80001177983 */ /* 0x000f280000300800 */
[----:B------:R-:W-:Y:S01]  /*36ce0*/  STL.64 [R1+0x39a8], R20 ;  /* 0x0039a81401007387 */ /* 0x000fe20000100a00 */
[----:B---3--:R-:W-:-:S15]  /*36cf0*/  HMMA.16816.F32 R8, R12, R18, R8 ;  /* 0x000000120c08723c */ /* 0x008fde0000001808 */
[----:B------:R-:W-:-:S04]  /*36d00*/  NOP ;  /* 0x0000000000007918 */ /* 0x000fc80000000000 */
[----:B------:R-:W-:Y:S04]  /*36d10*/  STL.64 [R1+0x7c0], R8 ;  /* 0x0007c00801007387 */ /* 0x000fe80000100a00 */
[----:B------:R0:W-:Y:S04]  /*36d20*/  STL.64 [R1+0x7c8], R10 ;  /* 0x0007c80a01007387 */ /* 0x0001e80000100a00 */
[----:B0-----:R-:W3:Y:S04]  /*36d30*/  LDL.LU.64 R10, [R1+0x3a68] ;  /* 0x003a6800010a7983 */ /* 0x001ee80000300a00 */
[----:B------:R-:W3:Y:S01]  /*36d40*/  LDL.LU.64 R8, [R1+0x3a60] ;  /* 0x003a600001087983 */ /* 0x000ee20000300a00 */
[----:B--2---:R-:W-:-:S15]  /*36d50*/  HMMA.16816.F32 R4, R12, R16, R4 ;  /* 0x000000100c04723c */ /* 0x004fde0000001804 */
[----:B------:R-:W-:-:S04]  /*36d60*/  NOP ;  /* 0x0000000000007918 */ /* 0x000fc80000000000 */
[----:B------:R-:W-:Y:S04]  /*36d70*/  STL.64 [R1+0x7b0], R4 ;  /* 0x0007b00401007387 */ /* 0x000fe80000100a00 */
[----:B------:R0:W-:Y:S04]  /*36d80*/  STL.64 [R1+0x7b8], R6 ;  /* 0x0007b80601007387 */ /* 0x0001e80000100a00 */
[----:B0-----:R-:W2:Y:S04]  /*36d90*/  LDL.LU.64 R6, [R1+0x3a58] ;  /* 0x003a580001067983 */ /* 0x001ea80000300a00 */
[----:B------:R-:W2:Y:S04]  /*36da0*/  LDL.LU.64 R4, [R1+0x3a50] ;  /* 0x003a500001047983 */ /* 0x000ea80000300a00 */
[----:B------:R3:W-:Y:S02]  /*36db0*/  STL.64 [R1+0x39d0], R18 ;  /* 0x0039d01201007387 */ /* 0x0007e40000100a00 */
[----:B---3--:R-:W-:-:S02]  /*36dc0*/  IMAD.MOV.U32 R18, RZ, RZ, R8 ;  /* 0x000000ffff127224 */ /* 0x008fc400078e0008 */
[----:B------:R-:W-:Y:S01]  /*36dd0*/  IMAD.MOV.U32 R19, RZ, RZ, R9 ;  /* 0x000000ffff137224 */ /* 0x000fe200078e0009 */
[----:B------:R-:W3:Y:S04]  /*36de0*/  LDL.LU R8, [R1+0x3a4c] ;  /* 0x003a4c0001087983 */ /* 0x000ee80000300800 */
[----:B------:R-:W3:Y:S04]  /*36df0*/  LDL.LU R9, [R1+0x3a48] ;  /* 0x003a480001097983 */ /* 0x000ee80000300800 */
[----:B------:R0:W-:Y:S04]  /*36e00*/  STL.64 [R1+0x39c8], R16 ;  /* 0x0039c81001007387 */ /* 0x0001e80000100a00 */
[----:B------:R1:W-:Y:S04]  /*36e10*/  STL.64 [R1+0x39e8], R18 ;  /* 0x0039e81201007387 */ /* 0x0003e80000100a00 */
[----:B0-----:R-:W2:Y:S04]  /*36e20*/  LDL.LU.64 R16, [R1+0x780] ;  /* 0x0007800001107983 */ /* 0x001ea80000300a00 */
[----:B-1----:R-:W2:Y:S02]  /*36e30*/  LDL.LU.64 R18, [R1+0x788] ;  /* 0x0007880001127983 */ /* 0x002ea40000300a00 */
[----:B--2---:R-:W-:-:S15]  /*36e40*/  HMMA.16816.F32 R16, R12, R10, R16 ;  /* 0x0000000a0c10723c */ /* 0x004fde0000001810 */
[----:B------:R-:W-:-:S04]  /*36e50*/  NOP ;  /* 0x0000000000007918 */ /* 0x000fc80000000000 */
[----:B------:R0:W-:Y:S04]  /*36e60*/  STL.64 [R1+0x7a0], R16 ;  /* 0x0007a01001007387 */ /* 0x0001e80000100a00 */
[----:B------:R-:W-:Y:S01]  /*36e70*/  STL.64 [R1+0x7a8], R18 ;  /* 0x0007a81201007387 */ /* 0x000fe20000100a00 */
[----:B0-----:R-:W-:Y:S02]  /*36e80*/  IMAD.MOV.U32 R16, RZ, RZ, R6 ;  /* 0x000000ffff107224 */ /* 0x001fe400078e0006 */
[----:B------:R-:W-:Y:S01]  /*36e90*/  IMAD.MOV.U32 R17, RZ, RZ, R7 ;  /* 0x000000ffff117224 */ /* 0x000fe200078e0007 */
[----:B------:R-:W2:Y:S04]  /*36ea0*/  LDL.LU R6, [R1+0x3a44] ;  /* 0x003a440001067983 */ /* 0x000ea80000300800 */
[----:B------:R-:W2:Y:S04]  /*36eb0*/  LDL.LU R7, [R1+0x3a40] ;  /* 0x003a400001077983 */ /* 0x000ea80000300800 */
[----:B------:R0:W-:Y:S04]  /*36ec0*/  STL.64 [R1+0x3a00], R16 ;  /* 0x003a001001007387 */ /* 0x0001e80000100a00 */
[----:B0-----:R-:W3:Y:S04]  /*36ed0*/  LDL.LU.64 R16, [R1+0x770] ;  /* 0x0007700001107983 */ /* 0x001ee80000300a00 */
[----:B------:R-:W3:Y:S02]  /*36ee0*/  LDL.LU.64 R18, [R1+0x778] ;  /* 0x0007780001127983 */ /* 0x000ee40000300a00 */
[----:B---3--:R-:W-:-:S15]  /*36ef0*/  HMMA.16816.F32 R16, R12, R8, R16 ;  /* 0x000000080c10723c */ /* 0x008fde0000001810 */
[----:B------:R-:W-:-:S04]  /*36f00*/  NOP ;  /* 0x0000000000007918 */ /* 0x000fc80000000000 */
[----:B------:R-:W-:Y:S04]  /*36f10*/  STL.64 [R1+0x790], R16 ;  /* 0x0007901001007387 */ /* 0x000fe80000100a00 */
[----:B------:R0:W-:Y:S02]  /*36f20*/  STL.64 [R1+0x798], R18 ;  /* 0x0007981201007387 */ /* 0x0001e40000100a00 */
[----:B0-----:R-:W-:Y:S02]  /*36f30*/  IMAD.MOV.U32 R18, RZ, RZ, R4 ;  /* 0x000000ffff127224 */ /* 0x001fe400078e0004 */
[----:B------:R-:W-:Y:S01]  /*36f40*/  IMAD.MOV.U32 R19, RZ, RZ, R5 ;  /* 0x000000ffff137224 */ /* 0x000fe200078e0005 */
[----:B------:R-:W3:Y:S04]  /*36f50*/  LDL.LU R4, [R1+0x3a3c] ;  /* 0x003a3c0001047983 */ /* 0x000ee80000300800 */
[----:B------:R-:W3:Y:S04]  /*36f60*/  LDL.LU R5, [R1+0x3a38] ;  /* 0x003a380001057983 */ /* 0x000ee80000300800 */
[----:B------:R0:W-:Y:S04]  /*36f70*/  STL.64 [R1+0x3a18], R18 ;  /* 0x003a181201007387 */ /* 0x0001e80000100a00 */
[----:B------:R-:W3:Y:S04]  /*36f80*/  LDL.LU.64 R16, [R1+0x750] ;  /* 0x0007500001107983 */ /* 0x000ee80000300a00 */
[----:B0-----:R-:W3:Y:S04]  /*36f90*/  LDL.LU.64 R18, [R1+0x758] ;  /* 0x0007580001127983 */ /* 0x001ee80000300a00 */
[----:B------:R-:W-:Y:S04]  /*36fa0*/  STL.64 [R1+0x39a0], R10 ;  /* 0x0039a00a01007387 */ /* 0x000fe80000100a00 */
[----:B------:R0:W-:Y:S04]  /*36fb0*/  STL.64 [R1+0x3998], R8 ;  /* 0x0039980801007387 */ /* 0x0001e80000100a00 */
[----:B0-----:R-:W2:Y:S04]  /*36fc0*/  LDL.LU.64 R8, [R1+0x760] ;  /* 0x0007600001087983 */ /* 0x001ea80000300a00 */
[----:B------:R-:W2:Y:S02]  /*36fd0*/  LDL.LU.64 R10, [R1+0x768] ;  /* 0x00076800010a7983 */ /* 0x000ea40000300a00 */
[----:B--2---:R-:W-:-:S15]  /*36fe0*/  HMMA.16816.F32 R8, R12, R6, R8 ;  /* 0x000000060c08723c */ /* 0x004fde0000001808 */
[----:B------:R-:W-:-:S04]  /*36ff0*/  NOP ;  /* 0x0000000000007918 */ /* 0x000fc80000000000 */
[----:B------:R-:W-:Y:S04]  /*37000*/  STL.64 [R1+0x780], R8 ;  /* 0x0007800801007387 */ /* 0x000fe80000100a00 */
[----:B------:R3:W-:Y:S02]  /*37010*/  STL.64 [R1+0x788], R10 ;  /* 0x0007880a01007387 */ /* 0x0007e40000100a00 */
[----:B---3--:R-:W-:Y:S01]  /*37020*/  HMMA.16816.F32 R8, R12, R4, R16 ;  /* 0x000000040c08723c */ /* 0x008fe20000001810 */
[----:B------:R-:W-:Y:S02]  /*37030*/  IMAD.MOV.U32 R16, RZ, RZ, R3 ;  /* 0x000000ffff107224 */ /* 0x000fe400078e0003 */
[----:B------:R-:W-:Y:S02]  /*37040*/  IMAD.MOV.U32 R17, RZ, RZ, R0 ;  /* 0x000000ffff117224 */ /* 0x000fe400078e0000 */
[----:B----4-:R-:W-:-:S02]  /*37050*/  IMAD R19, R25, 0x100, R24 ;  /* 0x0000010019137824 */ /* 0x010fc400078e0218 */
[----:B------:R-:W-:-:S12]  /*37060*/  IMAD R18, R27, 0x100, R26 ;  /* 0x000001001b127824 */ /* 0x000fd800078e021a */
[----:B------:R-:W-:Y:S04]  /*37070*/  STL.64 [R1+0x770], R8 ;  /* 0x0007700801007387 */ /* 0x000fe80000100a00 */
[----:B------:R-:W-:Y:S04]  /*37080*/  STL.64 [R1+0x778], R10 ;  /* 0x0007780a01007387 */ /* 0x000fe80000100a00 */
[----:B------:R-:W2:Y:S04]  /*37090*/  LDL.LU R3, [R1+0xbf4] ;  /* 0x000bf40001037983 */ /* 0x000ea80000300800 */
[----:B------:R-:W2:Y:S04]  /*370a0*/  LDL.LU R0, [R1+0xbf0] ;  /* 0x000bf00001007983 */ /* 0x000ea80000300800 */
[----:B------:R0:W-:Y:S04]  /*370b0*/  STL.64 [R1+0x3980], R6 ;  /* 0x0039800601007387 */ /* 0x0001e80000100a00 */
[----:B------:R1:W-:Y:S01]  /*370c0*/  STL.64 [R1+0x3978], R4 ;  /* 0x0039780401007387 */ /* 0x0003e20000100a00 */
[----:B0-----:R-:W-:-:S05]  /*370d0*/  IMAD R7, R23, 0x100, R22 ;  /* 0x0000010017077824 */ /* 0x001fca00078e0216 */
[----:B------:R0:W-:Y:S04]  /*370e0*/  STL [R1+0x3a30], R7 ;  /* 0x003a300701007387 */ /* 0x0001e80000100800 */
[----:B-1----:R-:W3:Y:S04]  /*370f0*/  LDL.LU.64 R4, [R1+0x270] ;  /* 0x0002700001047983 */ /* 0x002ee80000300a00 */
[----:B0-----:R-:W3:Y:S04]  /*37100*/  LDL.LU.64 R6, [R1+0x278] ;  /* 0x0002780001067983 */ /* 0x001ee80000300a00 */
[----:B------:R-:W4:Y:S04]  /*37110*/  LDL.LU.64 R24, [R1+0x700] ;  /* 0x0007000001187983 */ /* 0x000f280000300a00 */
[----:B------:R-:W2:Y:S04]  /*37120*/  LDL.LU.64 R26, [R1+0x708] ;  /* 0x00070800011a7983 */ /* 0x000ea80000300a00 */
[----:B--2---:R-:W-:Y:S04]  /*37130*/  STL.64 [R1+0x39e0], R26 ;  /* 0x0039e01a01007387 */ /* 0x004fe80000100a00 */
[----:B----4-:R0:W-:Y:S04]  /*37140*/  STL.64 [R1+0x39d8], R24 ;  /* 0x0039d81801007387 */ /* 0x0101e80000100a00 */
[----:B0-----:R-:W2:Y:S04]  /*37150*/  LDL.LU.64 R24, [R1+0x710] ;  /* 0x0007100001187983 */ /* 0x001ea80000300a00 */
[----:B------:R-:W4:Y:S04]  /*37160*/  LDL.LU.64 R26, [R1+0x718] ;  /* 0x00071800011a7983 */ /* 0x000f280000300a00 */
[----:B----4-:R-:W-:Y:S04]  /*37170*/  STL.64 [R1+0x39f8], R26 ;  /* 0x0039f81a01007387 */ /* 0x010fe80000100a00 */
[----:B--2---:R0:W-:Y:S04]  /*37180*/  STL.64 [R1+0x39f0], R24 ;  /* 0x0039f01801007387 */ /* 0x0041e80000100a00 */
[----:B0-----:R-:W2:Y:S04]  /*37190*/  LDL.LU.64 R24, [R1+0x720] ;  /* 0x0007200001187983 */ /* 0x001ea80000300a00 */
[----:B------:R-:W4:Y:S04]  /*371a0*/  LDL.LU.64 R26, [R1+0x728] ;  /* 0x00072800011a7983 */ /* 0x000f280000300a00 */
[----:B----4-:R-:W-:Y:S04]  /*371b0*/  STL.64 [R1+0x3a10], R26 ;  /* 0x003a101a01007387 */ /* 0x010fe80000100a00 */
[----:B--2---:R0:W-:Y:S04]  /*371c0*/  STL.64 [R1+0x3a08], R24 ;  /* 0x003a081801007387 */ /* 0x0041e80000100a00 */
[----:B0-----:R-:W2:Y:S04]  /*371d0*/  LDL.LU.64 R24, [R1+0x730] ;  /* 0x0007300001187983 */ /* 0x001ea80000300a00 */
[----:B------:R-:W4:Y:S01]  /*371e0*/  LDL.LU.64 R26, [R1+0x738] ;  /* 0x00073800011a7983 */ /* 0x000f220000300a00 */
[----:B------:R-:W-:-:S03]  /*371f0*/  IMAD R0, R0, 0x100, R3 ;  /* 0x0000010000007824 */ /* 0x000fc600078e0203 */
[----:B----4-:R-:W-:Y:S04]  /*37200*/  STL.64 [R1+0x3a28], R26 ;  /* 0x003a281a01007387 */ /* 0x010fe80000100a00 */
[----:B--2---:R0:W-:Y:S04]  /*37210*/  STL.64 [R1+0x3a20], R24 ;  /* 0x003a201801007387 */ /* 0x0041e80000100a00 */
[----:B0-----:R-:W2:Y:S04]  /*37220*/  LDL.LU.64 R24, [R1+0x740] ;  /* 0x0007400001187983 */ /* 0x001ea80000300a00 */
[----:B------:R-:W2:Y:S04]  /*37230*/  LDL.LU.64 R26, [R1+0x748] ;  /* 0x00074800011a7983 */ /* 0x000ea80000300a00 */
[----:B------:R-:W4:Y:S04]  /*37240*/  LDL.LU.64 R20, [R1+0x6f0] ;  /* 0x0006f00001147983 */ /* 0x000f280000300a00 */
[----:B------:R-:W4:Y:S04]  /*37250*/  LDL.LU.64 R22, [R1+0x6f8] ;  /* 0x0006f80001167983 */ /* 0x000f280000300a00 */
[----:B------:R-:W2:Y:S04]  /*37260*/  LDL.LU.64 R8, [R1+0x6e0] ;  /* 0x0006e00001087983 */ /* 0x000ea80000300a00 */
[----:B------:R-:W2:Y:S04]  /*37270*/  LDL.LU.64 R10, [R1+0x6e8] ;  /* 0x0006e800010a7983 */ /* 0x000ea80000300a00 */
[----:B------:R-:W3:Y:S02]  /*37280*/  LDL.LU R3, [R1+0x3a34] ;  /* 0x003a340001037983 */ /* 0x000ee40000300800 */
[----:B---3--:R-:W-:Y:S02]  /*37290*/  HMMA.16816.F32 R12, R12, R2, R4 ;  /* 0x000000020c0c723c */ /* 0x008fe40000001804 */
[----:B------:R-:W3:-:S15]  /*372a0*/  LDL.LU R7, [R1+0x3a30] ;  /* 0x003a300001077983 */ /* 0x000ede0000300800 */
[----:B------:R-:W-:Y:S02]  /*372b0*/  NOP ;  /* 0x0000000000007918 */ /* 0x000fe40000000000 */
[----:B------:R0:W-:Y:S04]  /*372c0*/  STL.64 [R1+0x290], R12 ;  /* 0x0002900c01007387 */ /* 0x0001e80000100a00 */
[----:B------:R1:W-:Y:S04]  /*372d0*/  STL.64 [R1+0x298], R14 ;  /* 0x0002980e01007387 */ /* 0x0003e80000100a00 */
[----:B------:R-:W4:Y:S01]  /*372e0*/  LDL.LU.64 R4, [R1+0x6d0] ;  /* 0x0006d00001047983 */ /* 0x000f220000300a00 */
[----:B0-----:R-:W-:Y:S02]  /*372f0*/  F2FP.F16.E5M2.UNPACK_B R13, R19 ;  /* 0x00000013ff0d723e */ /* 0x001fe400020004ff */
[----:B-1----:R-:W-:-:S02]  /*37300*/  F2FP.F16.E5M2.UNPACK_B R14, R18 ;  /* 0x00000012ff0e723e */ /* 0x002fc400020004ff */
[----:B------:R-:W-:Y:S02]  /*37310*/  F2FP.F16.E5M2.UNPACK_B R15, R0 ;  /* 0x00000000ff0f723e */ /* 0x000fe400020004ff */
[----:B---3--:R-:W-:Y:S02]  /*37320*/  F2FP.F16.E5M2.UNPACK_B R12, R7 ;  /* 0x00000007ff0c723e */ /* 0x008fe400020004ff */
[----:B------:R-:W3:Y:S05]  /*37330*/  LDL.LU.64 R6, [R1+0x6d8] ;  /* 0x0006d80001067983 */ /* 0x000eea0000300a00 */
[----:B--2---:R-:W-:Y:S01]  /*37340*/  HMMA.16816.F32 R16, R12, R16, R24 ;  /* 0x000000100c10723c */ /* 0x004fe20000001818 */
[----:B------:R-:W2:Y:S04]  /*37350*/  LDL.LU.64 R26, [R1+0x3a28] ;  /* 0x003a2800011a7983 */ /* 0x000ea80000300a00 */
[----:B------:R-:W2:-:S14]  /*37360*/  LDL.LU.64 R24, [R1+0x3a20] ;  /* 0x003a200001187983 */ /* 0x000e9c0000300a00 */
[----:B------:R-:W-:Y:S04]  /*37370*/  STL.64 [R1+0x760], R16 ;  /* 0x0007601001007387 */ /* 0x000fe80000100a00 */
[----:B------:R0:W-:Y:S04]  /*37380*/  STL.64 [R1+0x768], R18 ;  /* 0x0007681201007387 */ /* 0x0001e80000100a00 */
[----:B0-----:R-:W2:Y:S02]  /*37390*/  LDL.LU.64 R18, [R1+0x3a18] ;  /* 0x003a180001127983 */ /* 0x001ea40000300a00 */
[----:B--2---:R-:W-:Y:S02]  /*373a0*/  HMMA.16816.F32 R16, R12, R18, R24 ;  /* 0x000000120c10723c */ /* 0x004fe40000001818 */
[----:B------:R-:W2:Y:S04]  /*373b0*/  LDL.LU.64 R26, [R1+0x3a10] ;  /* 0x003a1000011a7983 */ /* 0x000ea80000300a00 */
[----:B------:R-:W2:-:S13]  /*373c0*/  LDL.LU.64 R24, [R1+0x3a08] ;  /* 0x003a080001187983 */ /* 0x000e9a0000300a00 */
[----:B------:R0:W-:Y:S04]  /*373d0*/  STL.64 [R1+0x750], R16 ;  /* 0x0007501001007387 */ /* 0x0001e80000100a00 */
[----:B------:R2:W-:Y:S04]  /*373e0*/  STL.64 [R1+0x758], R18 ;  /* 0x0007581201007387 */ /* 0x0005e80000100a00 */
[----:B0-----:R-:W2:Y:S02]  /*373f0*/  LDL.LU.64 R16, [R1+0x3a00] ;  /* 0x003a000001107983 */ /* 0x001ea40000300a00 */
[----:B--2---:R-:W-:Y:S02]  /*37400*/  HMMA.16816.F32 R16, R12, R16, R24 ;  /* 0x000000100c10723c */ /* 0x004fe40000001818 */
[----:B------:R-:W2:Y:S04]  /*37410*/  LDL.LU.64 R26, [R1+0x39f8] ;  /* 0x0039f800011a7983 */ /* 0x000ea80000300a00 */
[----:B------:R-:W2:-:S13]  /*37420*/  LDL.LU.64 R24, [R1+0x39f0] ;  /* 0x0039f00001187983 */ /* 0x000e9a0000300a00 */
[----:B------:R-:W-:Y:S04]  /*37430*/  STL.64 [R1+0x740], R16 ;  /* 0x0007401001007387 */ /* 0x000fe80000100a00 */
[----:B------:R0:W-:Y:S04]  /*37440*/  STL.64 [R1+0x748], R18 ;  /* 0x0007481201007387 */ /* 0x0001e80000100a00 */
[----:B0-----:R-:W2:Y:S02]  /*37450*/  LDL.LU.64 R18, [R1+0x39e8] ;  /* 0x0039e80001127983 */ /* 0x001ea40000300a00 */
[----:B--2---:R-:W-:Y:S02]  /*37460*/  HMMA.16816.F32 R16, R12, R18, R24 ;  /* 0x000000120c10723c */ /* 0x004fe40000001818 */
[----:B------:R-:W2:Y:S04]  /*37470*/  LDL.LU.64 R26, [R1+0x39e0] ;  /* 0x0039e000011a7983 */ /* 0x000ea80000300a00 */
[----:B------:R-:W2:-:S13]  /*37480*/  LDL.LU.64 R24, [R1+0x39d8] ;  /* 0x0039d80001187983 */ /* 0x000e9a0000300a00 */
        /* <DEDUP_REMOVED lines=8> */
[----:B0-----:R-:W4:Y:S04]  /*37510*/  LDL.LU.64 R26, [R1+0x39c0] ;  /* 0x0039c000011a7983 */ /* 0x001f280000300a00 */
[----:B------:R-:W2:Y:S04]  /*37520*/  LDL.LU.64 R24, [R1+0x39b8] ;  /* 0x0039b80001187983 */ /* 0x000ea80000300a00 */
[----:B------:R-:W2:Y:S04]  /*37530*/  LDL.LU R0, [R1+0xc10] ;  /* 0x000c100001007983 */ /* 0x000ea80000300800 */
[----:B------:R-:W-:Y:S01]  /*37540*/  STL.64 [R1+0x3930], R28 ;  /* 0x0039301c01007387 */ /* 0x000fe20000100a00 */
[----:B----4-:R-:W-:-:S15]  /*37550*/  HMMA.16816.F32 R20, R12, R26, R20 ;  /* 0x0000001a0c14723c */ /* 0x010fde0000001814 */
[----:B------:R-:W-:-:S04]  /*37560*/  NOP ;  /* 0x0000000000007918 */ /* 0x000fc80000000000 */
[----:B------:R-:W-:Y:S04]  /*37570*/  STL.64 [R1+0x710], R20 ;  /* 0x0007101401007387 */ /* 0x000fe80000100a00 */
[----:B------:R0:W-:Y:S04]  /*37580*/  STL.64 [R1+0x718], R22 ;  /* 0x0007181601007387 */ /* 0x0001e80000100a00 */
[----:B0-----:R-:W3:Y:S01]  /*37590*/  LDL.LU.64 R22, [R1+0x39b0] ;  /* 0x0039b00001167983 */ /* 0x001ee20000300a00 */
[C---:B--2---:R-:W-:Y:S03]  /*375a0*/  HMMA.16816.F32 R8, R12.reuse, R24, R8 ;  /* 0x000000180c08723c */ /* 0x044fe60000001808 */
[----:B------:R-:W2:Y:S04]  /*375b0*/  LDL.LU.64 R20, [R1+0x39a8] ;  /* 0x0039a80001147983 */ /* 0x000ea80000300a00 */
[----:B------:R-:W-:Y:S04]  /*375c0*/  STL.64 [R1+0x3928], R26 ;  /* 0x0039281a01007387 */ /* 0x000fe80000100a00 */
[----:B------:R0:W-:Y:S08]  /*375d0*/  STL.64 [R1+0x3920], R24 ;  /* 0x0039201801007387 */ /* 0x0001f00000100a00 */
[----:B------:R1:W-:Y:S04]  /*375e0*/  STL.64 [R1+0x700], R8 ;  /* 0x0007000801007387 */ /* 0x0003e80000100a00 */
[----:B------:R4:W-:Y:S04]  /*375f0*/  STL.64 [R1+0x708], R10 ;  /* 0x0007080a01007387 */ /* 0x0009e80000100a00 */
[----:B0-----:R-:W2:Y:S04]  /*37600*/  LDL.LU R24, [R1+0xc08] ;  /* 0x000c080001187983 */ /* 0x001ea80000300800 */
[----:B------:R-:W2:Y:S04]  /*37610*/  LDL.LU R25, [R1+0xc14] ;  /* 0x000c140001197983 */ /* 0x000ea80000300800 */
[----:B-1----:R-:W2:Y:S04]  /*37620*/  LDL.LU.64 R8, [R1+0x6b0] ;  /* 0x0006b00001087983 */ /* 0x002ea80000300a00 */
[----:B----4-:R-:W4:Y:S01]  /*37630*/  LDL.LU.64 R10, [R1+0x6b8] ;  /* 0x0006b800010a7983 */ /* 0x010f220000300a00 */
[----:B---3--:R-:W-:-:S15]  /*37640*/  HMMA.16816.F32 R4, R12, R22, R4 ;  /* 0x000000160c04723c */ /* 0x008fde0000001804 */
[----:B------:R-:W-:-:S04]  /*37650*/  NOP ;  /* 0x0000000000007918 */ /* 0x000fc80000000000 */
[----:B------:R0:W-:Y:S04]  /*37660*/  STL.64 [R1+0x6f0], R4 ;  /* 0x0006f00401007387 */ /* 0x0001e80000100a00 */
[----:B------:R1:W-:Y:S04]  /*37670*/  STL.64 [R1+0x6f8], R6 ;  /* 0x0006f80601007387 */ /* 0x0003e80000100a00 */
[----:B0-----:R-:W3:Y:S04]  /*37680*/  LDL.LU.64 R4, [R1+0x680] ;  /* 0x0006800001047983 */ /* 0x001ee80000300a00 */
[----:B-1----:R-:W2:Y:S04]  /*37690*/  LDL.LU.64 R6, [R1+0x688] ;  /* 0x0006880001067983 */ /* 0x002ea80000300a00 */
[----:B--2---:R-:W-:Y:S04]  /*376a0*/  STL.64 [R1+0x3990], R6 ;  /* 0x0039900601007387 */ /* 0x004fe80000100a00 */
[----:B---3--:R0:W-:Y:S04]  /*376b0*/  STL.64 [R1+0x3988], R4 ;  /* 0x0039880401007387 */ /* 0x0081e80000100a00 */
[----:B0-----:R-:W2:Y:S04]  /*376c0*/  LDL.LU.64 R4, [R1+0x690] ;  /* 0x0006900001047983 */ /* 0x001ea80000300a00 */
[----:B------:R-:W2:Y:S04]  /*376d0*/  LDL.LU.64 R6, [R1+0x698] ;  /* 0x0006980001067983 */ /* 0x000ea80000300a00 */
[----:B------:R-:W3:Y:S04]  /*376e0*/  LDL.64 R26, [R1+0x18] ;  /* 0x00001800011a7983 */ /* 0x000ee80000100a00 */
[----:B---3--:R-:W-:Y:S04]  /*376f0*/  STL.64 [R1+0x3970], R26 ;  /* 0x0039701a01007387 */ /* 0x008fe80000100a00 */
[----:B------:R0:W-:Y:S04]  /*37700*/  STL.64 [R1+0x3968], R24 ;  /* 0x0039681801007387 */ /* 0x0001e80000100a00 */
[----:B0-----:R-:W3:Y:S04]  /*37710*/  LDL.LU.64 R24, [R1+0x6c0] ;  /* 0x0006c00001187983 */ /* 0x001ee80000300a00 */
[----:B------:R-:W3:Y:S01]  /*37720*/  LDL.LU.64 R26, [R1+0x6c8] ;  /* 0x0006c800011a7983 */ /* 0x000ee20000300a00 */
[C---:B----4-:R-:W-:Y:S08]  /*37730*/  HMMA.16816.F32 R8, R12.reuse, R18, R8 ;  /* 0x000000120c08723c */ /* 0x050ff00000001808 */
[----:B---3--:R-:W-:-:S15]  /*37740*/  HMMA.16816.F32 R24, R12, R20, R24 ;  /* 0x000000140c18723c */ /* 0x008fde0000001818 */
[----:B------:R-:W-:-:S04]  /*37750*/  NOP ;  /* 0x0000000000007918 */ /* 0x000fc80000000000 */
[----:B------:R0:W-:Y:S04]  /*37760*/  STL.64 [R1+0x6e0], R24 ;  /* 0x0006e01801007387 */ /* 0x0001e80000100a00 */
[----:B------:R1:W-:Y:S04]  /*37770*/  STL.64 [R1+0x6e8], R26 ;  /* 0x0006e81a01007387 */ /* 0x0003e80000100a00 */
[----:B0-----:R-:W3:Y:S04]  /*37780*/  LDL.LU.64 R24, [R1+0x670] ;  /* 0x0006700001187983 */ /* 0x001ee80000300a00 */
[----:B-1----:R-:W3:Y:S04]  /*37790*/  LDL.LU.64 R26, [R1+0x678] ;  /* 0x00067800011a7983 */ /* 0x002ee80000300a00 */
[----:B------:R-:W-:Y:S04]  /*377a0*/  STL.64 [R1+0x3908], R22 ;  /* 0x0039081601007387 */ /* 0x000fe80000100a00 */
[----:B------:R0:W-:Y:S04]  /*377b0*/  STL.64 [R1+0x3900], R20 ;  /* 0x0039001401007387 */ /* 0x0001e80000100a00 */
[----:B0-----:R-:W4:Y:S04]  /*377c0*/  LDL.LU.64 R20, [R1+0x6a0] ;  /* 0x0006a00001147983 */ /* 0x001f280000300a00 */
[----:B------:R-:W4:Y:S04]  /*377d0*/  LDL.LU.64 R22, [R1+0x6a8] ;  /* 0x0006a80001167983 */ /* 0x000f280000300a00 */
[----:B------:R-:W-:Y:S04]  /*377e0*/  STL.64 [R1+0x6d0], R8 ;  /* 0x0006d00801007387 */ /* 0x000fe80000100a00 */
[----:B------:R0:W-:Y:S04]  /*377f0*/  STL.64 [R1+0x6d8], R10 ;  /* 0x0006d80a01007387 */ /* 0x0001e80000100a00 */
[----:B0-----:R-:W2:Y:S04]  /*37800*/  LDL.LU.64 R10, [R1+0x39a0] ;  /* 0x0039a000010a7983 */ /* 0x001ea80000300a00 */
[----:B------:R-:W3:Y:S01]  /*37810*/  LDL.LU.64 R8, [R1+0x3998] ;  /* 0x0039980001087983 */ /* 0x000ee20000300a00 */
[C---:B----4-:R-:W-:Y:S08]  /*37820*/  HMMA.16816.F32 R20, R12.reuse, R16, R20 ;  /* 0x000000100c14723c */ /* 0x050ff00000001814 */
[C---:B--2---:R-:W-:Y:S11]  /*37830*/  HMMA.16816.F32 R4, R12.reuse, R10, R4 ;  /* 0x0000000a0c04723c */ /* 0x044ff60000001804 */
[----:B------:R0:W-:Y:S04]  /*37840*/  STL.64 [R1+0x6c0], R20 ;  /* 0x0006c01401007387 */ /* 0x0001e80000100a00 */
[----:B------:R1:W-:Y:S04]  /*37850*/  STL.64 [R1+0x6c8], R22 ;  /* 0x0006c81601007387 */ /* 0x0003e80000100a00 */
[----:B0-----:R-:W2:Y:S04]  /*37860*/  LDL.LU.64 R20, [R1+0x260] ;  /* 0x0002600001147983 */ /* 0x001ea80000300a00 */
[----:B-1----:R-:W2:Y:S04]  /*37870*/  LDL.LU.64 R22, [R1+0x268] ;  /* 0x0002680001167983 */ /* 0x002ea80000300a00 */
[----:B------:R-:W-:Y:S04]  /*37880*/  STL.64 [R1+0x38e8], R18 ;  /* 0x0038e81201007387 */ /* 0x000fe80000100a00 */
[----:B------:R0:W-:Y:S04]  /*37890*/  STL.64 [R1+0x38e0], R16 ;  /* 0x0038e01001007387 */ /* 0x0001e80000100a00 */
[----:B0-----:R-:W4:Y:S04]  /*378a0*/  LDL.LU.64 R16, [R1+0x660] ;  /* 0x0006600001107983 */ /* 0x001f280000300a00 */
[----:B------:R-:W4:Y:S04]  /*378b0*/  LDL.LU.64 R18, [R1+0x668] ;  /* 0x0006680001127983 */ /* 0x000f280000300a00 */
        /* <DEDUP_REMOVED lines=8> */
[----:B0-----:R-:W3:Y:S04]  /*37940*/  LDL.LU.64 R6, [R1+0x3980] ;  /* 0x0039800001067983 */ /* 0x001ee80000300a00 */
[----:B------:R-:W4:Y:S04]  /*37950*/  LDL.LU.64 R4, [R1+0x3978] ;  /* 0x0039780001047983 */ /* 0x000f280000300a00 */
[----:B------:R0:W-:Y:S04]  /*37960*/  STL [R1+0x38dc], R8 ;  /* 0x0038dc0801007387 */ /* 0x0001e80000100800 */
[----:B0-----:R-:W2:Y:S04]  /*37970*/  LDL.LU R8, [R1+0xbf8] ;  /* 0x000bf80001087983 */ /* 0x001ea80000300800 */
[----:B------:R0:W-:Y:S04]  /*37980*/  STL [R1+0x38d8], R9 ;  /* 0x0038d80901007387 */ /* 0x0001e80000100800 */
[----:B0-----:R-:W2:Y:S01]  /*37990*/  LDL.LU R9, [R1+0xc0c] ;  /* 0x000c0c0001097983 */ /* 0x001ea20000300800 */
[C---:B---3--:R-:W-:Y:S08]  /*379a0*/  HMMA.16816.F32 R24, R12.reuse, R6, R24 ;  /* 0x000000060c18723c */ /* 0x048ff00000001818 */
[C---:B----4-:R-:W-:Y:S11]  /*379b0*/  HMMA.16816.F32 R16, R12.reuse, R4, R16 ;  /* 0x000000040c10723c */ /* 0x050ff60000001810 */
[----:B------:R-:W-:Y:S04]  /*379c0*/  STL.64 [R1+0x690], R24 ;  /* 0x0006901801007387 */ /* 0x000fe80000100a00 */
[----:B------:R0:W-:Y:S04]  /*379d0*/  STL.64 [R1+0x698], R26 ;  /* 0x0006981a01007387 */ /* 0x0001e80000100a00 */
[----:B0-----:R-:W3:Y:S04]  /*379e0*/  LDL.LU.64 R26, [R1+0x3970] ;  /* 0x00397000011a7983 */ /* 0x001ee80000300a00 */
[----:B------:R-:W4:Y:S04]  /*379f0*/  LDL.LU.64 R24, [R1+0x3968] ;  /* 0x0039680001187983 */ /* 0x000f280000300a00 */
[----:B------:R0:W-:Y:S04]  /*37a00*/  STL.64 [R1+0x680], R16 ;  /* 0x0006801001007387 */ /* 0x0001e80000100a00 */
[----:B------:R1:W-:Y:S04]  /*37a10*/  STL.64 [R1+0x688], R18 ;  /* 0x0006881201007387 */ /* 0x0003e80000100a00 */
[----:B0-----:R-:W3:Y:S04]  /*37a20*/  LDL.LU.64 R16, [R1+0x650] ;  /* 0x0006500001107983 */ /* 0x001ee80000300a00 */
[----:B-1----:R-:W3:Y:S04]  /*37a30*/  LDL.LU.64 R18, [R1+0x658] ;  /* 0x0006580001127983 */ /* 0x002ee80000300a00 */
[----:B------:R-:W3:Y:S01]  /*37a40*/  LDL.64 R28, [R1] ;  /* 0x00000000011c7983 */ /* 0x000ee20000100a00 */
[----:B--2---:R-:W-:Y:S03]  /*37a50*/  HMMA.16816.F32 R12, R12, R2, R20 ;  /* 0x000000020c0c723c */ /* 0x004fe60000001814 */
[----:B---3--:R0:W-:Y:S04]  /*37a60*/  STL.64 [R1+0x3958], R28 ;  /* 0x0039581c01007387 */ /* 0x0081e80000100a00 */
[----:B0-----:R-:W2:Y:S04]  /*37a70*/  LDL.LU R28, [R1+0xc04] ;  /* 0x000c0400011c7983 */ /* 0x001ea80000300800 */
[----:B------:R-:W2:Y:S04]  /*37a80*/  LDL.LU R29, [R1+0xc00] ;  /* 0x000c0000011d7983 */ /* 0x000ea80000300800 */
[----:B------:R0:W-:Y:S04]  /*37a90*/  STL.64 [R1+0x38c0], R6 ;  /* 0x0038c00601007387 */ /* 0x0001e80000100a00 */
[----:B0-----:R-:W3:Y:S04]  /*37aa0*/  LDL.LU R7, [R1+0xbfc] ;  /* 0x000bfc0001077983 */ /* 0x001ee80000300800 */
[----:B------:R2:W-:Y:S04]  /*37ab0*/  STL.64 [R1+0x38b8], R4 ;  /* 0x0038b80401007387 */ /* 0x0005e80000100a00 */
[----:B------:R-:W4:Y:S01]  /*37ac0*/  LDL R6, [R1+0x8] ;  /* 0x0000080001067983 */ /* 0x000f220000100800 */
[----:B--2---:R-:W-:-:S03]  /*37ad0*/  IMAD R5, R29, 0x100, R28 ;  /* 0x000001001d057824 */ /* 0x004fc600078e021c */
[----:B------:R-:W2:Y:S04]  /*37ae0*/  LDL.64 R28, [R1+0x10] ;  /* 0x00001000011c7983 */ /* 0x000ea80000100a00 */
[----:B------:R0:W-:Y:S04]  /*37af0*/  STL.64 [R1+0x280], R12 ;  /* 0x0002800c01007387 */ /* 0x0001e80000100a00 */
[----:B------:R1:W-:Y:S01]  /*37b00*/  STL.64 [R1+0x288], R14 ;  /* 0x0002880e01007387 */ /* 0x0003e20000100a00 */
[----:B---3--:R-:W-:-:S03]  /*37b10*/  IMAD R8, R8, 0x100, R7 ;  /* 0x0000010008087824 */ /* 0x008fc600078e0207 */
[----:B------:R-:W3:Y:S01]  /*37b20*/  LDL R7, [R1+0xc] ;  /* 0x00000c0001077983 */ /* 0x000ee20000100800 */
[----:B----4-:R-:W-:Y:S02]  /*37b30*/  IMAD R4, R24, 0x100, R9 ;  /* 0x0000010018047824 */ /* 0x010fe400078e0209 */
[----:B------:R-:W-:Y:S01]  /*37b40*/  IMAD R0, R0, 0x100, R25 ;  /* 0x0000010000007824 */ /* 0x000fe200078e0219 */
[----:B0-----:R-:W-:Y:S02]  /*37b50*/  F2FP.F16.E5M2.UNPACK_B R12, R8 ;  /* 0x00000008ff0c723e */ /* 0x001fe400020004ff */
[----:B------:R-:W-:Y:S02]  /*37b60*/  F2FP.F16.E5M2.UNPACK_B R13, R5 ;  /* 0x00000005ff0d723e */ /* 0x000fe400020004ff */
[----:B-1----:R-:W-:Y:S02]  /*37b70*/  F2FP.F16.E5M2.UNPACK_B R14, R4 ;  /* 0x00000004ff0e723e */ /* 0x002fe400020004ff */
[----:B------:R-:W-:Y:S01]  /*37b80*/  F2FP.F16.E5M2.UNPACK_B R15, R0 ;  /* 0x00000000ff0f723e */ /* 0x000fe200020004ff */
[----:B------:R-:W-:-:S02]  /*37b90*/  IMAD.MOV.U32 R8, RZ, RZ, R26 ;  /* 0x000000ffff087224 */ /* 0x000fc400078e001a */
[----:B------:R-:W-:Y:S01]  /*37ba0*/  IMAD.MOV.U32 R9, RZ, RZ, R27 ;  /* 0x000000ffff097224 */ /* 0x000fe200078e001b */
[----:B---3--:R0:W-:Y:S03]  /*37bb0*/  STL.64 [R1+0x3960], R6 ;  /* 0x0039600601007387 */ /* 0x0081e60000100a00 */
[----:B0-----:R-:W-:-:S15]  /*37bc0*/  HMMA.16816.F32 R4, R12, R26, R16 ;  /* 0x0000001a0c04723c */ /* 0x001fde0000001810 */
[----:B------:R-:W-:-:S04]  /*37bd0*/  NOP ;  /* 0x0000000000007918 */ /* 0x000fc80000000000 */
[----:B------:R0:W-:Y:S04]  /*37be0*/  STL.64 [R1+0x670], R4 ;  /* 0x0006700401007387 */ /* 0x0001e80000100a00 */
[----:B------:R1:W-:Y:S04]  /*37bf0*/  STL.64 [R1+0x678], R6 ;  /* 0x0006780601007387 */ /* 0x0003e80000100a00 */
[----:B0-----:R-:W2:Y:S04]  /*37c00*/  LDL.LU.64 R4, [R1+0x640] ;  /* 0x0006400001047983 */ /* 0x001ea80000300a00 */
[----:B-1----:R-:W2:Y:S04]  /*37c10*/  LDL.LU.64 R6, [R1+0x648] ;  /* 0x0006480001067983 */ /* 0x002ea80000300a00 */
[----:B------:R-:W3:Y:S04]  /*37c20*/  LDL.LU.64 R24, [R1+0x610] ;  /* 0x0006100001187983 */ /* 0x000ee80000300a00 */
[----:B------:R-:W4:Y:S04]  /*37c30*/  LDL.LU.64 R26, [R1+0x618] ;  /* 0x00061800011a7983 */ /* 0x000f280000300a00 */
[----:B----4-:R-:W-:Y:S04]  /*37c40*/  STL.64 [R1+0x3940], R26 ;  /* 0x0039401a01007387 */ /* 0x010fe80000100a00 */
[----:B---3--:R0:W-:Y:S04]  /*37c50*/  STL.64 [R1+0x3938], R24 ;  /* 0x0039381801007387 */ /* 0x0081e80000100a00 */
[----:B0-----:R-:W3:Y:S04]  /*37c60*/  LDL.LU.64 R24, [R1+0x620] ;  /* 0x0006200001187983 */ /* 0x001ee80000300a00 */
[----:B------:R-:W4:Y:S01]  /*37c70*/  LDL.LU.64 R26, [R1+0x628] ;  /* 0x00062800011a7983 */ /* 0x000f220000300a00 */
[----:B--2---:R-:W-:Y:S03]  /*37c80*/  HMMA.16816.F32 R4, R12, R28, R4 ;  /* 0x0000001c0c04723c */ /* 0x004fe60000001804 */
[----:B----4-:R-:W-:Y:S04]  /*37c90*/  STL.64 [R1+0x3950], R26 ;  /* 0x0039501a01007387 */ /* 0x010fe80000100a00 */
[----:B---3--:R0:W-:Y:S04]  /*37ca0*/  STL.64 [R1+0x3948], R24 ;  /* 0x0039481801007387 */ /* 0x0081e80000100a00 */
[----:B0-----:R-:W2:Y:S04]  /*37cb0*/  LDL.LU.64 R24, [R1+0x630] ;  /* 0x0006300001187983 */ /* 0x001ea80000300a00 */
[----:B------:R-:W2:Y:S04]  /*37cc0*/  LDL.LU.64 R26, [R1+0x638] ;  /* 0x00063800011a7983 */ /* 0x000ea80000300a00 */
[----:B------:R-:W3:Y:S04]  /*37cd0*/  LDL.LU.64 R20, [R1+0x5f0] ;  /* 0x0005f00001147983 */ /* 0x000ee80000300a00 */
[----:B------:R-:W4:Y:S04]  /*37ce0*/  LDL.LU.64 R22, [R1+0x5f8] ;  /* 0x0005f80001167983 */ /* 0x000f280000300a00 */
[----:B----4-:R-:W-:Y:S04]  /*37cf0*/  STL.64 [R1+0x3918], R22 ;  /* 0x0039181601007387 */ /* 0x010fe80000100a00 */
[----:B---3--:R0:W-:Y:S04]  /*37d00*/  STL.64 [R1+0x3910], R20 ;  /* 0x0039101401007387 */ /* 0x0081e80000100a00 */
[----:B0-----:R-:W3:Y:S04]  /*37d10*/  LDL.LU.64 R20, [R1+0x600] ;  /* 0x0006000001147983 */ /* 0x001ee80000300a00 */
[----:B------:R-:W3:Y:S04]  /*37d20*/  LDL.LU.64 R22, [R1+0x608] ;  /* 0x0006080001167983 */ /* 0x000ee80000300a00 */
[----:B------:R-:W-:Y:S04]  /*37d30*/  STL.64 [R1+0x38f8], R10 ;  /* 0x0038f80a01007387 */ /* 0x000fe80000100a00 */
[----:B------:R0:W-:Y:S04]  /*37d40*/  STL.64 [R1+0x38f0], R8 ;  /* 0x0038f00801007387 */ /* 0x0001e80000100a00 */
[----:B0-----:R-:W4:Y:S04]  /*37d50*/  LDL.LU.64 R8, [R1+0x5e0] ;  /* 0x0005e00001087983 */ /* 0x001f280000300a00 */
[----:B------:R-:W4:Y:S04]  /*37d60*/  LDL.LU.64 R10, [R1+0x5e8] ;  /* 0x0005e800010a7983 */ /* 0x000f280000300a00 */
[----:B------:R-:W2:Y:S04]  /*37d70*/  LDL.LU.64 R16, [R1+0x5d0] ;  /* 0x0005d00001107983 */ /* 0x000ea80000300a00 */
[----:B------:R-:W2:Y:S04]  /*37d80*/  LDL.LU.64 R18, [R1+0x5d8] ;  /* 0x0005d80001127983 */ /* 0x000ea80000300a00 */
[----:B------:R-:W-:Y:S04]  /*37d90*/  STL.64 [R1+0x660], R4 ;  /* 0x0006600401007387 */ /* 0x000fe80000100a00 */
[----:B------:R0:W-:Y:S04]  /*37da0*/  STL.64 [R1+0x668], R6 ;  /* 0x0006680601007387 */ /* 0x0001e80000100a00 */
[----:B0-----:R-:W2:Y:S01]  /*37db0*/  LDL.LU.64 R6, [R1+0x3960] ;  /* 0x0039600001067983 */ /* 0x001ea20000300a00 */
[----:B------:R-:W-:-:S02]  /*37dc0*/  IMAD.MOV.U32 R4, RZ, RZ, R28 ;  /* 0x000000ffff047224 */ /* 0x000fc400078e001c */
[----:B------:R-:W-:Y:S02]  /*37dd0*/  IMAD.MOV.U32 R0, RZ, RZ, R29 ;  /* 0x000000ffff007224 */ /* 0x000fe400078e001d */
[----:B------:R-:W3:Y:S01]  /*37de0*/  LDL.LU.64 R28, [R1+0x3958] ;  /* 0x00395800011c7983 */ /* 0x000ee20000300a00 */
[----:B--2---:R-:W-:-:S15]  /*37df0*/  HMMA.16816.F32 R24, R12, R6, R24 ;  /* 0x000000060c18723c */ /* 0x004fde0000001818 */
[----:B------:R-:W-:-:S04]  /*37e00*/  NOP ;  /* 0x0000000000007918 */ /* 0x000fc80000000000 */
[----:B------:R-:W-:Y:S04]  /*37e10*/  STL.64 [R1+0x650], R24 ;  /* 0x0006501801007387 */ /* 0x000fe80000100a00 */
[----:B------:R0:W-:Y:S04]  /*37e20*/  STL.64 [R1+0x658], R26 ;  /* 0x0006581a01007387 */ /* 0x0001e80000100a00 */
[----:B0-----:R-:W2:Y:S04]  /*37e30*/  LDL.LU.64 R26, [R1+0x3950] ;  /* 0x00395000011a7983 */ /* 0x001ea80000300a00 */
[----:B------:R-:W2:Y:S01]  /*37e40*/  LDL.LU.64 R24, [R1+0x3948] ;  /* 0x0039480001187983 */ /* 0x000ea20000300a00 */
[----:B---3--:R-:W-:-:S02]  /*37e50*/  IMAD.MOV.U32 R6, RZ, RZ, R28 ;  /* 0x000000ffff067224 */ /* 0x008fc400078e001c */
[----:B------:R-:W-:Y:S01]  /*37e60*/  IMAD.MOV.U32 R5, RZ, RZ, R29 ;  /* 0x000000ffff057224 */ /* 0x000fe200078e001d */
[----:B--2---:R-:W-:-:S15]  /*37e70*/  HMMA.16816.F32 R24, R12, R28, R24 ;  /* 0x0000001c0c18723c */ /* 0x004fde0000001818 */
[----:B------:R-:W-:-:S04]  /*37e80*/  NOP ;  /* 0x0000000000007918 */ /* 0x000fc80000000000 */
[----:B------:R-:W-:Y:S04]  /*37e90*/  STL.64 [R1+0x640], R24 ;  /* 0x0006401801007387 */ /* 0x000fe80000100a00 */
[----:B------:R0:W-:Y:S04]  /*37ea0*/  STL.64 [R1+0x648], R26 ;  /* 0x0006481a01007387 */ /* 0x0001e80000100a00 */
[----:B0-----:R-:W2:Y:S04]  /*37eb0*/  LDL.LU.64 R26, [R1+0x3940] ;  /* 0x00394000011a7983 */ /* 0x001ea80000300a00 */
[----:B------:R-:W2:Y:S04]  /*37ec0*/  LDL.LU.64 R24, [R1+0x3938] ;  /* 0x0039380001187983 */ /* 0x000ea80000300a00 */
[----:B------:R-:W2:Y:S02]  /*37ed0*/  LDL.LU.64 R28, [R1+0x3930] ;  /* 0x00393000011c7983 */ /* 0x000ea40000300a00 */
[----:B--2---:R-:W-:-:S15]  /*37ee0*/  HMMA.16816.F32 R24, R12, R28, R24 ;  /* 0x0000001c0c18723c */ /* 0x004fde0000001818 */
[----:B------:R-:W-:-:S04]  /*37ef0*/  NOP ;  /* 0x0000000000007918 */ /* 0x000fc80000000000 */
[----:B------:R-:W-:Y:S04]  /*37f00*/  STL.64 [R1+0x630], R24 ;  /* 0x0006301801007387 */ /* 0x000fe80000100a00 */
[----:B------:R0:W-:Y:S04]  /*37f10*/  STL.64 [R1+0x638], R26 ;  /* 0x0006381a01007387 */ /* 0x0001e80000100a00 */
[----:B0-----:R-:W2:Y:S04]  /*37f20*/  LDL.LU.64 R26, [R1+0x3928] ;  /* 0x00392800011a7983 */ /* 0x001ea80000300a00 */
[----:B------:R-:W3:Y:S04]  /*37f30*/  LDL.LU.64 R24, [R1+0x3920] ;  /* 0x0039200001187983 */ /* 0x000ee80000300a00 */
[----:B------:R-:W-:Y:S01]  /*37f40*/  STL [R1+0x38a0], R29 ;  /* 0x0038a01d01007387 */ /* 0x000fe20000100800 */
        /* <DEDUP_REMOVED lines=14> */
[----:B0-----:R-:W3:Y:S04]  /*38030*/  LDL.LU.64 R24, [R1+0x5c0] ;  /* 0x0005c00001187983 */ /* 0x001ee80000300a00 */
[----:B------:R-:W3:Y:S01]  /*38040*/  LDL.LU.64 R26, [R1+0x5c8] ;  /* 0x0005c800011a7983 */ /* 0x000ee20000300a00 */
[C---:B----4-:R-:W-:Y:S08]  /*38050*/  HMMA.16816.F32 R8, R12.reuse, R22, R8 ;  /* 0x000000160c08723c */ /* 0x050ff00000001808 */
[C---:B--2---:R-:W-:Y:S11]  /*38060*/  HMMA.16816.F32 R16, R12.reuse, R20, R16 ;  /* 0x000000140c10723c */ /* 0x044ff60000001810 */
[----:B------:R-:W-:Y:S04]  /*38070*/  STL.64 [R1+0x600], R8 ;  /* 0x0006000801007387 */ /* 0x000fe80000100a00 */
[----:B------:R0:W-:Y:S04]  /*38080*/  STL.64 [R1+0x608], R10 ;  /* 0x0006080a01007387 */ /* 0x0001e80000100a00 */
[----:B0-----:R-:W2:Y:S04]  /*38090*/  LDL.LU.64 R10, [R1+0x38f8] ;  /* 0x0038f800010a7983 */ /* 0x001ea80000300a00 */
[----:B------:R-:W4:Y:S04]  /*380a0*/  LDL.LU.64 R8, [R1+0x38f0] ;  /* 0x0038f00001087983 */ /* 0x000f280000300a00 */
[----:B------:R-:W-:Y:S04]  /*380b0*/  STL.64 [R1+0x5f0], R16 ;  /* 0x0005f01001007387 */ /* 0x000fe80000100a00 */
[----:B------:R0:W-:Y:S04]  /*380c0*/  STL.64 [R1+0x5f8], R18 ;  /* 0x0005f81201007387 */ /* 0x0001e80000100a00 */
[----:B0-----:R-:W3:Y:S04]  /*380d0*/  LDL.LU.64 R18, [R1+0x38e8] ;  /* 0x0038e80001127983 */ /* 0x001ee80000300a00 */
[----:B------:R-:W2:Y:S04]  /*380e0*/  LDL.LU.64 R16, [R1+0x38e0] ;  /* 0x0038e00001107983 */ /* 0x000ea80000300a00 */
[----:B------:R-:W2:Y:S04]  /*380f0*/  LDL.LU R29, [R1+0xc18] ;  /* 0x000c1800011d7983 */ /* 0x000ea80000300800 */
[----:B------:R-:W-:Y:S04]  /*38100*/  STL.64 [R1+0x3858], R22 ;  /* 0x0038581601007387 */ /* 0x000fe80000100a00 */
[----:B------:R0:W-:Y:S04]  /*38110*/  STL.64 [R1+0x3850], R20 ;  /* 0x0038501401007387 */ /* 0x0001e80000100a00 */
[----:B0-----:R-:W2:Y:S04]  /*38120*/  LDL.LU.64 R20, [R1+0x5b0] ;  /* 0x0005b00001147983 */ /* 0x001ea80000300a00 */
[----:B------:R-:W2:Y:S01]  /*38130*/  LDL.LU.64 R22, [R1+0x5b8] ;  /* 0x0005b80001167983 */ /* 0x000ea20000300a00 */
[C---:B---3--:R-:W-:Y:S08]  /*38140*/  HMMA.16816.F32 R24, R12.reuse, R18, R24 ;  /* 0x000000120c18723c */ /* 0x048ff00000001818 */
[----:B--2---:R-:W-:Y:S11]  /*38150*/  HMMA.16816.F32 R20, R12, R16, R20 ;  /* 0x000000100c14723c */ /* 0x004ff60000001814 */
[----:B------:R0:W-:Y:S04]  /*38160*/  STL.64 [R1+0x5e0], R24 ;  /* 0x0005e01801007387 */ /* 0x0001e80000100a00 */
[----:B------:R1:W-:Y:S04]  /*38170*/  STL.64 [R1+0x5e8], R26 ;  /* 0x0005e81a01007387 */ /* 0x0003e80000100a00 */
[----:B0-----:R-:W2:Y:S01]  /*38180*/  LDL.64 R24, [R1+0x8] ;  /* 0x0000080001187983 */ /* 0x001ea20000100a00 */
[----:B-1----:R-:W-:-:S02]  /*38190*/  IMAD.MOV.U32 R26, RZ, RZ, R6 ;  /* 0x000000ffff1a7224 */ /* 0x002fc400078e0006 */
[----:B------:R-:W-:Y:S01]  /*381a0*/  IMAD.MOV.U32 R27, RZ, RZ, R5 ;  /* 0x000000ffff1b7224 */ /* 0x000fe200078e0005 */
[----:B------:R-:W-:Y:S04]  /*381b0*/  STL.64 [R1+0x5d0], R20 ;  /* 0x0005d01401007387 */ /* 0x000fe80000100a00 */
[----:B------:R-:W-:Y:S04]  /*381c0*/  STL.64 [R1+0x5d8], R22 ;  /* 0x0005d81601007387 */ /* 0x000fe80000100a00 */
[----:B------:R0:W-:Y:S02]  /*381d0*/  STL.64 [R1+0x3870], R26 ;  /* 0x0038701a01007387 */ /* 0x0001e40000100a00 */
[----:B0-----:R-:W-:-:S02]  /*381e0*/  IMAD.MOV.U32 R26, RZ, RZ, R4 ;  /* 0x000000ffff1a7224 */ /* 0x001fc400078e0004 */
[----:B------:R-:W3:Y:S04]  /*381f0*/  LDL.LU.64 R4, [R1+0x590] ;  /* 0x0005900001047983 */ /* 0x000ee80000300a00 */
[----:B------:R-:W2:Y:S04]  /*38200*/  LDL.LU.64 R6, [R1+0x598] ;  /* 0x0005980001067983 */ /* 0x000ea80000300a00 */
[----:B--2---:R-:W-:Y:S04]  /*38210*/  STL.64 [R1+0x38d0], R6 ;  /* 0x0038d00601007387 */ /* 0x004fe80000100a00 */
[----:B---3--:R0:W-:Y:S04]  /*38220*/  STL.64 [R1+0x38c8], R4 ;  /* 0x0038c80401007387 */ /* 0x0081e80000100a00 */
[----:B0-----:R-:W2:Y:S04]  /*38230*/  LDL.LU.64 R4, [R1+0x5a0] ;  /* 0x0005a00001047983 */ /* 0x001ea80000300a00 */
[----:B------:R-:W2:Y:S04]  /*38240*/  LDL.LU.64 R6, [R1+0x5a8] ;  /* 0x0005a80001067983 */ /* 0x000ea80000300a00 */
[----:B------:R-:W3:Y:S04]  /*38250*/  LDL.LU R20, [R1+0xc20] ;  /* 0x000c200001147983 */ /* 0x000ee80000300800 */
[----:B------:R-:W3:Y:S04]  /*38260*/  LDL.LU R21, [R1+0xc2c] ;  /* 0x000c2c0001157983 */ /* 0x000ee80000300800 */
[----:B------:R-:W3:Y:S01]  /*38270*/  LDL.LU R22, [R1+0xc28] ;  /* 0x000c280001167983 */ /* 0x000ee20000300800 */
[----:B------:R-:W-:-:S03]  /*38280*/  IMAD.MOV.U32 R27, RZ, RZ, R0 ;  /* 0x000000ffff1b7224 */ /* 0x000fc600078e0000 */
[----:B------:R-:W3:Y:S04]  /*38290*/  LDL.LU R23, [R1+0xc34] ;  /* 0x000c340001177983 */ /* 0x000ee80000300800 */
[----:B------:R-:W3:Y:S04]  /*382a0*/  LDL.LU R0, [R1+0xc30] ;  /* 0x000c300001007983 */ /* 0x000ee80000300800 */
[----:B------:R4:W-:Y:S02]  /*382b0*/  STL.64 [R1+0x3868], R24 ;  /* 0x0038681801007387 */ /* 0x0009e40000100a00 */
[----:B----4-:R-:W-:-:S02]  /*382c0*/  IMAD.MOV.U32 R24, RZ, RZ, R8 ;  /* 0x000000ffff187224 */ /* 0x010fc400078e0008 */
[----:B------:R-:W-:Y:S01]  /*382d0*/  IMAD.MOV.U32 R25, RZ, RZ, R9 ;  /* 0x000000ffff197224 */ /* 0x000fe200078e0009 */
[----:B------:R-:W4:Y:S04]  /*382e0*/  LDL.LU R8, [R1+0x38dc] ;  /* 0x0038dc0001087983 */ /* 0x000f280000300800 */
[----:B------:R-:W4:Y:S04]  /*382f0*/  LDL.LU R9, [R1+0x38d8] ;  /* 0x0038d80001097983 */ /* 0x000f280000300800 */
[----:B------:R0:W-:Y:S04]  /*38300*/  STL.64 [R1+0x3888], R26 ;  /* 0x0038881a01007387 */ /* 0x0001e80000100a00 */
[----:B0-----:R-:W3:Y:S04]  /*38310*/  LDL.LU R26, [R1+0xc1c] ;  /* 0x000c1c00011a7983 */ /* 0x001ee80000300800 */
[----:B------:R-:W3:Y:S04]  /*38320*/  LDL.LU R27, [R1+0xc24] ;  /* 0x000c2400011b7983 */ /* 0x000ee80000300800 */
        /* <DEDUP_REMOVED lines=9> */
[----:B------:R-:W4:Y:S02]  /*383c0*/  LDL.LU.64 R4, [R1+0x38c8] ;  /* 0x0038c80001047983 */ /* 0x000f240000300a00 */
[----:B----4-:R-:W-:-:S15]  /*383d0*/  HMMA.16816.F32 R4, R12, R8, R4 ;  /* 0x000000080c04723c */ /* 0x010fde0000001804 */
[----:B------:R-:W-:-:S04]  /*383e0*/  NOP ;  /* 0x0000000000007918 */ /* 0x000fc80000000000 */
[----:B------:R-:W-:Y:S04]  /*383f0*/  STL.64 [R1+0x5b0], R4 ;  /* 0x0005b00401007387 */ /* 0x000fe80000100a00 */
[----:B------:R0:W-:Y:S04]  /*38400*/  STL.64 [R1+0x5b8], R6 ;  /* 0x0005b80601007387 */ /* 0x0001e80000100a00 */
[----:B0-----:R-:W2:Y:S04]  /*38410*/  LDL.LU.64 R6, [R1+0x38c0] ;  /* 0x0038c00001067983 */ /* 0x001ea80000300a00 */
[----:B------:R-:W3:Y:S04]  /*38420*/  LDL.LU.64 R4, [R1+0x38b8] ;  /* 0x0038b80001047983 */ /* 0x000ee80000300a00 */
[----:B------:R-:W-:Y:S04]  /*38430*/  STL.64 [R1+0x3808], R10 ;  /* 0x0038080a01007387 */ /* 0x000fe80000100a00 */
[----:B------:R0:W-:Y:S04]  /*38440*/  STL.64 [R1+0x3800], R8 ;  /* 0x0038000801007387 */ /* 0x0001e80000100a00 */
[----:B0-----:R-:W2:Y:S04]  /*38450*/  LDL.LU.64 R8, [R1+0x580] ;  /* 0x0005800001087983 */ /* 0x001ea80000300a00 */
[----:B------:R-:W2:Y:S02]  /*38460*/  LDL.LU.64 R10, [R1+0x588] ;  /* 0x00058800010a7983 */ /* 0x000ea40000300a00 */
[----:B--2---:R-:W-:Y:S02]  /*38470*/  HMMA.16816.F32 R8, R12, R6, R8 ;  /* 0x000000060c08723c */ /* 0x004fe40000001808 */
[----:B------:R-:W-:Y:S04]  /*38480*/  STL [R1+0x37fc], R6 ;  /* 0x0037fc0601007387 */ /* 0x000fe80000100800 */
[----:B------:R-:W-:-:S13]  /*38490*/  STL [R1+0x37f8], R7 ;  /* 0x0037f80701007387 */ /* 0x000fda0000100800 */
[----:B------:R-:W-:Y:S04]  /*384a0*/  STL.64 [R1+0x5a0], R8 ;  /* 0x0005a00801007387 */ /* 0x000fe80000100a00 */
[----:B------:R3:W-:Y:S02]  /*384b0*/  STL.64 [R1+0x5a8], R10 ;  /* 0x0005a80a01007387 */ /* 0x0007e40000100a00 */
[----:B---3--:R-:W-:Y:S02]  /*384c0*/  HMMA.16816.F32 R8, R12, R4, R16 ;  /* 0x000000040c08723c */ /* 0x008fe40000001810 */
[----:B------:R0:W-:-:S15]  /*384d0*/  STL.64 [R1+0x3860], R4 ;  /* 0x0038600401007387 */ /* 0x0001de0000100a00 */
[----:B------:R-:W-:Y:S02]  /*384e0*/  NOP ;  /* 0x0000000000007918 */ /* 0x000fe40000000000 */
[----:B------:R-:W-:Y:S04]  /*384f0*/  STL.64 [R1+0x590], R8 ;  /* 0x0005900801007387 */ /* 0x000fe80000100a00 */
[----:B------:R-:W-:Y:S04]  /*38500*/  STL.64 [R1+0x598], R10 ;  /* 0x0005980a01007387 */ /* 0x000fe80000100a00 */
[----:B0-----:R-:W2:Y:S04]  /*38510*/  LDL.LU.64 R4, [R1+0x540] ;  /* 0x0005400001047983 */ /* 0x001ea80000300a00 */
[----:B------:R-:W3:Y:S04]  /*38520*/  LDL.LU.64 R6, [R1+0x548] ;  /* 0x0005480001067983 */ /* 0x000ee80000300a00 */
[----:B---3--:R-:W-:Y:S04]  /*38530*/  STL.64 [R1+0x3880], R6 ;  /* 0x0038800601007387 */ /* 0x008fe80000100a00 */
[----:B--2---:R0:W-:Y:S04]  /*38540*/  STL.64 [R1+0x3878], R4 ;  /* 0x0038780401007387 */ /* 0x0041e80000100a00 */
[----:B0-----:R-:W2:Y:S04]  /*38550*/  LDL.LU.64 R4, [R1+0x550] ;  /* 0x0005500001047983 */ /* 0x001ea80000300a00 */
[----:B------:R-:W3:Y:S04]  /*38560*/  LDL.LU.64 R6, [R1+0x558] ;  /* 0x0005580001067983 */ /* 0x000ee80000300a00 */
[----:B---3--:R-:W-:Y:S04]  /*38570*/  STL.64 [R1+0x3898], R6 ;  /* 0x0038980601007387 */ /* 0x008fe80000100a00 */
[----:B--2---:R0:W-:Y:S04]  /*38580*/  STL.64 [R1+0x3890], R4 ;  /* 0x0038900401007387 */ /* 0x0041e80000100a00 */
[----:B0-----:R-:W2:Y:S04]  /*38590*/  LDL.LU.64 R4, [R1+0x560] ;  /* 0x0005600001047983 */ /* 0x001ea80000300a00 */
[----:B------:R-:W3:Y:S01]  /*385a0*/  LDL.LU.64 R6, [R1+0x568] ;  /* 0x0005680001067983 */ /* 0x000ee20000300a00 */
[----:B------:R-:W-:-:S02]  /*385b0*/  IMAD R29, R29, 0x100, R26 ;  /* 0x000001001d1d7824 */ /* 0x000fc400078e021a */
[----:B------:R-:W-:Y:S02]  /*385c0*/  IMAD R27, R20, 0x100, R27 ;  /* 0x00000100141b7824 */ /* 0x000fe400078e021b */
[----:B------:R-:W-:Y:S01]  /*385d0*/  IMAD R26, R22, 0x100, R21 ;  /* 0x00000100161a7824 */ /* 0x000fe200078e0215 */
[----:B---3--:R-:W-:Y:S04]  /*385e0*/  STL.64 [R1+0x38b0], R6 ;  /* 0x0038b00601007387 */ /* 0x008fe80000100a00 */
[----:B--2---:R0:W-:Y:S04]  /*385f0*/  STL.64 [R1+0x38a8], R4 ;  /* 0x0038a80401007387 */ /* 0x0041e80000100a00 */
[----:B0-----:R-:W2:Y:S04]  /*38600*/  LDL.LU.64 R4, [R1+0x250] ;  /* 0x0002500001047983 */ /* 0x001ea80000300a00 */
[----:B------:R-:W2:Y:S01]  /*38610*/  LDL.LU.64 R6, [R1+0x258] ;  /* 0x0002580001067983 */ /* 0x000ea20000300a00 */
[----:B------:R-:W-:-:S03]  /*38620*/  IMAD R0, R0, 0x100, R23 ;  /* 0x0000010000007824 */ /* 0x000fc600078e0217 */
[----:B------:R-:W3:Y:S04]  /*38630*/  LDL.LU.64 R20, [R1+0x530] ;  /* 0x0005300001147983 */ /* 0x000ee80000300a00 */
[----:B------:R-:W3:Y:S04]  /*38640*/  LDL.LU.64 R22, [R1+0x538] ;  /* 0x0005380001167983 */ /* 0x000ee80000300a00 */
[----:B------:R-:W4:Y:S04]  /*38650*/  LDL.LU.64 R16, [R1+0x510] ;  /* 0x0005100001107983 */ /* 0x000f280000300a00 */
[----:B------:R-:W4:Y:S04]  /*38660*/  LDL.LU.64 R18, [R1+0x518] ;  /* 0x0005180001127983 */ /* 0x000f280000300a00 */
[----:B------:R-:W3:Y:S04]  /*38670*/  LDL.LU.64 R8, [R1+0x500] ;  /* 0x0005000001087983 */ /* 0x000ee80000300a00 */
[----:B------:R-:W3:Y:S01]  /*38680*/  LDL.LU.64 R10, [R1+0x508] ;  /* 0x00050800010a7983 */ /* 0x000ee20000300a00 */
[----:B--2---:R-:W-:Y:S03]  /*38690*/  HMMA.16816.F32 R12, R12, R2, R4 ;  /* 0x000000020c0c723c */ /* 0x004fe60000001804 */
[----:B------:R-:W2:Y:S04]  /*386a0*/  LDL.LU.64 R6, [R1+0x38b0] ;  /* 0x0038b00001067983 */ /* 0x000ea80000300a00 */
[----:B------:R-:W2:-:S12]  /*386b0*/  LDL.LU.64 R4, [R1+0x38a8] ;  /* 0x0038a80001047983 */ /* 0x000e980000300a00 */
[----:B------:R0:W-:Y:S04]  /*386c0*/  STL.64 [R1+0x270], R12 ;  /* 0x0002700c01007387 */ /* 0x0001e80000100a00 */
[----:B------:R1:W-:Y:S01]  /*386d0*/  STL.64 [R1+0x278], R14 ;  /* 0x0002780e01007387 */ /* 0x0003e20000100a00 */
[----:B0-----:R-:W-:Y:S02]  /*386e0*/  F2FP.F16.E5M2.UNPACK_B R12, R29 ;  /* 0x0000001dff0c723e */ /* 0x001fe400020004ff */
[----:B------:R-:W-:Y:S02]  /*386f0*/  F2FP.F16.E5M2.UNPACK_B R13, R27 ;  /* 0x0000001bff0d723e */ /* 0x000fe400020004ff */
[----:B-1----:R-:W-:Y:S02]  /*38700*/  F2FP.F16.E5M2.UNPACK_B R14, R26 ;  /* 0x0000001aff0e723e */ /* 0x002fe400020004ff */
[----:B------:R-:W-:Y:S01]  /*38710*/  F2FP.F16.E5M2.UNPACK_B R15, R0 ;  /* 0x00000000ff0f723e */ /* 0x000fe200020004ff */
[----:B------:R-:W3:Y:S06]  /*38720*/  LDL.LU R29, [R1+0x38a0] ;  /* 0x0038a000011d7983 */ /* 0x000eec0000300800 */
        /* <DEDUP_REMOVED lines=12> */
[----:B------:R-:W2:Y:S02]  /*387f0*/  LDL.LU.64 R24, [R1+0x3868] ;  /* 0x0038680001187983 */ /* 0x000ea40000300a00 */
[----:B--2---:R-:W-:-:S15]  /*38800*/  HMMA.16816.F32 R4, R12, R24, R4 ;  /* 0x000000180c04723c */ /* 0x004fde0000001804 */
[----:B------:R-:W-:-:S04]  /*38810*/  NOP ;  /* 0x0000000000007918 */ /* 0x000fc80000000000 */
[----:B------:R0:W-:Y:S04]  /*38820*/  STL.64 [R1+0x560], R4 ;  /* 0x0005600401007387 */ /* 0x0001e80000100a00 */
[----:B------:R1:W-:Y:S04]  /*38830*/  STL.64 [R1+0x568], R6 ;  /* 0x0005680601007387 */ /* 0x0003e80000100a00 */
[----:B0-----:R-:W2:Y:S01]  /*38840*/  LDL.LU.64 R4, [R1+0x3860] ;  /* 0x0038600001047983 */ /* 0x001ea20000300a00 */
[----:B-1----:R-:W-:Y:S02]  /*38850*/  IMAD.MOV.U32 R6, RZ, RZ, R24 ;  /* 0x000000ffff067224 */ /* 0x002fe400078e0018 */
[----:B------:R-:W-:-:S02]  /*38860*/  IMAD.MOV.U32 R7, RZ, RZ, R25 ;  /* 0x000000ffff077224 */ /* 0x000fc400078e0019 */
[C---:B---3--:R-:W-:Y:S03]  /*38870*/  HMMA.16816.F32 R24, R12.reuse, R26, R20 ;  /* 0x0000001a0c18723c */ /* 0x048fe60000001814 */
[----:B------:R-:W-:Y:S04]  /*38880*/  STL.64 [R1+0x3818], R6 ;  /* 0x0038180601007387 */ /* 0x000fe80000100a00 */
[----:B--2---:R0:W-:Y:S04]  /*38890*/  STL.64 [R1+0x3810], R4 ;  /* 0x0038100401007387 */ /* 0x0041e80000100a00 */
[----:B0-----:R-:W2:Y:S04]  /*388a0*/  LDL.LU.64 R4, [R1+0x520] ;  /* 0x0005200001047983 */ /* 0x001ea80000300a00 */
[----:B------:R-:W2:Y:S04]  /*388b0*/  LDL.LU.64 R6, [R1+0x528] ;  /* 0x0005280001067983 */ /* 0x000ea80000300a00 */
[----:B------:R-:W3:Y:S04]  /*388c0*/  LDL.LU.64 R22, [R1+0x3858] ;  /* 0x0038580001167983 */ /* 0x000ee80000300a00 */
[----:B------:R-:W3:Y:S04]  /*388d0*/  LDL.LU.64 R20, [R1+0x3850] ;  /* 0x0038500001147983 */ /* 0x000ee80000300a00 */
[----:B------:R-:W-:Y:S04]  /*388e0*/  STL.64 [R1+0x550], R24 ;  /* 0x0005501801007387 */ /* 0x000fe80000100a00 */
[----:B------:R0:W-:Y:S04]  /*388f0*/  STL.64 [R1+0x558], R26 ;  /* 0x0005581a01007387 */ /* 0x0001e80000100a00 */
[----:B0-----:R-:W4:Y:S04]  /*38900*/  LDL.LU.64 R26, [R1+0x3848] ;  /* 0x00384800011a7983 */ /* 0x001f280000300a00 */
[----:B------:R-:W3:Y:S04]  /*38910*/  LDL.LU.64 R24, [R1+0x3840] ;  /* 0x0038400001187983 */ /* 0x000ee80000300a00 */
[----:B------:R-:W-:Y:S01]  /*38920*/  STL.64 [R1+0x3770], R28 ;  /* 0x0037701c01007387 */ /* 0x000fe20000100a00 */
[C---:B--2---:R-:W-:Y:S08]  /*38930*/  HMMA.16816.F32 R4, R12.reuse, R28, R4 ;  /* 0x0000001c0c04723c */ /* 0x044ff00000001804 */
[C---:B----4-:R-:W-:Y:S11]  /*38940*/  HMMA.16816.F32 R16, R12.reuse, R26, R16 ;  /* 0x0000001a0c10723c */ /* 0x050ff60000001810 */
[----:B------:R-:W-:Y:S04]  /*38950*/  STL.64 [R1+0x540], R4 ;  /* 0x0005400401007387 */ /* 0x000fe80000100a00 */
[----:B------:R-:W-:Y:S04]  /*38960*/  STL.64 [R1+0x548], R6 ;  /* 0x0005480601007387 */ /* 0x000fe80000100a00 */
[----:B------:R0:W-:Y:S04]  /*38970*/  STL.64 [R1+0x530], R16 ;  /* 0x0005301001007387 */ /* 0x0001e80000100a00 */
[----:B------:R1:W-:Y:S04]  /*38980*/  STL.64 [R1+0x538], R18 ;  /* 0x0005381201007387 */ /* 0x0003e80000100a00 */
[----:B0-----:R-:W2:Y:S04]  /*38990*/  LDL.LU.64 R16, [R1+0x4e0] ;  /* 0x0004e00001107983 */ /* 0x001ea80000300a00 */
[----:B-1----:R-:W4:Y:S01]  /*389a0*/  LDL.LU.64 R18, [R1+0x4e8] ;  /* 0x0004e80001127983 */ /* 0x002f220000300a00 */
[----:B---3--:R-:W-:-:S15]  /*389b0*/  HMMA.16816.F32 R4, R12, R24, R8 ;  /* 0x000000180c04723c */ /* 0x008fde0000001808 */
[----:B------:R-:W-:-:S04]  /*389c0*/  NOP ;  /* 0x0000000000007918 */ /* 0x000fc80000000000 */
[----:B------:R-:W-:Y:S04]  /*389d0*/  STL.64 [R1+0x520], R4 ;  /* 0x0005200401007387 */ /* 0x000fe80000100a00 */
[----:B------:R-:W-:Y:S04]  /*389e0*/  STL.64 [R1+0x528], R6 ;  /* 0x0005280601007387 */ /* 0x000fe80000100a00 */
[----:B----4-:R-:W-:Y:S04]  /*389f0*/  STL.64 [R1+0x3838], R18 ;  /* 0x0038381201007387 */ /* 0x010fe80000100a00 */
[----:B--2---:R0:W-:Y:S04]  /*38a00*/  STL.64 [R1+0x3830], R16 ;  /* 0x0038301001007387 */ /* 0x0041e80000100a00 */
[----:B0-----:R-:W2:Y:S04]  /*38a10*/  LDL.LU.64 R16, [R1+0x4f0] ;  /* 0x0004f00001107983 */ /* 0x001ea80000300a00 */
[----:B------:R-:W2:Y:S04]  /*38a20*/  LDL.LU.64 R18, [R1+0x4f8] ;  /* 0x0004f80001127983 */ /* 0x000ea80000300a00 */
[----:B------:R-:W3:Y:S04]  /*38a30*/  LDL.LU.64 R4, [R1+0x4d0] ;  /* 0x0004d00001047983 */ /* 0x000ee80000300a00 */
[----:B------:R-:W3:Y:S04]  /*38a40*/  LDL.LU.64 R6, [R1+0x4d8] ;  /* 0x0004d80001067983 */ /* 0x000ee80000300a00 */
[----:B------:R-:W4:Y:S04]  /*38a50*/  LDL.LU.64 R8, [R1+0x4c0] ;  /* 0x0004c00001087983 */ /* 0x000f280000300a00 */
[----:B------:R-:W4:Y:S04]  /*38a60*/  LDL.LU.64 R10, [R1+0x4c8] ;  /* 0x0004c800010a7983 */ /* 0x000f280000300a00 */
[----:B------:R-:W3:Y:S04]  /*38a70*/  LDL.LU R0, [R1+0xc50] ;  /* 0x000c500001007983 */ /* 0x000ee80000300800 */
[----:B------:R0:W-:Y:S04]  /*38a80*/  STL.64 [R1+0x3780], R26 ;  /* 0x0037801a01007387 */ /* 0x0001e80000100a00 */
[----:B0-----:R-:W3:Y:S04]  /*38a90*/  LDL.LU R26, [R1+0xc48] ;  /* 0x000c4800011a7983 */ /* 0x001ee80000300800 */
[----:B------:R-:W3:Y:S04]  /*38aa0*/  LDL.LU R27, [R1+0xc54] ;  /* 0x000c5400011b7983 */ /* 0x000ee80000300800 */
[----:B------:R0:W-:Y:S04]  /*38ab0*/  STL.64 [R1+0x3778], R24 ;  /* 0x0037781801007387 */ /* 0x0001e80000100a00 */
[----:B0-----:R-:W4:Y:S04]  /*38ac0*/  LDL.LU R24, [R1+0xc40] ;  /* 0x000c400001187983 */ /* 0x001f280000300800 */
[----:B------:R-:W4:Y:S01]  /*38ad0*/  LDL.LU R25, [R1+0xc4c] ;  /* 0x000c4c0001197983 */ /* 0x000f220000300800 */
[C---:B--2---:R-:W-:Y:S03]  /*38ae0*/  HMMA.16816.F32 R16, R12.reuse, R22, R16 ;  /* 0x000000160c10723c */ /* 0x044fe60000001810 */
[----:B---3--:R-:W-:Y:S04]  /*38af0*/  STL.64 [R1+0x37e0], R26 ;  /* 0x0037e01a01007387 */ /* 0x008fe80000100a00 */
[----:B----4-:R0:W-:Y:S04]  /*38b00*/  STL.64 [R1+0x37d8], R24 ;  /* 0x0037d81801007387 */ /* 0x0101e80000100a00 */
[----:B0-----:R-:W2:Y:S04]  /*38b10*/  LDL.LU.64 R24, [R1+0x4a0] ;  /* 0x0004a00001187983 */ /* 0x001ea80000300a00 */
[----:B------:R-:W2:Y:S04]  /*38b20*/  LDL.LU.64 R26, [R1+0x4a8] ;  /* 0x0004a800011a7983 */ /* 0x000ea80000300a00 */
        /* <DEDUP_REMOVED lines=10> */
[----:B------:R-:W-:Y:S04]  /*38bd0*/  STL.64 [R1+0x3790], R22 ;  /* 0x0037901601007387 */ /* 0x000fe80000100a00 */
[----:B------:R0:W-:Y:S04]  /*38be0*/  STL.64 [R1+0x3788], R20 ;  /* 0x0037881401007387 */ /* 0x0001e80000100a00 */
[----:B0-----:R-:W2:Y:S04]  /*38bf0*/  LDL.LU.64 R20, [R1+0x4b0] ;  /* 0x0004b00001147983 */ /* 0x001ea80000300a00 */
[----:B------:R-:W2:Y:S01]  /*38c00*/  LDL.LU.64 R22, [R1+0x4b8] ;  /* 0x0004b80001167983 */ /* 0x000ea20000300a00 */
[C---:B---3--:R-:W-:Y:S08]  /*38c10*/  HMMA.16816.F32 R4, R12.reuse, R18, R4 ;  /* 0x000000120c04723c */ /* 0x048ff00000001804 */
[C---:B----4-:R-:W-:Y:S11]  /*38c20*/  HMMA.16816.F32 R8, R12.reuse, R16, R8 ;  /* 0x000000100c08723c */ /* 0x050ff60000001808 */
[----:B------:R-:W-:Y:S04]  /*38c30*/  STL.64 [R1+0x4f0], R4 ;  /* 0x0004f00401007387 */ /* 0x000fe80000100a00 */
[----:B------:R0:W-:Y:S04]  /*38c40*/  STL.64 [R1+0x4f8], R6 ;  /* 0x0004f80601007387 */ /* 0x0001e80000100a00 */
[----:B0-----:R-:W3:Y:S04]  /*38c50*/  LDL.LU.64 R6, [R1+0x3818] ;  /* 0x0038180001067983 */ /* 0x001ee80000300a00 */
[----:B------:R-:W4:Y:S04]  /*38c60*/  LDL.LU.64 R4, [R1+0x3810] ;  /* 0x0038100001047983 */ /* 0x000f280000300a00 */
[----:B------:R-:W-:Y:S04]  /*38c70*/  STL.64 [R1+0x4e0], R8 ;  /* 0x0004e00801007387 */ /* 0x000fe80000100a00 */
[----:B------:R0:W-:Y:S04]  /*38c80*/  STL.64 [R1+0x4e8], R10 ;  /* 0x0004e80a01007387 */ /* 0x0001e80000100a00 */
[----:B0-----:R-:W2:Y:S04]  /*38c90*/  LDL.LU.64 R10, [R1+0x3808] ;  /* 0x00380800010a7983 */ /* 0x001ea80000300a00 */
[----:B------:R-:W3:Y:S04]  /*38ca0*/  LDL.LU.64 R8, [R1+0x3800] ;  /* 0x0038000001087983 */ /* 0x000ee80000300a00 */
[----:B------:R-:W-:Y:S04]  /*38cb0*/  STL.64 [R1+0x3758], R18 ;  /* 0x0037581201007387 */ /* 0x000fe80000100a00 */
[----:B------:R3:W-:Y:S01]  /*38cc0*/  STL.64 [R1+0x3750], R16 ;  /* 0x0037501001007387 */ /* 0x0007e20000100a00 */
[C---:B--2---:R-:W-:Y:S08]  /*38cd0*/  HMMA.16816.F32 R20, R12.reuse, R10, R20 ;  /* 0x0000000a0c14723c */ /* 0x044ff00000001814 */
[----:B---3--:R-:W-:Y:S01]  /*38ce0*/  HMMA.16816.F32 R16, R12, R8, R24 ;  /* 0x000000080c10723c */ /* 0x008fe20000001818 */
[----:B------:R-:W2:Y:S10]  /*38cf0*/  LDL.LU.64 R24, [R1+0x480] ;  /* 0x0004800001187983 */ /* 0x000eb40000300a00 */
[----:B------:R-:W-:Y:S04]  /*38d00*/  STL.64 [R1+0x4d0], R20 ;  /* 0x0004d01401007387 */ /* 0x000fe80000100a00 */
[----:B------:R0:W-:Y:S04]  /*38d10*/  STL.64 [R1+0x4d8], R22 ;  /* 0x0004d81601007387 */ /* 0x0001e80000100a00 */
[----:B------:R-:W3:Y:S04]  /*38d20*/  LDL.LU.64 R26, [R1+0x488] ;  /* 0x00048800011a7983 */ /* 0x000ee80000300a00 */
[----:B------:R-:W-:Y:S04]  /*38d30*/  STL.64 [R1+0x4c0], R16 ;  /* 0x0004c01001007387 */ /* 0x000fe80000100a00 */
[----:B------:R-:W-:Y:S01]  /*38d40*/  STL.64 [R1+0x4c8], R18 ;  /* 0x0004c81201007387 */ /* 0x000fe20000100a00 */
[----:B0-----:R-:W-:-:S02]  /*38d50*/  IMAD.MOV.U32 R22, RZ, RZ, R6 ;  /* 0x000000ffff167224 */ /* 0x001fc400078e0006 */
[----:B------:R-:W-:Y:S01]  /*38d60*/  IMAD.MOV.U32 R23, RZ, RZ, R7 ;  /* 0x000000ffff177224 */ /* 0x000fe200078e0007 */
[----:B---3--:R-:W-:Y:S04]  /*38d70*/  STL.64 [R1+0x37f0], R26 ;  /* 0x0037f01a01007387 */ /* 0x008fe80000100a00 */
[----:B--2---:R0:W-:Y:S04]  /*38d80*/  STL.64 [R1+0x37e8], R24 ;  /* 0x0037e81801007387 */ /* 0x0041e80000100a00 */
[----:B0-----:R-:W2:Y:S04]  /*38d90*/  LDL.LU.64 R24, [R1+0x490] ;  /* 0x0004900001187983 */ /* 0x001ea80000300a00 */
[----:B------:R-:W2:Y:S04]  /*38da0*/  LDL.LU.64 R26, [R1+0x498] ;  /* 0x00049800011a7983 */ /* 0x000ea80000300a00 */
[----:B------:R-:W2:Y:S04]  /*38db0*/  LDL.LU R6, [R1+0x37fc] ;  /* 0x0037fc0001067983 */ /* 0x000ea80000300800 */
[----:B------:R-:W2:Y:S04]  /*38dc0*/  LDL.LU R7, [R1+0x37f8] ;  /* 0x0037f80001077983 */ /* 0x000ea80000300800 */
[----:B------:R-:W3:Y:S04]  /*38dd0*/  LDL.LU.64 R16, [R1+0x240] ;  /* 0x0002400001107983 */ /* 0x000ee80000300a00 */
[----:B------:R-:W3:Y:S04]  /*38de0*/  LDL.LU.64 R18, [R1+0x248] ;  /* 0x0002480001127983 */ /* 0x000ee80000300a00 */
[----:B------:R-:W3:Y:S04]  /*38df0*/  LDL.64 R20, [R1+0x10] ;  /* 0x0000100001147983 */ /* 0x000ee80000100a00 */
[----:B------:R-:W-:Y:S01]  /*38e00*/  STL.64 [R1+0x37c0], R22 ;  /* 0x0037c01601007387 */ /* 0x000fe20000100a00 */
[C---:B--2---:R-:W-:Y:S03]  /*38e10*/  HMMA.16816.F32 R24, R12.reuse, R6, R24 ;  /* 0x000000060c18723c */ /* 0x044fe60000001818 */
[----:B---3--:R0:W-:Y:S04]  /*38e20*/  STL.64 [R1+0x37b8], R20 ;  /* 0x0037b81401007387 */ /* 0x0081e80000100a00 */
[----:B0-----:R-:W2:Y:S04]  /*38e30*/  LDL.LU R20, [R1+0xc38] ;  /* 0x000c380001147983 */ /* 0x001ea80000300800 */
[----:B------:R-:W3:Y:S04]  /*38e40*/  LDL.LU R21, [R1+0xc44] ;  /* 0x000c440001157983 */ /* 0x000ee80000300800 */
[----:B------:R-:W2:Y:S04]  /*38e50*/  LDL.64 R28, [R1] ;  /* 0x00000000011c7983 */ /* 0x000ea80000100a00 */
[----:B------:R0:W-:Y:S04]  /*38e60*/  STL.64 [R1+0x3738], R10 ;  /* 0x0037380a01007387 */ /* 0x0001e80000100a00 */
[----:B0-----:R-:W2:Y:S04]  /*38e70*/  LDL.LU R11, [R1+0xc3c] ;  /* 0x000c3c00010b7983 */ /* 0x001ea80000300800 */
[----:B------:R-:W-:Y:S04]  /*38e80*/  STL.64 [R1+0x3730], R8 ;  /* 0x0037300801007387 */ /* 0x000fe80000100a00 */
[----:B------:R-:W-:Y:S04]  /*38e90*/  STL.64 [R1+0x4b0], R24 ;  /* 0x0004b01801007387 */ /* 0x000fe80000100a00 */
[----:B------:R0:W-:Y:S04]  /*38ea0*/  STL.64 [R1+0x4b8], R26 ;  /* 0x0004b81a01007387 */ /* 0x0001e80000100a00 */
[----:B0-----:R-:W4:Y:S04]  /*38eb0*/  LDL.LU.64 R26, [R1+0x37f0] ;  /* 0x0037f000011a7983 */ /* 0x001f280000300a00 */
[----:B------:R-:W4:Y:S04]  /*38ec0*/  LDL.LU.64 R24, [R1+0x37e8] ;  /* 0x0037e80001187983 */ /* 0x000f280000300a00 */
[----:B------:R-:W2:Y:S04]  /*38ed0*/  LDL R22, [R1+0x18] ;  /* 0x0000180001167983 */ /* 0x000ea80000100800 */
[----:B------:R-:W2:Y:S01]  /*38ee0*/  LDL R23, [R1+0x1c] ;  /* 0x00001c0001177983 */ /* 0x000ea20000100800 */
[----:B----4-:R-:W-:-:S15]  /*38ef0*/  HMMA.16816.F32 R24, R12, R4, R24 ;  /* 0x000000040c18723c */ /* 0x010fde0000001818 */
[----:B------:R-:W-:-:S04]  /*38f00*/  NOP ;  /* 0x0000000000007918 */ /* 0x000fc80000000000 */
[----:B------:R-:W-:Y:S04]  /*38f10*/  STL.64 [R1+0x4a0], R24 ;  /* 0x0004a01801007387 */ /* 0x000fe80000100a00 */
[----:B------:R0:W-:Y:S04]  /*38f20*/  STL.64 [R1+0x4a8], R26 ;  /* 0x0004a81a01007387 */ /* 0x0001e80000100a00 */
[----:B0-----:R-:W4:Y:S04]  /*38f30*/  LDL.LU.64 R26, [R1+0x37e0] ;  /* 0x0037e000011a7983 */ /* 0x001f280000300a00 */
[----:B------:R-:W3:Y:S01]  /*38f40*/  LDL.LU.64 R24, [R1+0x37d8] ;  /* 0x0037d80001187983 */ /* 0x000ee20000300a00 */
[----:B------:R-:W-:Y:S03]  /*38f50*/  HMMA.16816.F32 R12, R12, R2, R16 ;  /* 0x000000020c0c723c */ /* 0x000fe60000001810 */
[----:B------:R-:W-:Y:S04]  /*38f60*/  STL.64 [R1+0x3718], R6 ;  /* 0x0037180601007387 */ /* 0x000fe80000100a00 */
[----:B------:R3:W-:Y:S04]  /*38f70*/  STL.64 [R1+0x3710], R4 ;  /* 0x0037100401007387 */ /* 0x0007e80000100a00 */
[----:B------:R-:W-:Y:S04]  /*38f80*/  STL [R1+0x3704], R2 ;  /* 0x0037040201007387 */ /* 0x000fe80000100800 */
[----:B------:R-:W-:Y:S04]  /*38f90*/  STL [R1+0x3700], R3 ;  /* 0x0037000301007387 */ /* 0x000fe80000100800 */
[----:B------:R-:W-:Y:S04]  /*38fa0*/  STL.64 [R1+0x260], R12 ;  /* 0x0002600c01007387 */ /* 0x000fe80000100a00 */
[----:B------:R-:W-:Y:S01]  /*38fb0*/  STL.64 [R1+0x268], R14 ;  /* 0x0002680e01007387 */ /* 0x000fe20000100a00 */
[----:B----4-:R-:W-:-:S02]  /*38fc0*/  IMAD R0, R0, 0x100, R27 ;  /* 0x0000010000007824 */ /* 0x010fc400078e021b */
[----:B---3--:R-:W-:Y:S02]  /*38fd0*/  IMAD R5, R24, 0x100, R21 ;  /* 0x0000010018057824 */ /* 0x008fe400078e0215 */
[----:B------:R-:W-:Y:S02]  /*38fe0*/  IMAD R4, R26, 0x100, R25 ;  /* 0x000001001a047824 */ /* 0x000fe400078e0219 */
[----:B------:R-:W3:Y:S04]  /*38ff0*/  LDL.LU.64 R24, [R1+0x440] ;  /* 0x0004400001187983 */ /* 0x000ee80000300a00 */
[----:B------:R-:W4:Y:S04]  /*39000*/  LDL.LU.64 R26, [R1+0x448] ;  /* 0x00044800011a7983 */ /* 0x000f280000300a00 */
[----:B----4-:R-:W-:Y:S04]  /*39010*/  STL.64 [R1+0x37a0], R26 ;  /* 0x0037a01a01007387 */ /* 0x010fe80000100a00 */
[----:B---3--:R0:W-:Y:S04]  /*39020*/  STL.64 [R1+0x3798], R24 ;  /* 0x0037981801007387 */ /* 0x0081e80000100a00 */
[----:B0-----:R-:W3:Y:S04]  /*39030*/  LDL.LU.64 R24, [R1+0x450] ;  /* 0x0004500001187983 */ /* 0x001ee80000300a00 */
[----:B------:R-:W4:Y:S04]  /*39040*/  LDL.LU.64 R26, [R1+0x458] ;  /* 0x00045800011a7983 */ /* 0x000f280000300a00 */
[----:B----4-:R-:W-:Y:S04]  /*39050*/  STL.64 [R1+0x37b0], R26 ;  /* 0x0037b01a01007387 */ /* 0x010fe80000100a00 */
[----:B---3--:R0:W-:Y:S04]  /*39060*/  STL.64 [R1+0x37a8], R24 ;  /* 0x0037a81801007387 */ /* 0x0081e80000100a00 */
[----:B0-----:R-:W3:Y:S04]  /*39070*/  LDL.LU.64 R24, [R1+0x460] ;  /* 0x0004600001187983 */ /* 0x001ee80000300a00 */
[----:B------:R-:W4:Y:S01]  /*39080*/  LDL.LU.64 R26, [R1+0x468] ;  /* 0x00046800011a7983 */ /* 0x000f220000300a00 */
[----:B--2---:R-:W-:Y:S01]  /*39090*/  IMAD R8, R20, 0x100, R11 ;  /* 0x0000010014087824 */ /* 0x004fe200078e020b */
[----:B------:R-:W-:-:S02]  /*390a0*/  F2FP.F16.E5M2.UNPACK_B R13, R5 ;  /* 0x00000005ff0d723e */ /* 0x000fc400020004ff */
[----:B------:R-:W-:Y:S02]  /*390b0*/  F2FP.F16.E5M2.UNPACK_B R14, R4 ;  /* 0x00000004ff0e723e */ /* 0x000fe400020004ff */
[----:B------:R-:W-:Y:S01]  /*390c0*/  F2FP.F16.E5M2.UNPACK_B R15, R0 ;  /* 0x00000000ff0f723e */ /* 0x000fe200020004ff */
[----:B----4-:R-:W-:Y:S04]  /*390d0*/  STL.64 [R1+0x37d0], R26 ;  /* 0x0037d01a01007387 */ /* 0x010fe80000100a00 */
[----:B---3--:R0:W-:Y:S04]  /*390e0*/  STL.64 [R1+0x37c8], R24 ;  /* 0x0037c81801007387 */ /* 0x0081e80000100a00 */
[----:B0-----:R-:W2:Y:S04]  /*390f0*/  LDL.LU.64 R24, [R1+0x470] ;  /* 0x0004700001187983 */ /* 0x001ea80000300a00 */
[----:B------:R-:W2:Y:S01]  /*39100*/  LDL.LU.64 R26, [R1+0x478] ;  /* 0x00047800011a7983 */ /* 0x000ea20000300a00 */
[----:B------:R-:W-:-:S03]  /*39110*/  F2FP.F16.E5M2.UNPACK_B R12, R8 ;  /* 0x00000008ff0c723e */ /* 0x000fc600020004ff */
        /* <DEDUP_REMOVED lines=9> */
[----:B------:R-:W-:Y:S04]  /*391b0*/  STL.64 [R1+0x490], R20 ;  /* 0x0004901401007387 */ /* 0x000fe80000100a00 */
[----:B------:R0:W-:Y:S04]  /*391c0*/  STL.64 [R1+0x498], R22 ;  /* 0x0004981601007387 */ /* 0x0001e80000100a00 */
[----:B0-----:R-:W2:Y:S04]  /*391d0*/  LDL.LU.64 R22, [R1+0x37c0] ;  /* 0x0037c00001167983 */ /* 0x001ea80000300a00 */
[----:B------:R-:W2:Y:S04]  /*391e0*/  LDL.LU.64 R20, [R1+0x37b8] ;  /* 0x0037b80001147983 */ /* 0x000ea80000300a00 */
[----:B------:R-:W3:Y:S01]  /*391f0*/  LDL.LU R0, [R1+0xc68] ;  /* 0x000c680001007983 */ /* 0x000ee20000300800 */
[----:B--2---:R-:W-:-:S15]  /*39200*/  HMMA.16816.F32 R24, R12, R20, R24 ;  /* 0x000000140c18723c */ /* 0x004fde0000001818 */
[----:B------:R-:W-:-:S04]  /*39210*/  NOP ;  /* 0x0000000000007918 */ /* 0x000fc80000000000 */
[----:B------:R-:W-:Y:S04]  /*39220*/  STL.64 [R1+0x480], R24 ;  /* 0x0004801801007387 */ /* 0x000fe80000100a00 */
[----:B------:R0:W-:Y:S04]  /*39230*/  STL.64 [R1+0x488], R26 ;  /* 0x0004881a01007387 */ /* 0x0001e80000100a00 */
[----:B0-----:R-:W2:Y:S04]  /*39240*/  LDL.LU.64 R26, [R1+0x37b0] ;  /* 0x0037b000011a7983 */ /* 0x001ea80000300a00 */
[----:B------:R-:W2:Y:S01]  /*39250*/  LDL.LU.64 R24, [R1+0x37a8] ;  /* 0x0037a80001187983 */ /* 0x000ea20000300a00 */
[----:B------:R-:W-:-:S02]  /*39260*/  IMAD.MOV.U32 R3, RZ, RZ, R21 ;  /* 0x000000ffff037224 */ /* 0x000fc400078e0015 */
[----:B------:R-:W-:-:S03]  /*39270*/  IMAD.MOV.U32 R2, RZ, RZ, R20 ;  /* 0x000000ffff027224 */ /* 0x000fc600078e0014 */
[----:B------:R0:W-:Y:S01]  /*39280*/  STL [R1+0x3708], R3 ;  /* 0x0037080301007387 */ /* 0x0001e20000100800 */
[----:B--2---:R-:W-:Y:S03]  /*39290*/  HMMA.16816.F32 R20, R12, R22, R24 ;  /* 0x000000160c14723c */ /* 0x004fe60000001818 */
[----:B------:R-:W2:Y:S04]  /*392a0*/  LDL.LU.64 R26, [R1+0x37a0] ;  /* 0x0037a000011a7983 */ /* 0x000ea80000300a00 */
[----:B------:R-:W2:Y:S01]  /*392b0*/  LDL.LU.64 R24, [R1+0x3798] ;  /* 0x0037980001187983 */ /* 0x000ea20000300a00 */
[----:B0-----:R-:W-:-:S11]  /*392c0*/  IMAD.MOV.U32 R3, RZ, RZ, R28 ;  /* 0x000000ffff037224 */ /* 0x001fd600078e001c */
        /* <DEDUP_REMOVED lines=10> */
[----:B------:R-:W3:Y:S02]  /*39370*/  LDL.LU.64 R28, [R1+0x3770] ;  /* 0x00377000011c7983 */ /* 0x000ee40000300a00 */
[C---:B---3--:R-:W-:Y:S08]  /*39380*/  HMMA.16816.F32 R16, R12.reuse, R28, R16 ;  /* 0x0000001c0c10723c */ /* 0x048ff00000001810 */
[C---:B----4-:R-:W-:Y:S01]  /*39390*/  HMMA.16816.F32 R8, R12.reuse, R26, R8 ;  /* 0x0000001a0c08723c */ /* 0x050fe20000001808 */
[----:B------:R0:W-:Y:S04]  /*393a0*/  STL [R1+0x36e8], R28 ;  /* 0x0036e81c01007387 */ /* 0x0001e80000100800 */
[----:B0-----:R-:W3:Y:S06]  /*393b0*/  LDL.LU R28, [R1+0xc58] ;  /* 0x000c5800011c7983 */ /* 0x001eec0000300800 */
[----:B------:R-:W-:Y:S04]  /*393c0*/  STL.64 [R1+0x450], R16 ;  /* 0x0004501001007387 */ /* 0x000fe80000100a00 */
[----:B------:R-:W-:Y:S04]  /*393d0*/  STL.64 [R1+0x458], R18 ;  /* 0x0004581201007387 */ /* 0x000fe80000100a00 */
[----:B------:R0:W-:Y:S04]  /*393e0*/  STL [R1+0x36e4], R29 ;  /* 0x0036e41d01007387 */ /* 0x0001e80000100800 */
[----:B0-----:R-:W4:Y:S04]  /*393f0*/  LDL.LU R29, [R1+0xc60] ;  /* 0x000c6000011d7983 */ /* 0x001f280000300800 */
[----:B------:R-:W3:Y:S04]  /*39400*/  LDL.LU.64 R16, [R1+0x3f0] ;  /* 0x0003f00001107983 */ /* 0x000ee80000300a00 */
[----:B------:R-:W-:Y:S04]  /*39410*/  STL.64 [R1+0x440], R8 ;  /* 0x0004400801007387 */ /* 0x000fe80000100a00 */
[----:B------:R-:W-:Y:S04]  /*39420*/  STL.64 [R1+0x448], R10 ;  /* 0x0004480a01007387 */ /* 0x000fe80000100a00 */
[----:B------:R-:W3:Y:S01]  /*39430*/  LDL.LU.64 R18, [R1+0x3f8] ;  /* 0x0003f80001127983 */ /* 0x000ee20000300a00 */
[----:B--2---:R-:W-:-:S15]  /*39440*/  HMMA.16816.F32 R4, R12, R24, R4 ;  /* 0x000000180c04723c */ /* 0x004fde0000001804 */
[----:B------:R-:W-:-:S04]  /*39450*/  NOP ;  /* 0x0000000000007918 */ /* 0x000fc80000000000 */
[----:B------:R-:W-:Y:S04]  /*39460*/  STL.64 [R1+0x430], R4 ;  /* 0x0004300401007387 */ /* 0x000fe80000100a00 */
[----:B------:R-:W-:Y:S04]  /*39470*/  STL.64 [R1+0x438], R6 ;  /* 0x0004380601007387 */ /* 0x000fe80000100a00 */
[----:B---3--:R-:W-:Y:S04]  /*39480*/  STL.64 [R1+0x3768], R18 ;  /* 0x0037681201007387 */ /* 0x008fe80000100a00 */
[----:B------:R0:W-:Y:S04]  /*39490*/  STL.64 [R1+0x3760], R16 ;  /* 0x0037601001007387 */ /* 0x0001e80000100a00 */
[----:B0-----:R-:W2:Y:S04]  /*394a0*/  LDL.LU.64 R16, [R1+0x400] ;  /* 0x0004000001107983 */ /* 0x001ea80000300a00 */
[----:B------:R-:W2:Y:S04]  /*394b0*/  LDL.LU.64 R18, [R1+0x408] ;  /* 0x0004080001127983 */ /* 0x000ea80000300a00 */
[----:B------:R-:W3:Y:S04]  /*394c0*/  LDL.LU.64 R8, [R1+0x3d0] ;  /* 0x0003d00001087983 */ /* 0x000ee80000300a00 */
[----:B------:R-:W2:Y:S04]  /*394d0*/  LDL.LU.64 R10, [R1+0x3d8] ;  /* 0x0003d800010a7983 */ /* 0x000ea80000300a00 */
[----:B--2---:R-:W-:Y:S04]  /*394e0*/  STL.64 [R1+0x3748], R10 ;  /* 0x0037480a01007387 */ /* 0x004fe80000100a00 */
[----:B---3--:R0:W-:Y:S04]  /*394f0*/  STL.64 [R1+0x3740], R8 ;  /* 0x0037400801007387 */ /* 0x0081e80000100a00 */
[----:B0-----:R-:W2:Y:S04]  /*39500*/  LDL.LU.64 R8, [R1+0x3e0] ;  /* 0x0003e00001087983 */ /* 0x001ea80000300a00 */
[----:B------:R-:W2:Y:S04]  /*39510*/  LDL.LU.64 R10, [R1+0x3e8] ;  /* 0x0003e800010a7983 */ /* 0x000ea80000300a00 */
[----:B------:R-:W3:Y:S04]  /*39520*/  LDL.LU.64 R4, [R1+0x3b0] ;  /* 0x0003b00001047983 */ /* 0x000ee80000300a00 */
[----:B------:R-:W2:Y:S01]  /*39530*/  LDL.LU.64 R6, [R1+0x3b8] ;  /* 0x0003b80001067983 */ /* 0x000ea20000300a00 */
[C---:B------:R-:W-:Y:S03]  /*39540*/  HMMA.16816.F32 R16, R12.reuse, R22, R16 ;  /* 0x000000160c10723c */ /* 0x040fe60000001810 */
[----:B--2---:R-:W-:Y:S04]  /*39550*/  STL.64 [R1+0x3728], R6 ;  /* 0x0037280601007387 */ /* 0x004fe80000100a00 */
[----:B---3--:R0:W-:Y:S04]  /*39560*/  STL.64 [R1+0x3720], R4 ;  /* 0x0037200401007387 */ /* 0x0081e80000100a00 */
[----:B0-----:R-:W2:Y:S04]  /*39570*/  LDL.LU.64 R4, [R1+0x3c0] ;  /* 0x0003c00001047983 */ /* 0x001ea80000300a00 */
[----:B------:R-:W2:Y:S04]  /*39580*/  LDL.LU.64 R6, [R1+0x3c8] ;  /* 0x0003c80001067983 */ /* 0x000ea80000300a00 */
[----:B------:R0:W-:Y:S04]  /*39590*/  STL.64 [R1+0x3670], R26 ;  /* 0x0036701a01007387 */ /* 0x0001e80000100a00 */
[----:B0-----:R-:W4:Y:S04]  /*395a0*/  LDL.LU R26, [R1+0xc64] ;  /* 0x000c6400011a7983 */ /* 0x001f280000300800 */
[----:B------:R-:W3:Y:S04]  /*395b0*/  LDL.LU R27, [R1+0xc6c] ;  /* 0x000c6c00011b7983 */ /* 0x000ee80000300800 */
[----:B------:R0:W-:Y:S04]  /*395c0*/  STL.64 [R1+0x3668], R24 ;  /* 0x0036681801007387 */ /* 0x0001e80000100a00 */
[----:B0-----:R-:W2:Y:S04]  /*395d0*/  LDL.LU R25, [R1+0xc5c] ;  /* 0x000c5c0001197983 */ /* 0x001ea80000300800 */
[----:B------:R-:W-:Y:S04]  /*395e0*/  STL.64 [R1+0x420], R16 ;  /* 0x0004201001007387 */ /* 0x000fe80000100a00 */
[----:B------:R0:W-:Y:S04]  /*395f0*/  STL.64 [R1+0x428], R18 ;  /* 0x0004281201007387 */ /* 0x0001e80000100a00 */
[----:B0-----:R-:W2:Y:S04]  /*39600*/  LDL.LU.64 R18, [R1+0x3768] ;  /* 0x0037680001127983 */ /* 0x001ea80000300a00 */
[----:B------:R-:W2:Y:S02]  /*39610*/  LDL.LU.64 R16, [R1+0x3760] ;  /* 0x0037600001107983 */ /* 0x000ea40000300a00 */
[----:B--2---:R-:W-:-:S15]  /*39620*/  HMMA.16816.F32 R16, R12, R20, R16 ;  /* 0x000000140c10723c */ /* 0x004fde0000001810 */
[----:B------:R-:W-:-:S04]  /*39630*/  NOP ;  /* 0x0000000000007918 */ /* 0x000fc80000000000 */
[----:B------:R-:W-:Y:S04]  /*39640*/  STL.64 [R1+0x410], R16 ;  /* 0x0004101001007387 */ /* 0x000fe80000100a00 */
[----:B------:R0:W-:Y:S04]  /*39650*/  STL.64 [R1+0x418], R18 ;  /* 0x0004181201007387 */ /* 0x0001e80000100a00 */
[----:B0-----:R-:W2:Y:S04]  /*39660*/  LDL.LU.64 R18, [R1+0x3758] ;  /* 0x0037580001127983 */ /* 0x001ea80000300a00 */
[----:B------:R-:W3:Y:S04]  /*39670*/  LDL.LU.64 R16, [R1+0x3750] ;  /* 0x0037500001107983 */ /* 0x000ee80000300a00 */
        /* <DEDUP_REMOVED lines=33> */
[----:B------:R3:W-:Y:S01]  /*39890*/  STL.64 [R1+0x3628], R8 ;  /* 0x0036280801007387 */ /* 0x0007e20000100a00 */
[----:B------:R-:W-:-:S02]  /*398a0*/  IMAD R28, R28, 0x100, R25 ;  /* 0x000001001c1c7824 */ /* 0x000fc400078e0219 */
[----:B----4-:R-:W-:Y:S02]  /*398b0*/  IMAD R29, R29, 0x100, R26 ;  /* 0x000001001d1d7824 */ /* 0x010fe400078e021a */
[----:B------:R-:W-:Y:S01]  /*398c0*/  IMAD R0, R0, 0x100, R27 ;  /* 0x0000010000007824 */ /* 0x000fe200078e021b */
[C---:B--2---:R-:W-:Y:S08]  /*398d0*/  HMMA.16816.F32 R16, R12.reuse, R6, R16 ;  /* 0x000000060c10723c */ /* 0x044ff00000001810 */
[----:B---3--:R-:W-:Y:S01]  /*398e0*/  HMMA.16816.F32 R8, R12, R4, R20 ;  /* 0x000000040c08723c */ /* 0x008fe20000001814 */
[----:B------:R-:W-:Y:S10]  /*398f0*/  STL.64 [R1+0x3610], R6 ;  /* 0x0036100601007387 */ /* 0x000ff40000100a00 */
[----:B------:R-:W-:Y:S04]  /*39900*/  STL.64 [R1+0x3c0], R16 ;  /* 0x0003c01001007387 */ /* 0x000fe80000100a00 */
[----:B------:R-:W-:Y:S04]  /*39910*/  STL.64 [R1+0x3c8], R18 ;  /* 0x0003c81201007387 */ /* 0x000fe80000100a00 */
[----:B------:R-:W-:Y:S04]  /*39920*/  STL.64 [R1+0x3608], R4 ;  /* 0x0036080401007387 */ /* 0x000fe80000100a00 */
[----:B------:R-:W-:Y:S04]  /*39930*/  STL.64 [R1+0x3b0], R8 ;  /* 0x0003b00801007387 */ /* 0x000fe80000100a00 */
[----:B------:R-:W-:Y:S04]  /*39940*/  STL.64 [R1+0x3b8], R10 ;  /* 0x0003b80a01007387 */ /* 0x000fe80000100a00 */
[----:B------:R-:W2:Y:S04]  /*39950*/  LDL.LU.64 R24, [R1+0x360] ;  /* 0x0003600001187983 */ /* 0x000ea80000300a00 */
[----:B------:R-:W3:Y:S04]  /*39960*/  LDL.LU.64 R26, [R1+0x368] ;  /* 0x00036800011a7983 */ /* 0x000ee80000300a00 */
[----:B---3--:R0:W-:Y:S02]  /*39970*/  STL.64 [R1+0x3680], R26 ;  /* 0x0036801a01007387 */ /* 0x0081e40000100a00 */
[----:B0-----:R-:W-:-:S02]  /*39980*/  IMAD.MOV.U32 R26, RZ, RZ, R3 ;  /* 0x000000ffff1a7224 */ /* 0x001fc400078e0003 */
[----:B------:R-:W3:Y:S04]  /*39990*/  LDL.LU R3, [R1+0x3708] ;  /* 0x0037080001037983 */ /* 0x000ee80000300800 */
[----:B------:R-:W4:Y:S04]  /*399a0*/  LDL R27, [R1+0x4] ;  /* 0x00000400011b7983 */ /* 0x000f280000100800 */
[----:B--2---:R0:W-:Y:S04]  /*399b0*/  STL.64 [R1+0x3678], R24 ;  /* 0x0036781801007387 */ /* 0x0041e80000100a00 */
[----:B0-----:R-:W2:Y:S04]  /*399c0*/  LDL R24, [R1+0x8] ;  /* 0x0000080001187983 */ /* 0x001ea80000100800 */
[----:B------:R-:W2:Y:S04]  /*399d0*/  LDL R25, [R1+0xc] ;  /* 0x00000c0001197983 */ /* 0x000ea80000100800 */
[----:B----4-:R0:W-:Y:S02]  /*399e0*/  STL.64 [R1+0x3698], R26 ;  /* 0x0036981a01007387 */ /* 0x0101e40000100a00 */
[----:B0-----:R-:W-:-:S02]  /*399f0*/  IMAD.MOV.U32 R26, RZ, RZ, R2 ;  /* 0x000000ffff1a7224 */ /* 0x001fc400078e0002 */
[----:B---3--:R-:W-:Y:S01]  /*39a00*/  IMAD.MOV.U32 R27, RZ, RZ, R3 ;  /* 0x000000ffff1b7224 */ /* 0x008fe200078e0003 */
[----:B------:R-:W3:Y:S04]  /*39a10*/  LDL.LU R2, [R1+0x3704] ;  /* 0x0037040001027983 */ /* 0x000ee80000300800 */
[----:B------:R-:W3:Y:S04]  /*39a20*/  LDL.LU R3, [R1+0x3700] ;  /* 0x0037000001037983 */ /* 0x000ee80000300800 */
[----:B--2---:R0:W-:Y:S04]  /*39a30*/  STL.64 [R1+0x36b0], R24 ;  /* 0x0036b01801007387 */ /* 0x0041e80000100a00 */
[----:B0-----:R-:W2:Y:S04]  /*39a40*/  LDL R24, [R1+0x18] ;  /* 0x0000180001187983 */ /* 0x001ea80000100800 */
[----:B------:R-:W2:Y:S04]  /*39a50*/  LDL R25, [R1+0x1c] ;  /* 0x00001c0001197983 */ /* 0x000ea80000100800 */
[----:B------:R0:W-:Y:S04]  /*39a60*/  STL.64 [R1+0x36c8], R26 ;  /* 0x0036c81a01007387 */ /* 0x0001e80000100a00 */
[----:B0-----:R-:W4:Y:S04]  /*39a70*/  LDL.LU R26, [R1+0xc74] ;  /* 0x000c7400011a7983 */ /* 0x001f280000300800 */
[----:B------:R-:W4:Y:S04]  /*39a80*/  LDL.LU R27, [R1+0xc70] ;  /* 0x000c7000011b7983 */ /* 0x000f280000300800 */
[----:B------:R-:W2:Y:S04]  /*39a90*/  LDL.LU.64 R16, [R1+0x350] ;  /* 0x0003500001107983 */ /* 0x000ea80000300a00 */
[----:B------:R-:W2:Y:S04]  /*39aa0*/  LDL.LU.64 R18, [R1+0x358] ;  /* 0x0003580001127983 */ /* 0x000ea80000300a00 */
[----:B--2---:R-:W-:Y:S04]  /*39ab0*/  STL.64 [R1+0x3690], R18 ;  /* 0x0036901201007387 */ /* 0x004fe80000100a00 */
[----:B------:R0:W-:Y:S04]  /*39ac0*/  STL.64 [R1+0x3688], R16 ;  /* 0x0036881001007387 */ /* 0x0001e80000100a00 */
[----:B0-----:R-:W2:Y:S04]  /*39ad0*/  LDL.LU.64 R16, [R1+0x370] ;  /* 0x0003700001107983 */ /* 0x001ea80000300a00 */
        /* <DEDUP_REMOVED lines=15> */
[----:B0-----:R-:W3:Y:S04]  /*39bd0*/  LDL.LU.64 R16, [R1+0x230] ;  /* 0x0002300001107983 */ /* 0x001ee80000300a00 */
[----:B------:R-:W3:Y:S04]  /*39be0*/  LDL.LU.64 R18, [R1+0x238] ;  /* 0x0002380001127983 */ /* 0x000ee80000300a00 */
[----:B------:R-:W2:Y:S04]  /*39bf0*/  LDL.LU.64 R20, [R1+0x340] ;  /* 0x0003400001147983 */ /* 0x000ea80000300a00 */
[----:B------:R-:W2:Y:S04]  /*39c00*/  LDL.LU.64 R22, [R1+0x348] ;  /* 0x0003480001167983 */ /* 0x000ea80000300a00 */
[----:B------:R-:W2:Y:S04]  /*39c10*/  LDL.LU.64 R8, [R1+0x330] ;  /* 0x0003300001087983 */ /* 0x000ea80000300a00 */
[----:B------:R-:W2:Y:S04]  /*39c20*/  LDL.LU.64 R10, [R1+0x338] ;  /* 0x00033800010a7983 */ /* 0x000ea80000300a00 */
[----:B------:R-:W2:Y:S04]  /*39c30*/  LDL.LU.64 R4, [R1+0x320] ;  /* 0x0003200001047983 */ /* 0x000ea80000300a00 */
[----:B------:R-:W2:Y:S01]  /*39c40*/  LDL.LU.64 R6, [R1+0x328] ;  /* 0x0003280001067983 */ /* 0x000ea20000300a00 */
[----:B----4-:R-:W-:Y:S01]  /*39c50*/  IMAD R27, R27, 0x100, R26 ;  /* 0x000001001b1b7824 */ /* 0x010fe200078e021a */
[----:B---3--:R-:W-:Y:S02]  /*39c60*/  HMMA.16816.F32 R12, R12, R2, R16 ;  /* 0x000000020c0c723c */ /* 0x008fe40000001810 */
[----:B------:R-:W3:Y:S04]  /*39c70*/  LDL.LU.64 R18, [R1+0x36f8] ;  /* 0x0036f80001127983 */ /* 0x000ee80000300a00 */
[----:B------:R-:W3:-:S13]  /*39c80*/  LDL.LU.64 R16, [R1+0x36f0] ;  /* 0x0036f00001107983 */ /* 0x000eda0000300a00 */
[----:B------:R0:W-:Y:S04]  /*39c90*/  STL.64 [R1+0x250], R12 ;  /* 0x0002500c01007387 */ /* 0x0001e80000100a00 */
[----:B------:R1:W-:Y:S01]  /*39ca0*/  STL.64 [R1+0x258], R14 ;  /* 0x0002580e01007387 */ /* 0x0003e20000100a00 */
[----:B0-----:R-:W-:Y:S02]  /*39cb0*/  F2FP.F16.E5M2.UNPACK_B R12, R28 ;  /* 0x0000001cff0c723e */ /* 0x001fe400020004ff */
[----:B------:R-:W-:Y:S02]  /*39cc0*/  F2FP.F16.E5M2.UNPACK_B R13, R29 ;  /* 0x0000001dff0d723e */ /* 0x000fe400020004ff */
[----:B-1----:R-:W-:Y:S02]  /*39cd0*/  F2FP.F16.E5M2.UNPACK_B R14, R0 ;  /* 0x00000000ff0e723e */ /* 0x002fe400020004ff */
[----:B------:R-:W-:Y:S01]  /*39ce0*/  F2FP.F16.E5M2.UNPACK_B R15, R27 ;  /* 0x0000001bff0f723e */ /* 0x000fe200020004ff */
[----:B------:R-:W4:Y:S04]  /*39cf0*/  LDL.LU R28, [R1+0x36e8] ;  /* 0x0036e800011c7983 */ /* 0x000f280000300800 */
[----:B------:R-:W4:Y:S04]  /*39d00*/  LDL.LU R29, [R1+0x36e4] ;  /* 0x0036e400011d7983 */ /* 0x000f280000300800 */
[----:B------:R-:W2:Y:S01]  /*39d10*/  LDL.LU R0, [R1+0x36e0] ;  /* 0x0036e00001007983 */ /* 0x000ea20000300800 */
[----:B---3--:R-:W-:Y:S03]  /*39d20*/  HMMA.16816.F32 R24, R12, R24, R16 ;  /* 0x000000180c18723c */ /* 0x008fe60000001810 */
[----:B------:R-:W3:Y:S04]  /*39d30*/  LDL.LU.64 R18, [R1+0x36d8] ;  /* 0x0036d80001127983 */ /* 0x000ee80000300a00 */
[----:B------:R-:W3:-:S12]  /*39d40*/  LDL.LU.64 R16, [R1+0x36d0] ;  /* 0x0036d00001107983 */ /* 0x000ed80000300a00 */
[----:B------:R-:W-:Y:S04]  /*39d50*/  STL.64 [R1+0x3a0], R24 ;  /* 0x0003a01801007387 */ /* 0x000fe80000100a00 */
[----:B------:R0:W-:Y:S04]  /*39d60*/  STL.64 [R1+0x3a8], R26 ;  /* 0x0003a81a01007387 */ /* 0x0001e80000100a00 */
[----:B0-----:R-:W3:Y:S02]  /*39d70*/  LDL.LU.64 R26, [R1+0x36c8] ;  /* 0x0036c800011a7983 */ /* 0x001ee40000300a00 */
[----:B---3--:R-:W-:Y:S02]  /*39d80*/  HMMA.16816.F32 R24, R12, R26, R16 ;  /* 0x0000001a0c18723c */ /* 0x008fe40000001810 */
[----:B------:R-:W3:Y:S04]  /*39d90*/  LDL.LU.64 R18, [R1+0x36c0] ;  /* 0x0036c00001127983 */ /* 0x000ee80000300a00 */
[----:B------:R-:W3:-:S13]  /*39da0*/  LDL.LU.64 R16, [R1+0x36b8] ;  /* 0x0036b80001107983 */ /* 0x000eda0000300a00 */
[----:B------:R0:W-:Y:S04]  /*39db0*/  STL.64 [R1+0x390], R24 ;  /* 0x0003901801007387 */ /* 0x0001e80000100a00 */
[----:B------:R3:W-:Y:S04]  /*39dc0*/  STL.64 [R1+0x398], R26 ;  /* 0x0003981a01007387 */ /* 0x0007e80000100a00 */
[----:B0-----:R-:W3:Y:S02]  /*39dd0*/  LDL.LU.64 R24, [R1+0x36b0] ;  /* 0x0036b00001187983 */ /* 0x001ee40000300a00 */
[----:B---3--:R-:W-:Y:S02]  /*39de0*/  HMMA.16816.F32 R24, R12, R24, R16 ;  /* 0x000000180c18723c */ /* 0x008fe40000001810 */
[----:B------:R-:W3:Y:S04]  /*39df0*/  LDL.LU.64 R18, [R1+0x36a8] ;  /* 0x0036a80001127983 */ /* 0x000ee80000300a00 */
[----:B------:R-:W3:-:S13]  /*39e00*/  LDL.LU.64 R16, [R1+0x36a0] ;  /* 0x0036a00001107983 */ /* 0x000eda0000300a00 */
[----:B------:R-:W-:Y:S04]  /*39e10*/  STL.64 [R1+0x380], R24 ;  /* 0x0003801801007387 */ /* 0x000fe80000100a00 */
[----:B------:R0:W-:Y:S04]  /*39e20*/  STL.64 [R1+0x388], R26 ;  /* 0x0003881a01007387 */ /* 0x0001e80000100a00 */
[----:B0-----:R-:W3:Y:S02]  /*39e30*/  LDL.LU.64 R26, [R1+0x3698] ;  /* 0x00369800011a7983 */ /* 0x001ee40000300a00 */
[----:B---3--:R-:W-:Y:S02]  /*39e40*/  HMMA.16816.F32 R24, R12, R26, R16 ;  /* 0x0000001a0c18723c */ /* 0x008fe40000001810 */
[----:B------:R-:W3:Y:S04]  /*39e50*/  LDL.LU.64 R18, [R1+0x3690] ;  /* 0x0036900001127983 */ /* 0x000ee80000300a00 */
[----:B------:R-:W3:-:S13]  /*39e60*/  LDL.LU.64 R16, [R1+0x3688] ;  /* 0x0036880001107983 */ /* 0x000eda0000300a00 */
        /* <DEDUP_REMOVED lines=8> */
[----:B0-----:R-:W3:Y:S04]  /*39ef0*/  LDL.LU.64 R26, [R1+0x3670] ;  /* 0x00367000011a7983 */ /* 0x001ee80000300a00 */
[----:B------:R-:W2:Y:S01]  /*39f00*/  LDL.LU.64 R24, [R1+0x3668] ;  /* 0x0036680001187983 */ /* 0x000ea20000300a00 */
[C---:B---3--:R-:W-:Y:S08]  /*39f10*/  HMMA.16816.F32 R16, R12.reuse, R26, R16 ;  /* 0x0000001a0c10723c */ /* 0x048ff00000001810 */
[C---:B--2---:R-:W-:Y:S11]  /*39f20*/  HMMA.16816.F32 R20, R12.reuse, R24, R20 ;  /* 0x000000180c14723c */ /* 0x044ff60000001814 */
[----:B------:R-:W-:Y:S04]  /*39f30*/  STL.64 [R1+0x350], R16 ;  /* 0x0003501001007387 */ /* 0x000fe80000100a00 */
[----:B------:R0:W-:Y:S04]  /*39f40*/  STL.64 [R1+0x358], R18 ;  /* 0x0003581201007387 */ /* 0x0001e80000100a00 */
[----:B0-----:R-:W2:Y:S04]  /*39f50*/  LDL.LU.64 R18, [R1+0x3660] ;  /* 0x0036600001127983 */ /* 0x001ea80000300a00 */
[----:B------:R-:W3:Y:S04]  /*39f60*/  LDL.LU.64 R16, [R1+0x3658] ;  /* 0x0036580001107983 */ /* 0x000ee80000300a00 */
[----:B------:R-:W-:Y:S04]  /*39f70*/  STL.64 [R1+0x340], R20 ;  /* 0x0003401401007387 */ /* 0x000fe80000100a00 */
[----:B------:R0:W-:Y:S04]  /*39f80*/  STL.64 [R1+0x348], R22 ;  /* 0x0003481601007387 */ /* 0x0001e80000100a00 */
[----:B0-----:R-:W4:Y:S04]  /*39f90*/  LDL.LU.64 R22, [R1+0x3650] ;  /* 0x0036500001167983 */ /* 0x001f280000300a00 */
[----:B------:R-:W2:Y:S04]  /*39fa0*/  LDL.LU.64 R20, [R1+0x3648] ;  /* 0x0036480001147983 */ /* 0x000ea80000300a00 */
[----:B------:R-:W-:Y:S04]  /*39fb0*/  STL.64 [R1+0x3588], R26 ;  /* 0x0035881a01007387 */ /* 0x000fe80000100a00 */
[----:B------:R4:W-:Y:S02]  /*39fc0*/  STL.64 [R1+0x3580], R24 ;  /* 0x0035801801007387 */ /* 0x0009e40000100a00 */
[----:B----4-:R-:W-:Y:S02]  /*39fd0*/  HMMA.16816.F32 R24, R12, R22, R8 ;  /* 0x000000160c18723c */ /* 0x010fe40000001808 */
[----:B------:R-:W4:-:S15]  /*39fe0*/  LDL.LU.64 R8, [R1+0x300] ;  /* 0x0003000001087983 */ /* 0x000f1e0000300a00 */
[----:B------:R-:W-:Y:S02]  /*39ff0*/  NOP ;  /* 0x0000000000007918 */ /* 0x000fe40000000000 */
        /* <DEDUP_REMOVED lines=8> */
[----:B----4-:R0:W-:Y:S04]  /*3a080*/  STL.64 [R1+0x3638], R8 ;  /* 0x0036380801007387 */ /* 0x0101e80000100a00 */
        /* <DEDUP_REMOVED lines=8> */
[----:B------:R-:W4:Y:S04]  /*3a110*/  LDL.LU.64 R24, [R1+0x8d0] ;  /* 0x0008d00001187983 */ /* 0x000f280000300a00 */
[----:B------:R-:W3:Y:S01]  /*3a120*/  LDL.LU.64 R26, [R1+0x8d8] ;  /* 0x0008d800011a7983 */ /* 0x000ee20000300a00 */
[C---:B--2---:R-:W-:Y:S03]  /*3a130*/  HMMA.16816.F32 R8, R12.reuse, R18, R8 ;  /* 0x000000120c08723c */ /* 0x044fe60000001808 */
[----:B---3--:R-:W-:Y:S04]  /*3a140*/  STL.64 [R1+0x3600], R26 ;  /* 0x0036001a01007387 */ /* 0x008fe80000100a00 */
[----:B----4-:R0:W-:Y:S04]  /*3a150*/  STL.64 [R1+0x35f8], R24 ;  /* 0x0035f81801007387 */ /* 0x0101e80000100a00 */
[----:B0-----:R-:W2:Y:S04]  /*3a160*/  LDL.LU.64 R24, [R1+0x2d0] ;  /* 0x0002d00001187983 */ /* 0x001ea80000300a00 */
[----:B------:R-:W2:Y:S04]  /*3a170*/  LDL.LU.64 R26, [R1+0x2d8] ;  /* 0x0002d800011a7983 */ /* 0x000ea80000300a00 */
[----:B------:R0:W-:Y:S04]  /*3a180*/  STL.64 [R1+0x3568], R22 ;  /* 0x0035681601007387 */ /* 0x0001e80000100a00 */
[----:B0-----:R-:W3:Y:S04]  /*3a190*/  LDL.LU R22, [R1+0xc88] ;  /* 0x000c880001167983 */ /* 0x001ee80000300800 */
[----:B------:R-:W4:Y:S04]  /*3a1a0*/  LDL.LU R23, [R1+0xc94] ;  /* 0x000c940001177983 */ /* 0x000f280000300800 */
[----:B------:R0:W-:Y:S04]  /*3a1b0*/  STL.64 [R1+0x3560], R20 ;  /* 0x0035601401007387 */ /* 0x0001e80000100a00 */
[----:B0-----:R-:W2:Y:S04]  /*3a1c0*/  LDL.LU R20, [R1+0xc80] ;  /* 0x000c800001147983 */ /* 0x001ea80000300800 */
[----:B------:R-:W3:Y:S04]  /*3a1d0*/  LDL.LU R21, [R1+0xc8c] ;  /* 0x000c8c0001157983 */ /* 0x000ee80000300800 */
        /* <DEDUP_REMOVED lines=10> */
[----:B------:R0:W-:Y:S04]  /*3a280*/  STL.64 [R1+0x3548], R18 ;  /* 0x0035481201007387 */ /* 0x0001e80000100a00 */
[----:B0-----:R-:W3:Y:S04]  /*3a290*/  LDL.LU R18, [R1+0xc78] ;  /* 0x000c780001127983 */ /* 0x001ee80000300800 */
[----:B------:R-:W3:Y:S04]  /*3a2a0*/  LDL.LU R19, [R1+0xc84] ;  /* 0x000c840001137983 */ /* 0x000ee80000300800 */
[----:B------:R0:W-:Y:S04]  /*3a2b0*/  STL.64 [R1+0x3540], R16 ;  /* 0x0035401001007387 */ /* 0x0001e80000100a00 */
[----:B0-----:R-:W3:Y:S01]  /*3a2c0*/  LDL.LU R17, [R1+0xc7c] ;  /* 0x000c7c0001117983 */ /* 0x001ee20000300800 */
        /* <DEDUP_REMOVED lines=21> */
[----:B------:R-:W2:Y:S01]  /*3a420*/  LDL.LU.64 R24, [R1+0x35f8] ;  /* 0x0035f80001187983 */ /* 0x000ea20000300a00 */
[----:B---3--:R-:W-:Y:S03]  /*3a430*/  HMMA.16816.F32 R8, R12, R4, R8 ;  /* 0x000000040c08723c */ /* 0x008fe60000001808 */
[----:B------:R-:W-:Y:S04]  /*3a440*/  STL.64 [R1+0x3558], R6 ;  /* 0x0035580601007387 */ /* 0x000fe80000100a00 */
[----:B------:R2:W-:-:S12]  /*3a450*/  STL.64 [R1+0x3550], R4 ;  /* 0x0035500401007387 */ /* 0x0005d80000100a00 */
[----:B------:R-:W-:Y:S04]  /*3a460*/  STL.64 [R1+0x2c0], R8 ;  /* 0x0002c00801007387 */ /* 0x000fe80000100a00 */
[----:B------:R-:W-:Y:S01]  /*3a470*/  STL.64 [R1+0x2c8], R10 ;  /* 0x0002c80a01007387 */ /* 0x000fe20000100a00 */
[----:B--2---:R-:W-:Y:S03]  /*3a480*/  HMMA.16816.F32 R4, R12, R2, R24 ;  /* 0x000000020c04723c */ /* 0x004fe60000001818 */
[----:B------:R-:W2:Y:S04]  /*3a490*/  LDL.LU.64 R24, [R1+0x190] ;  /* 0x0001900001187983 */ /* 0x000ea80000300a00 */
[----:B------:R-:W3:-:S12]  /*3a4a0*/  LDL.LU.64 R26, [R1+0x198] ;  /* 0x00019800011a7983 */ /* 0x000ed80000300a00 */
[----:B------:R-:W-:Y:S04]  /*3a4b0*/  STL.64 [R1+0x240], R4 ;  /* 0x0002400401007387 */ /* 0x000fe80000100a00 */
[----:B------:R-:W-:Y:S04]  /*3a4c0*/  STL.64 [R1+0x248], R6 ;  /* 0x0002480601007387 */ /* 0x000fe80000100a00 */
[----:B---3--:R0:W-:Y:S04]  /*3a4d0*/  STL.64 [R1+0x3598], R26 ;  /* 0x0035981a01007387 */ /* 0x0081e80000100a00 */
[----:B0-----:R-:W3:Y:S04]  /*3a4e0*/  LDL.LU R26, [R1] ;  /* 0x00000000011a7983 */ /* 0x001ee80000300800 */
[----:B------:R-:W3:Y:S04]  /*3a4f0*/  LDL.LU R27, [R1+0x4] ;  /* 0x00000400011b7983 */ /* 0x000ee80000300800 */
[----:B--2---:R0:W-:Y:S04]  /*3a500*/  STL.64 [R1+0x3590], R24 ;  /* 0x0035901801007387 */ /* 0x0041e80000100a00 */
[----:B0-----:R-:W2:Y:S04]  /*3a510*/  LDL.LU R24, [R1+0x8] ;  /* 0x0000080001187983 */ /* 0x001ea80000300800 */
[----:B------:R-:W2:Y:S04]  /*3a520*/  LDL.LU R25, [R1+0xc] ;  /* 0x00000c0001197983 */ /* 0x000ea80000300800 */
[----:B---3--:R0:W-:Y:S04]  /*3a530*/  STL.64 [R1+0x35b0], R26 ;  /* 0x0035b01a01007387 */ /* 0x0081e80000100a00 */
[----:B0-----:R-:W3:Y:S04]  /*3a540*/  LDL.LU R26, [R1+0x10] ;  /* 0x00001000011a7983 */ /* 0x001ee80000300800 */
[----:B------:R-:W3:Y:S04]  /*3a550*/  LDL.LU R27, [R1+0x14] ;  /* 0x00001400011b7983 */ /* 0x000ee80000300800 */
[----:B--2---:R0:W-:Y:S01]  /*3a560*/  STL.64 [R1+0x35c8], R24 ;  /* 0x0035c81801007387 */ /* 0x0041e20000100a00 */
[----:B------:R-:W-:-:S02]  /*3a570*/  IMAD R9, R20, 0x100, R19 ;  /* 0x0000010014097824 */ /* 0x000fc400078e0213 */
[----:B------:R-:W-:Y:S02]  /*3a580*/  IMAD R8, R22, 0x100, R21 ;  /* 0x0000010016087824 */ /* 0x000fe400078e0215 */
[----:B----4-:R-:W-:Y:S01]  /*3a590*/  IMAD R0, R0, 0x100, R23 ;  /* 0x0000010000007824 */ /* 0x010fe200078e0217 */
[----:B0-----:R-:W2:Y:S04]  /*3a5a0*/  LDL.LU R24, [R1+0x18] ;  /* 0x0000180001187983 */ /* 0x001ea80000300800 */
[----:B------:R-:W2:Y:S04]  /*3a5b0*/  LDL.LU R25, [R1+0x1c] ;  /* 0x00001c0001197983 */ /* 0x000ea80000300800 */
[----:B---3--:R-:W-:Y:S04]  /*3a5c0*/  STL.64 [R1+0x35e0], R26 ;  /* 0x0035e01a01007387 */ /* 0x008fe80000100a00 */
        /* <DEDUP_REMOVED lines=18> */
[----:B------:R-:W-:Y:S01]  /*3a6f0*/  IMAD R10, R18, 0x100, R17 ;  /* 0x00000100120a7824 */ /* 0x000fe200078e0211 */
        /* <DEDUP_REMOVED lines=8> */
[----:B------:R-:W-:Y:S04]  /*3a780*/  STL [R1+0x3514], R2 ;  /* 0x0035140201007387 */ /* 0x000fe80000100800 */
[----:B------:R-:W-:Y:S04]  /*3a790*/  STL [R1+0x3510], R3 ;  /* 0x0035100301007387 */ /* 0x000fe80000100800 */
        /* <DEDUP_REMOVED lines=43> */
[----:B---3--:R-:W-:Y:S02]  /*3aa50*/  HMMA.16816.F32 R24, R12, R24, R20 ;  /* 0x000000180c18723c */ /* 0x008fe40000001814 */
[----:B------:R-:W2:Y:S04]  /*3aa60*/  LDL.LU.64 R22, [R1+0x3568] ;  /* 0x0035680001167983 */ /* 0x000ea80000300a00 */
[----:B------:R-:W4:-:S13]  /*3aa70*/  LDL.LU.64 R20, [R1+0x3560] ;  /* 0x0035600001147983 */ /* 0x000f1a0000300a00 */
[----:B------:R0:W-:Y:S04]  /*3aa80*/  STL.64 [R1+0x150], R24 ;  /* 0x0001501801007387 */ /* 0x0001e80000100a00 */
[----:B------:R1:W-:Y:S04]  /*3aa90*/  STL.64 [R1+0x158], R26 ;  /* 0x0001581a01007387 */ /* 0x0003e80000100a00 */
[----:B0-----:R-:W3:Y:S04]  /*3aaa0*/  LDL.LU.64 R24, [R1+0xb0] ;  /* 0x0000b00001187983 */ /* 0x001ee80000300a00 */
[----:B-1----:R-:W3:Y:S01]  /*3aab0*/  LDL.LU.64 R26, [R1+0xb8] ;  /* 0x0000b800011a7983 */ /* 0x002ee20000300a00 */
[C---:B--2---:R-:W-:Y:S08]  /*3aac0*/  HMMA.16816.F32 R4, R12.reuse, R22, R4 ;  /* 0x000000160c04723c */ /* 0x044ff00000001804 */
[C---:B----4-:R-:W-:Y:S11]  /*3aad0*/  HMMA.16816.F32 R20, R12.reuse, R20, R16 ;  /* 0x000000140c14723c */ /* 0x050ff60000001810 */
[----:B------:R-:W-:Y:S01]  /*3aae0*/  IMAD.MOV.U32 R0, RZ, RZ, R7 ;  /* 0x000000ffff007224 */ /* 0x000fe200078e0007 */
[----:B------:R-:W-:Y:S04]  /*3aaf0*/  STL.64 [R1+0x120], R4 ;  /* 0x0001200401007387 */ /* 0x000fe80000100a00 */
[----:B------:R0:W-:Y:S04]  /*3ab00*/  STL [R1+0x128], R6 ;  /* 0x0001280601007387 */ /* 0x0001e80000100800 */
[----:B0-----:R-:W2:Y:S04]  /*3ab10*/  LDL.LU.64 R6, [R1+0x3558] ;  /* 0x0035580001067983 */ /* 0x001ea80000300a00 */
[----:B------:R-:W4:Y:S04]  /*3ab20*/  LDL.LU.64 R4, [R1+0x3550] ;  /* 0x0035500001047983 */ /* 0x000f280000300a00 */
[----:B------:R-:W-:Y:S04]  /*3ab30*/  STL [R1+0x2ec0], R0 ;  /* 0x002ec00001007387 */ /* 0x000fe80000100800 */
[----:B------:R-:W2:Y:S04]  /*3ab40*/  LDL.LU.64 R18, [R1+0x3548] ;  /* 0x0035480001127983 */ /* 0x000ea80000300a00 */
[----:B------:R-:W3:Y:S04]  /*3ab50*/  LDL.LU.64 R16, [R1+0x3540] ;  /* 0x0035400001107983 */ /* 0x000ee80000300a00 */
[----:B------:R0:W-:Y:S04]  /*3ab60*/  STL.64 [R1+0x100], R20 ;  /* 0x0001001401007387 */ /* 0x0001e80000100a00 */
[----:B------:R1:W-:Y:S04]  /*3ab70*/  STL.64 [R1+0x108], R22 ;  /* 0x0001081601007387 */ /* 0x0003e80000100a00 */
[----:B0-----:R-:W3:Y:S04]  /*3ab80*/  LDL.LU.64 R20, [R1+0x1b0] ;  /* 0x0001b00001147983 */ /* 0x001ee80000300a00 */
[----:B-1----:R-:W3:Y:S01]  /*3ab90*/  LDL.LU.64 R22, [R1+0x1b8] ;  /* 0x0001b80001167983 */ /* 0x002ee20000300a00 */
[----:B--2---:R-:W-:-:S15]  /*3aba0*/  HMMA.16816.F32 R8, R12, R18, R8 ;  /* 0x000000120c08723c */ /* 0x004fde0000001808 */
[----:B------:R-:W-:-:S04]  /*3abb0*/  NOP ;  /* 0x0000000000007918 */ /* 0x000fc80000000000 */
[----:B------:R-:W-:Y:S04]  /*3abc0*/  STL.64 [R1+0xe0], R8 ;  /* 0x0000e00801007387 */ /* 0x000fe80000100a00 */
[----:B------:R0:W-:Y:S04]  /*3abd0*/  STL.64 [R1+0xe8], R10 ;  /* 0x0000e80a01007387 */ /* 0x0001e80000100a00 */
[----:B0-----:R-:W2:Y:S04]  /*3abe0*/  LDL.LU.64 R10, [R1+0x3538] ;  /* 0x00353800010a7983 */ /* 0x001ea80000300a00 */
[----:B------:R-:W2:Y:S04]  /*3abf0*/  LDL.LU.64 R8, [R1+0x3530] ;  /* 0x0035300001087983 */ /* 0x000ea80000300a00 */
[----:B------:R-:W2:Y:S01]  /*3ac00*/  LDL.LU R0, [R1+0xeb4] ;  /* 0x000eb40001007983 */ /* 0x000ea20000300800 */
[----:B---3--:R-:W-:Y:S03]  /*3ac10*/  HMMA.16816.F32 R16, R12, R16, R24 ;  /* 0x000000100c10723c */ /* 0x008fe60000001818 */
[----:B--2---:R-:W-:-:S15]  /*3ac20*/  STL [R1+0x3518], R0 ;  /* 0x0035180001007387 */ /* 0x004fde0000100800 */
[----:B------:R-:W-:Y:S01]  /*3ac30*/  NOP ;  /* 0x0000000000007918 */ /* 0x000fe20000000000 */
[----:B------:R0:W-:Y:S04]  /*3ac40*/  STL.64 [R1+0xb0], R16 ;  /* 0x0000b01001007387 */ /* 0x0001e80000100a00 */
[----:B------:R1:W-:Y:S04]  /*3ac50*/  STL.64 [R1+0xb8], R18 ;  /* 0x0000b81201007387 */ /* 0x0003e80000100a00 */
[----:B------:R-:W2:Y:S04]  /*3ac60*/  LDL.LU R24, [R1+0xec0] ;  /* 0x000ec00001187983 */ /* 0x000ea80000300800 */
[----:B--2---:R-:W-:Y:S04]  /*3ac70*/  STL [R1+0x351c], R24 ;  /* 0x00351c1801007387 */ /* 0x004fe80000100800 */
[----:B------:R-:W2:Y:S04]  /*3ac80*/  LDL.LU R25, [R1+0xec4] ;  /* 0x000ec40001197983 */ /* 0x000ea80000300800 */
[----:B------:R-:W3:Y:S04]  /*3ac90*/  LDL.LU R26, [R1+0xed0] ;  /* 0x000ed000011a7983 */ /* 0x000ee80000300800 */
[----:B0-----:R-:W2:Y:S04]  /*3aca0*/  LDL.LU R16, [R1+0x90] ;  /* 0x0000900001107983 */ /* 0x001ea80000300800 */
[----:B------:R-:W2:Y:S04]  /*3acb0*/  LDL.LU R17, [R1+0x94] ;  /* 0x0000940001117983 */ /* 0x000ea80000300800 */
[----:B-1----:R-:W2:Y:S04]  /*3acc0*/  LDL.LU R18, [R1+0x98] ;  /* 0x0000980001127983 */ /* 0x002ea80000300800 */
[----:B------:R-:W2:Y:S04]  /*3acd0*/  LDL.LU R19, [R1+0x9c] ;  /* 0x00009c0001137983 */ /* 0x000ea80000300800 */
[----:B--2---:R-:W-:Y:S04]  /*3ace0*/  STL.64 [R1+0x34e8], R18 ;  /* 0x0034e81201007387 */ /* 0x004fe80000100a00 */
[----:B------:R0:W-:Y:S04]  /*3acf0*/  STL.64 [R1+0x34e0], R16 ;  /* 0x0034e01001007387 */ /* 0x0001e80000100a00 */
[----:B0-----:R-:W2:Y:S04]  /*3ad00*/  LDL.LU.64 R16, [R1+0x200] ;  /* 0x0002000001107983 */ /* 0x001ea80000300a00 */
[----:B------:R-:W2:Y:S02]  /*3ad10*/  LDL.LU.64 R18, [R1+0x208] ;  /* 0x0002080001127983 */ /* 0x000ea40000300a00 */
[C---:B--2---:R-:W-:Y:S08]  /*3ad20*/  HMMA.16816.F32 R16, R12.reuse, R10, R16 ;  /* 0x0000000a0c10723c */ /* 0x044ff00000001810 */
[C---:B------:R-:W-:Y:S01]  /*3ad30*/  HMMA.16816.F32 R8, R12.reuse, R8, R20 ;  /* 0x000000080c08723c */ /* 0x040fe20000001814 */
[----:B------:R-:W2:Y:S10]  /*3ad40*/  LDL.LU.64 R20, [R1+0x140] ;  /* 0x0001400001147983 */ /* 0x000eb40000300a00 */
[----:B------:R0:W-:Y:S04]  /*3ad50*/  STL.64 [R1+0x80], R16 ;  /* 0x0000801001007387 */ /* 0x0001e80000100a00 */
[----:B------:R1:W-:Y:S04]  /*3ad60*/  STL.64 [R1+0x88], R18 ;  /* 0x0000881201007387 */ /* 0x0003e80000100a00 */
[----:B------:R-:W2:Y:S04]  /*3ad70*/  LDL.LU.64 R22, [R1+0x148] ;  /* 0x0001480001167983 */ /* 0x000ea80000300a00 */
[----:B------:R0:W-:Y:S04]  /*3ad80*/  STL.64 [R1+0x50], R8 ;  /* 0x0000500801007387 */ /* 0x0001e80000100a00 */
[----:B------:R0:W-:Y:S04]  /*3ad90*/  STL.64 [R1+0x58], R10 ;  /* 0x0000580a01007387 */ /* 0x0001e80000100a00 */
[----:B------:R-:W2:Y:S04]  /*3ada0*/  LDL.LU R24, [R1+0xc9c] ;  /* 0x000c9c0001187983 */ /* 0x000ea80000300800 */
[----:B------:R-:W2:Y:S04]  /*3adb0*/  LDL.LU R0, [R1+0xca4] ;  /* 0x000ca40001007983 */ /* 0x000ea80000300800 */
[----:B------:R-:W2:Y:S04]  /*3adc0*/  LDL.LU R2, [R1+0xcac] ;  /* 0x000cac0001027983 */ /* 0x000ea80000300800 */
[----:B------:R-:W2:Y:S04]  /*3add0*/  LDL.LU R3, [R1+0xcb4] ;  /* 0x000cb40001037983 */ /* 0x000ea80000300800 */
[----:B0-----:R-:W2:Y:S04]  /*3ade0*/  LDL.LU R17, [R1+0xea0] ;  /* 0x000ea00001117983 */ /* 0x001ea80000300800 */
[----:B-1----:R-:W2:Y:S04]  /*3adf0*/  LDL.LU R18, [R1+0xea4] ;  /* 0x000ea40001127983 */ /* 0x002ea80000300800 */
[----:B------:R-:W2:Y:S04]  /*3ae00*/  LDL.LU R19, [R1+0xeb0] ;  /* 0x000eb00001137983 */ /* 0x000ea80000300800 */
[----:B--2---:R-:W-:Y:S04]  /*3ae10*/  STL.64 [R1+0x3508], R18 ;  /* 0x0035081201007387 */ /* 0x004fe80000100a00 */
[----:B------:R0:W-:Y:S04]  /*3ae20*/  STL [R1+0x3500], R17 ;  /* 0x0035001101007387 */ /* 0x0001e80000100800 */
[----:B------:R-:W2:Y:S04]  /*3ae30*/  LDL.LU R8, [R1+0xa0] ;  /* 0x0000a00001087983 */ /* 0x000ea80000300800 */
[----:B------:R-:W2:Y:S04]  /*3ae40*/  LDL.LU R9, [R1+0xa4] ;  /* 0x0000a40001097983 */ /* 0x000ea80000300800 */
[----:B------:R-:W2:Y:S04]  /*3ae50*/  LDL.LU R10, [R1+0xa8] ;  /* 0x0000a800010a7983 */ /* 0x000ea80000300800 */
[----:B------:R-:W2:Y:S04]  /*3ae60*/  LDL.LU R11, [R1+0xac] ;  /* 0x0000ac00010b7983 */ /* 0x000ea80000300800 */
[----:B0-----:R-:W2:Y:S04]  /*3ae70*/  LDL.LU.64 R16, [R1+0x20] ;  /* 0x0000200001107983 */ /* 0x001ea80000300a00 */
[----:B------:R-:W2:Y:S01]  /*3ae80*/  LDL.LU.64 R18, [R1+0x28] ;  /* 0x0000280001127983 */ /* 0x000ea20000300a00 */
[C---:B------:R-:W-:Y:S03]  /*3ae90*/  HMMA.16816.F32 R20, R12.reuse, R6, R20 ;  /* 0x000000060c14723c */ /* 0x040fe60000001814 */
[----:B--2---:R-:W-:Y:S04]  /*3aea0*/  STL.64 [R1+0x3528], R18 ;  /* 0x0035281201007387 */ /* 0x004fe80000100a00 */
[----:B------:R0:W-:Y:S04]  /*3aeb0*/  STL.64 [R1+0x3520], R16 ;  /* 0x0035201001007387 */ /* 0x0001e80000100a00 */
[----:B0-----:R-:W4:Y:S04]  /*3aec0*/  LDL.LU.64 R16, [R1+0x30] ;  /* 0x0000300001107983 */ /* 0x001f280000300a00 */
[----:B------:R-:W4:Y:S04]  /*3aed0*/  LDL.LU.64 R18, [R1+0x38] ;  /* 0x0000380001127983 */ /* 0x000f280000300a00 */
[----:B------:R-:W-:Y:S04]  /*3aee0*/  STL.64 [R1+0x34f8], R10 ;  /* 0x0034f80a01007387 */ /* 0x000fe80000100a00 */
[----:B------:R0:W-:Y:S04]  /*3aef0*/  STL.64 [R1+0x34f0], R8 ;  /* 0x0034f00801007387 */ /* 0x0001e80000100a00 */
[----:B0-----:R-:W2:Y:S04]  /*3af00*/  LDL.LU R8, [R1+0x70] ;  /* 0x0000700001087983 */ /* 0x001ea80000300800 */
[----:B------:R-:W2:Y:S04]  /*3af10*/  LDL.LU R9, [R1+0x74] ;  /* 0x0000740001097983 */ /* 0x000ea80000300800 */
[----:B------:R-:W2:Y:S04]  /*3af20*/  LDL.LU R10, [R1+0x78] ;  /* 0x00007800010a7983 */ /* 0x000ea80000300800 */
[----:B------:R-:W2:Y:S04]  /*3af30*/  LDL.LU R11, [R1+0x7c] ;  /* 0x00007c00010b7983 */ /* 0x000ea80000300800 */
[----:B------:R-:W2:Y:S04]  /*3af40*/  LDL.LU R6, [R1+0xca8] ;  /* 0x000ca80001067983 */ /* 0x000ea80000300800 */
[----:B------:R-:W2:Y:S04]  /*3af50*/  LDL.LU R7, [R1+0xcb0] ;  /* 0x000cb00001077983 */ /* 0x000ea80000300800 */
[----:B------:R0:W-:Y:S04]  /*3af60*/  STL.64 [R1+0x40], R20 ;  /* 0x0000401401007387 */ /* 0x0001e80000100a00 */
[----:B------:R1:W-:Y:S04]  /*3af70*/  STL.64 [R1+0x48], R22 ;  /* 0x0000481601007387 */ /* 0x0003e80000100a00 */
[----:B------:R-:W3:Y:S04]  /*3af80*/  LDL.LU R27, [R1+0xed4] ;  /* 0x000ed400011b7983 */ /* 0x000ee80000300800 */
[----:B------:R-:W3:Y:S04]  /*3af90*/  LDL.LU R28, [R1+0xee0] ;  /* 0x000ee000011c7983 */ /* 0x000ee80000300800 */
[----:B0-----:R-:W3:Y:S04]  /*3afa0*/  LDL.LU R20, [R1+0xd0] ;  /* 0x0000d00001147983 */ /* 0x001ee80000300800 */
[----:B------:R-:W3:Y:S04]  /*3afb0*/  LDL.LU R21, [R1+0xd4] ;  /* 0x0000d40001157983 */ /* 0x000ee80000300800 */
[----:B-1----:R-:W3:Y:S04]  /*3afc0*/  LDL.LU R22, [R1+0xd8] ;  /* 0x0000d80001167983 */ /* 0x002ee80000300800 */
[----:B------:R-:W3:Y:S04]  /*3afd0*/  LDL.LU R23, [R1+0xdc] ;  /* 0x0000dc0001177983 */ /* 0x000ee80000300800 */
[----:B------:R-:W3:Y:S01]  /*3afe0*/  LDL.LU R29, [R1+0xee4] ;  /* 0x000ee400011d7983 */ /* 0x000ee20000300800 */
[----:B----4-:R-:W-:-:S15]  /*3aff0*/  HMMA.16816.F32 R16, R12, R4, R16 ;  /* 0x000000040c10723c */ /* 0x010fde0000001810 */
[----:B------:R-:W-:-:S04]  /*3b000*/  NOP ;  /* 0x0000000000007918 */ /* 0x000fc80000000000 */
[----:B------:R-:W-:Y:S04]  /*3b010*/  STL.64 [R1+0x30], R16 ;  /* 0x0000301001007387 */ /* 0x000fe80000100a00 */
[----:B------:R0:W-:Y:S04]  /*3b020*/  STL.64 [R1+0x38], R18 ;  /* 0x0000381201007387 */ /* 0x0001e80000100a00 */
[----:B0-----:R-:W4:Y:S04]  /*3b030*/  LDL.LU.64 R18, [R1+0x3528] ;  /* 0x0035280001127983 */ /* 0x001f280000300a00 */
[----:B------:R-:W4:Y:S04]  /*3b040*/  LDL.LU.64 R16, [R1+0x3520] ;  /* 0x0035200001107983 */ /* 0x000f280000300a00 */
[----:B------:R-:W3:Y:S04]  /*3b050*/  LDL.LU R4, [R1+0xc98] ;  /* 0x000c980001047983 */ /* 0x000ee80000300800 */
[----:B------:R-:W4:Y:S01]  /*3b060*/  LDL.LU R5, [R1+0xca0] ;  /* 0x000ca00001057983 */ /* 0x000f220000300800 */
[----:B--2---:R-:W-:-:S02]  /*3b070*/  IMAD R6, R6, 0x100, R2 ;  /* 0x0000010006067824 */ /* 0x004fc400078e0202 */
[----:B------:R-:W-:Y:S02]  /*3b080*/  IMAD R7, R7, 0x100, R3 ;  /* 0x0000010007077824 */ /* 0x000fe400078e0203 */
[----:B---3--:R-:W-:Y:S02]  /*3b090*/  IMAD R4, R4, 0x100, R24 ;  /* 0x0000010004047824 */ /* 0x008fe400078e0218 */
[----:B----4-:R-:W-:Y:S01]  /*3b0a0*/  IMAD R5, R5, 0x100, R0 ;  /* 0x0000010005057824 */ /* 0x010fe200078e0200 */
[----:B------:R-:W2:Y:S04]  /*3b0b0*/  LDL.LU R24, [R1+0x351c] ;  /* 0x00351c0001187983 */ /* 0x000ea80000300800 */
[----:B------:R-:W3:Y:S04]  /*3b0c0*/  LDL.LU R0, [R1+0x3518] ;  /* 0x0035180001007983 */ /* 0x000ee80000300800 */
[----:B------:R-:W4:Y:S04]  /*3b0d0*/  LDL.LU R2, [R1+0x3514] ;  /* 0x0035140001027983 */ /* 0x000f280000300800 */
[----:B------:R-:W4:Y:S02]  /*3b0e0*/  LDL.LU R3, [R1+0x3510] ;  /* 0x0035100001037983 */ /* 0x000f240000300800 */
[----:B----4-:R-:W-:Y:S02]  /*3b0f0*/  HMMA.16816.F32 R12, R12, R2, R16 ;  /* 0x000000020c0c723c */ /* 0x010fe40000001810 */
[----:B------:R-:W4:Y:S04]  /*3b100*/  LDL.LU.64 R18, [R1+0x3508] ;  /* 0x0035080001127983 */ /* 0x000f280000300a00 */
[----:B------:R-:W2:-:S13]  /*3b110*/  LDL.LU R17, [R1+0x3500] ;  /* 0x0035000001117983 */ /* 0x000e9a0000300800 */
[----:B------:R0:W-:Y:S04]  /*3b120*/  STL.64 [R1+0x20], R12 ;  /* 0x0000200c01007387 */ /* 0x0001e80000100a00 */
[----:B------:R1:W-:Y:S01]  /*3b130*/  STL.64 [R1+0x28], R14 ;  /* 0x0000280e01007387 */ /* 0x0003e20000100a00 */
[----:B0-----:R-:W-:Y:S02]  /*3b140*/  F2FP.F16.E5M2.UNPACK_B R12, R4 ;  /* 0x00000004ff0c723e */ /* 0x001fe400020004ff */
[----:B------:R-:W-:Y:S02]  /*3b150*/  F2FP.F16.E5M2.UNPACK_B R13, R5 ;  /* 0x00000005ff0d723e */ /* 0x000fe400020004ff */
[----:B-1----:R-:W-:Y:S02]  /*3b160*/  F2FP.F16.E5M2.UNPACK_B R14, R6 ;  /* 0x00000006ff0e723e */ /* 0x002fe400020004ff */
[----:B------:R-:W-:-:S02]  /*3b170*/  F2FP.F16.E5M2.UNPACK_B R15, R7 ;  /* 0x00000007ff0f723e */ /* 0x000fc400020004ff */
[----:B--2---:R-:W-:Y:S02]  /*3b180*/  F2FP.F16.E5M2.UNPACK_B R16, R17.H1 ;  /* 0x00000011ff10723e */ /* 0x004fe400030004ff */
[----:B----4-:R-:W-:Y:S02]  /*3b190*/  F2FP.F16.E5M2.UNPACK_B R17, R18.H1 ;  /* 0x00000012ff11723e */ /* 0x010fe400030004ff */
[----:B------:R-:W-:-:S03]  /*3b1a0*/  F2FP.F16.E5M2.UNPACK_B R4, R19.H1 ;  /* 0x00000013ff04723e */ /* 0x000fc600030004ff */
[----:B------:R0:W-:Y:S02]  /*3b1b0*/  STL.64 [R1+0x18], R16 ;  /* 0x0000181001007387 */ /* 0x0001e40000100a00 */
[----:B0-----:R-:W-:Y:S02]  /*3b1c0*/  HMMA.16816.F32 R16, R12, R16, R8 ;  /* 0x000000100c10723c */ /* 0x001fe40000001808 */
[----:B------:R-:W2:Y:S04]  /*3b1d0*/  LDL.LU.64 R10, [R1+0x34f8] ;  /* 0x0034f800010a7983 */ /* 0x000ea80000300a00 */
[----:B------:R-:W2:-:S13]  /*3b1e0*/  LDL.LU.64 R8, [R1+0x34f0] ;  /* 0x0034f00001087983 */ /* 0x000e9a0000300a00 */
[----:B------:R-:W-:Y:S04]  /*3b1f0*/  STL.64 [R1+0x60], R16 ;  /* 0x0000601001007387 */ /* 0x000fe80000100a00 */
[----:B------:R0:W-:Y:S04]  /*3b200*/  STL.64 [R1+0x68], R18 ;  /* 0x0000681201007387 */ /* 0x0001e80000100a00 */
[----:B0-----:R-:W4:Y:S04]  /*3b210*/  LDL.LU.64 R18, [R1+0x34e8] ;  /* 0x0034e80001127983 */ /* 0x001f280000300a00 */
[----:B------:R-:W4:Y:S01]  /*3b220*/  LDL.LU.64 R16, [R1+0x34e0] ;  /* 0x0034e00001107983 */ /* 0x000f220000300a00 */
[----:B---3--:R-:W-:-:S02]  /*3b230*/  F2FP.F16.E5M2.UNPACK_B R5, R0.H1 ;  /* 0x00000000ff05723e */ /* 0x008fc400030004ff */
[----:B------:R-:W-:Y:S02]  /*3b240*/  F2FP.F16.E5M2.UNPACK_B R2, R24.H1 ;  /* 0x00000018ff02723e */ /* 0x000fe400030004ff */
[----:B------:R-:W-:Y:S01]  /*3b250*/  F2FP.F16.E5M2.UNPACK_B R3, R25.H1 ;  /* 0x00000019ff03723e */ /* 0x000fe200030004ff */
[----:B------:R0:W-:Y:S02]  /*3b260*/  STL.64 [R1+0x10], R4 ;  /* 0x0000100401007387 */ /* 0x0001e40000100a00 */
[----:B--2---:R-:W-:Y:S01]  /*3b270*/  HMMA.16816.F32 R8, R12, R4, R8 ;  /* 0x000000040c08723c */ /* 0x004fe20000001808 */
[----:B0-----:R-:W-:Y:S02]  /*3b280*/  F2FP.F16.E5M2.UNPACK_B R4, R26.H1 ;  /* 0x0000001aff04723e */ /* 0x001fe400030004ff */
[----:B------:R-:W-:-:S15]  /*3b290*/  F2FP.F16.E5M2.UNPACK_B R5, R27.H1 ;  /* 0x0000001bff05723e */ /* 0x000fde00030004ff */
[----:B------:R-:W-:Y:S01]  /*3b2a0*/  NOP ;  /* 0x0000000000007918 */ /* 0x000fe20000000000 */
[----:B------:R-:W-:Y:S04]  /*3b2b0*/  STL.64 [R1+0xa0], R8 ;  /* 0x0000a00801007387 */ /* 0x000fe80000100a00 */
[----:B------:R4:W-:Y:S02]  /*3b2c0*/  STL.64 [R1+0xa8], R10 ;  /* 0x0000a80a01007387 */ /* 0x0009e40000100a00 */
[C---:B----4-:R-:W-:Y:S02]  /*3b2d0*/  HMMA.16816.F32 R8, R12.reuse, R2, R16 ;  /* 0x000000020c08723c */ /* 0x050fe40000001810 */
[----:B------:R-:W-:Y:S04]  /*3b2e0*/  STL.64 [R1+0x8], R2 ;  /* 0x0000080201007387 */ /* 0x000fe80000100a00 */
[----:B------:R-:W2:Y:S04]  /*3b2f0*/  LDL.LU R26, [R1+0xef0] ;  /* 0x000ef000011a7983 */ /* 0x000ea80000300800 */
[----:B------:R-:W3:Y:S09]  /*3b300*/  LDL.LU R16, [R1+0xf0] ;  /* 0x0000f00001107983 */ /* 0x000ef20000300800 */
[----:B------:R-:W-:Y:S04]  /*3b310*/  STL.64 [R1+0x140], R8 ;  /* 0x0001400801007387 */ /* 0x000fe80000100a00 */
[----:B------:R0:W-:Y:S02]  /*3b320*/  STL.64 [R1+0x148], R10 ;  /* 0x0001480a01007387 */ /* 0x0001e40000100a00 */
[----:B0-----:R-:W-:Y:S02]  /*3b330*/  HMMA.16816.F32 R8, R12, R4, R20 ;  /* 0x000000040c08723c */ /* 0x001fe40000001814 */
[----:B------:R-:W-:Y:S04]  /*3b340*/  STL [R1], R4 ;  /* 0x0000000401007387 */ /* 0x000fe80000100800 */
[----:B------:R-:W3:Y:S04]  /*3b350*/  LDL.LU R17, [R1+0xf4] ;  /* 0x0000f40001117983 */ /* 0x000ee80000300800 */
[----:B------:R-:W3:Y:S04]  /*3b360*/  LDL.LU R18, [R1+0xf8] ;  /* 0x0000f80001127983 */ /* 0x000ee80000300800 */
[----:B------:R-:W3:Y:S04]  /*3b370*/  LDL.LU R19, [R1+0xfc] ;  /* 0x0000fc0001137983 */ /* 0x000ee80000300800 */
[----:B------:R-:W-:Y:S04]  /*3b380*/  STL [R1+0x4], R5 ;  /* 0x0000040501007387 */ /* 0x000fe80000100800 */
[----:B------:R-:W-:Y:S04]  /*3b390*/  STL.64 [R1+0x1b0], R8 ;  /* 0x0001b00801007387 */ /* 0x000fe80000100a00 */
[----:B------:R-:W-:Y:S04]  /*3b3a0*/  STL.64 [R1+0x1b8], R10 ;  /* 0x0001b80a01007387 */ /* 0x000fe80000100a00 */
[----:B------:R-:W4:Y:S04]  /*3b3b0*/  LDL.LU R27, [R1+0xef4] ;  /* 0x000ef400011b7983 */ /* 0x000f280000300800 */
[----:B------:R-:W2:Y:S04]  /*3b3c0*/  LDL.LU R24, [R1+0xf00] ;  /* 0x000f000001187983 */ /* 0x000ea80000300800 */
[----:B------:R-:W2:Y:S04]  /*3b3d0*/  LDL.LU R25, [R1+0xf04] ;  /* 0x000f040001197983 */ /* 0x000ea80000300800 */
[----:B------:R-:W2:Y:S04]  /*3b3e0*/  LDL.LU R22, [R1+0xf10] ;  /* 0x000f100001167983 */ /* 0x000ea80000300800 */
[----:B------:R-:W2:Y:S04]  /*3b3f0*/  LDL.LU R23, [R1+0xf14] ;  /* 0x000f140001177983 */ /* 0x000ea80000300800 */
[----:B------:R-:W3:Y:S01]  /*3b400*/  LDL.LU R21, [R1+0xf20] ;  /* 0x000f200001157983 */ /* 0x000ee20000300800 */
[----:B------:R-:W-:-:S02]  /*3b410*/  IMAD.MOV.U32 R3, RZ, RZ, R4 ;  /* 0x000000ffff037224 */ /* 0x000fc400078e0004 */
[----:B------:R-:W-:Y:S01]  /*3b420*/  IMAD.MOV.U32 R2, RZ, RZ, R5 ;  /* 0x000000ffff027224 */ /* 0x000fe200078e0005 */
[----:B------:R-:W-:Y:S02]  /*3b430*/  F2FP.F16.E5M2.UNPACK_B R28, R28.H1 ;  /* 0x0000001cff1c723e */ /* 0x000fe400030004ff */
[----:B------:R-:W-:Y:S01]  /*3b440*/  F2FP.F16.E5M2.UNPACK_B R29, R29.H1 ;  /* 0x0000001dff1d723e */ /* 0x000fe200030004ff */
[----:B--2---:R-:W-:Y:S04]  /*3b450*/  STL.64 [R1+0x34d8], R22 ;  /* 0x0034d81601007387 */ /* 0x004fe80000100a00 */
[----:B---3--:R0:W-:Y:S04]  /*3b460*/  STL [R1+0x34d0], R21 ;  /* 0x0034d01501007387 */ /* 0x0081e80000100800 */
[----:B------:R-:W2:Y:S04]  /*3b470*/  LDL.LU R20, [R1+0x110] ;  /* 0x0001100001147983 */ /* 0x000ea80000300800 */
[----:B0-----:R-:W2:Y:S04]  /*3b480*/  LDL.LU R21, [R1+0x114] ;  /* 0x0001140001157983 */ /* 0x001ea80000300800 */
[----:B------:R-:W2:Y:S04]  /*3b490*/  LDL.LU R22, [R1+0x118] ;  /* 0x0001180001167983 */ /* 0x000ea80000300800 */
[----:B------:R-:W2:Y:S04]  /*3b4a0*/  LDL.LU R23, [R1+0x11c] ;  /* 0x00011c0001177983 */ /* 0x000ea80000300800 */
[----:B------:R-:W3:Y:S04]  /*3b4b0*/  LDL.LU R4, [R1+0x160] ;  /* 0x0001600001047983 */ /* 0x000ee80000300800 */
[----:B------:R-:W3:Y:S04]  /*3b4c0*/  LDL.LU R5, [R1+0x164] ;  /* 0x0001640001057983 */ /* 0x000ee80000300800 */
[----:B------:R-:W2:Y:S04]  /*3b4d0*/  LDL.LU R6, [R1+0x168] ;  /* 0x0001680001067983 */ /* 0x000ea80000300800 */
[----:B------:R-:W2:Y:S01]  /*3b4e0*/  LDL.LU R7, [R1+0x16c] ;  /* 0x00016c0001077983 */ /* 0x000ea20000300800 */
[----:B------:R-:W-:Y:S01]  /*3b4f0*/  HMMA.16816.F32 R8, R12, R28, R16 ;  /* 0x0000001c0c08723c */ /* 0x000fe20000001810 */
[----:B------:R-:W-:-:S02]  /*3b500*/  F2FP.F16.E5M2.UNPACK_B R26, R26.H1 ;  /* 0x0000001aff1a723e */ /* 0x000fc400030004ff */
[----:B----4-:R-:W-:Y:S01]  /*3b510*/  F2FP.F16.E5M2.UNPACK_B R27, R27.H1 ;  /* 0x0000001bff1b723e */ /* 0x010fe200030004ff */
[----:B--2---:R-:W-:Y:S04]  /*3b520*/  STL.64 [R1+0x34c8], R6 ;  /* 0x0034c80601007387 */ /* 0x004fe80000100a00 */
[----:B---3--:R0:W-:Y:S04]  /*3b530*/  STL.64 [R1+0x34c0], R4 ;  /* 0x0034c00401007387 */ /* 0x0081e80000100a00 */
[----:B0-----:R-:W2:Y:S04]  /*3b540*/  LDL.LU R4, [R1+0x130] ;  /* 0x0001300001047983 */ /* 0x001ea80000300800 */
[----:B------:R-:W2:Y:S04]  /*3b550*/  LDL.LU R5, [R1+0x134] ;  /* 0x0001340001057983 */ /* 0x000ea80000300800 */
[----:B------:R-:W2:Y:S04]  /*3b560*/  LDL.LU R6, [R1+0x138] ;  /* 0x0001380001067983 */ /* 0x000ea80000300800 */
[----:B------:R-:W2:Y:S04]  /*3b570*/  LDL.LU R7, [R1+0x13c] ;  /* 0x00013c0001077983 */ /* 0x000ea80000300800 */
[----:B------:R-:W3:Y:S04]  /*3b580*/  LDL.LU R0, [R1+0xf24] ;  /* 0x000f240001007983 */ /* 0x000ee80000300800 */
[----:B------:R-:W4:Y:S04]  /*3b590*/  LDL.LU R18, [R1+0xf30] ;  /* 0x000f300001127983 */ /* 0x000f280000300800 */
[----:B------:R-:W3:Y:S04]  /*3b5a0*/  LDL.LU R19, [R1+0xf34] ;  /* 0x000f340001137983 */ /* 0x000ee80000300800 */
[----:B------:R-:W-:Y:S04]  /*3b5b0*/  STL.64 [R1+0x200], R8 ;  /* 0x0002000801007387 */ /* 0x000fe80000100a00 */
[----:B------:R0:W-:Y:S04]  /*3b5c0*/  STL.64 [R1+0x208], R10 ;  /* 0x0002080a01007387 */ /* 0x0001e80000100a00 */
[----:B------:R-:W3:Y:S04]  /*3b5d0*/  LDL.LU R16, [R1+0xf40] ;  /* 0x000f400001107983 */ /* 0x000ee80000300800 */
[----:B------:R-:W3:Y:S04]  /*3b5e0*/  LDL.LU R17, [R1+0xf44] ;  /* 0x000f440001117983 */ /* 0x000ee80000300800 */
[----:B0-----:R-:W3:Y:S04]  /*3b5f0*/  LDL.LU R10, [R1+0xf50] ;  /* 0x000f5000010a7983 */ /* 0x001ee80000300800 */
[----:B------:R-:W3:Y:S01]  /*3b600*/  LDL.LU R11, [R1+0xf54] ;  /* 0x000f5400010b7983 */ /* 0x000ee20000300800 */
[----:B------:R-:W-:-:S02]  /*3b610*/  F2FP.F16.E5M2.UNPACK_B R24, R24.H1 ;  /* 0x00000018ff18723e */ /* 0x000fc400030004ff */
[----:B------:R-:W-:Y:S01]  /*3b620*/  F2FP.F16.E5M2.UNPACK_B R25, R25.H1 ;  /* 0x00000019ff19723e */ /* 0x000fe200030004ff */
[C---:B------:R-:W-:Y:S08]  /*3b630*/  HMMA.16816.F32 R20, R12.reuse, R26, R20 ;  /* 0x0000001a0c14723c */ /* 0x040ff00000001814 */
[----:B--2---:R-:W-:Y:S01]  /*3b640*/  HMMA.16816.F32 R4, R12, R24, R4 ;  /* 0x000000180c04723c */ /* 0x004fe20000001804 */
[----:B---3--:R0:W-:Y:S04]  /*3b650*/  STL.64 [R1+0x34b8], R10 ;  /* 0x0034b80a01007387 */ /* 0x0081e80000100a00 */
[----:B------:R-:W2:Y:S04]  /*3b660*/  LDL.LU R8, [R1+0x180] ;  /* 0x0001800001087983 */ /* 0x000ea80000300800 */
[----:B------:R-:W2:Y:S04]  /*3b670*/  LDL.LU R9, [R1+0x184] ;  /* 0x0001840001097983 */ /* 0x000ea80000300800 */
[----:B0-----:R-:W2:Y:S04]  /*3b680*/  LDL.LU R10, [R1+0x188] ;  /* 0x00018800010a7983 */ /* 0x001ea80000300800 */
[----:B------:R-:W2:Y:S04]  /*3b690*/  LDL.LU R11, [R1+0x18c] ;  /* 0x00018c00010b7983 */ /* 0x000ea80000300800 */
[----:B------:R-:W-:Y:S04]  /*3b6a0*/  STL [R1+0x347c], R28 ;  /* 0x00347c1c01007387 */ /* 0x000fe80000100800 */
[----:B------:R-:W-:Y:S04]  /*3b6b0*/  STL [R1+0x3478], R29 ;  /* 0x0034781d01007387 */ /* 0x000fe80000100800 */
[----:B------:R-:W-:Y:S04]  /*3b6c0*/  STL.64 [R1+0x110], R20 ;  /* 0x0001101401007387 */ /* 0x000fe80000100a00 */
[----:B------:R0:W-:Y:S04]  /*3b6d0*/  STL.64 [R1+0x118], R22 ;  /* 0x0001181601007387 */ /* 0x0001e80000100a00 */
[----:B0-----:R-:W3:Y:S04]  /*3b6e0*/  LDL.LU.64 R22, [R1+0x34d8] ;  /* 0x0034d80001167983 */ /* 0x001ee80000300a00 */
[----:B------:R-:W2:Y:S04]  /*3b6f0*/  LDL.LU R21, [R1+0x34d0] ;  /* 0x0034d00001157983 */ /* 0x000ea80000300800 */
[----:B------:R-:W-:Y:S04]  /*3b700*/  STL.64 [R1+0x130], R4 ;  /* 0x0001300401007387 */ /* 0x000fe80000100a00 */
[----:B------:R0:W-:Y:S04]  /*3b710*/  STL.64 [R1+0x138], R6 ;  /* 0x0001380601007387 */ /* 0x0001e80000100a00 */
[----:B0-----:R-:W4:Y:S04]  /*3b720*/  LDL.LU.64 R6, [R1+0x34c8] ;  /* 0x0034c80001067983 */ /* 0x001f280000300a00 */
[----:B------:R-:W4:Y:S04]  /*3b730*/  LDL.LU.64 R4, [R1+0x34c0] ;  /* 0x0034c00001047983 */ /* 0x000f280000300a00 */
[----:B------:R-:W-:Y:S04]  /*3b740*/  STL.64 [R1+0x3440], R26 ;  /* 0x0034401a01007387 */ /* 0x000fe80000100a00 */
[----:B------:R0:W-:Y:S04]  /*3b750*/  STL.64 [R1+0x3438], R24 ;  /* 0x0034381801007387 */ /* 0x0001e80000100a00 */
[----:B0-----:R-:W4:Y:S04]  /*3b760*/  LDL.LU R24, [R1+0x1d0] ;  /* 0x0001d00001187983 */ /* 0x001f280000300800 */
[----:B------:R-:W4:Y:S04]  /*3b770*/  LDL.LU R25, [R1+0x1d4] ;  /* 0x0001d40001197983 */ /* 0x000f280000300800 */
[----:B------:R-:W4:Y:S04]  /*3b780*/  LDL.LU R26, [R1+0x1d8] ;  /* 0x0001d800011a7983 */ /* 0x000f280000300800 */
[----:B------:R-:W4:Y:S01]  /*3b790*/  LDL.LU R27, [R1+0x1dc] ;  /* 0x0001dc00011b7983 */ /* 0x000f220000300800 */
[----:B---3--:R-:W-:-:S02]  /*3b7a0*/  F2FP.F16.E5M2.UNPACK_B R22, R22.H1 ;  /* 0x00000016ff16723e */ /* 0x008fc400030004ff */
[----:B------:R-:W-:Y:S02]  /*3b7b0*/  F2FP.F16.E5M2.UNPACK_B R23, R23.H1 ;  /* 0x00000017ff17723e */ /* 0x000fe400030004ff */
[----:B--2---:R-:W-:Y:S02]  /*3b7c0*/  F2FP.F16.E5M2.UNPACK_B R20, R21.H1 ;  /* 0x00000015ff14723e */ /* 0x004fe400030004ff */
[----:B------:R-:W-:-:S03]  /*3b7d0*/  F2FP.F16.E5M2.UNPACK_B R21, R0.H1 ;  /* 0x00000000ff15723e */ /* 0x000fc600030004ff */
[C---:B----4-:R-:W-:Y:S08]  /*3b7e0*/  HMMA.16816.F32 R4, R12.reuse, R22, R4 ;  /* 0x000000160c04723c */ /* 0x050ff00000001804 */
[----:B------:R-:W-:Y:S11]  /*3b7f0*/  HMMA.16816.F32 R8, R12, R20, R8 ;  /* 0x000000140c08723c */ /* 0x000ff60000001808 */
[----:B------:R0:W-:Y:S04]  /*3b800*/  STL.64 [R1+0x160], R4 ;  /* 0x0001600401007387 */ /* 0x0001e80000100a00 */
[----:B------:R1:W-:Y:S04]  /*3b810*/  STL.64 [R1+0x168], R6 ;  /* 0x0001680601007387 */ /* 0x0003e80000100a00 */
[----:B0-----:R-:W2:Y:S04]  /*3b820*/  LDL.LU R4, [R1+0x1f0] ;  /* 0x0001f00001047983 */ /* 0x001ea80000300800 */
[----:B------:R-:W2:Y:S04]  /*3b830*/  LDL.LU R5, [R1+0x1f4] ;  /* 0x0001f40001057983 */ /* 0x000ea80000300800 */
[----:B-1----:R-:W2:Y:S04]  /*3b840*/  LDL.LU R6, [R1+0x1f8] ;  /* 0x0001f80001067983 */ /* 0x002ea80000300800 */
[----:B------:R-:W2:Y:S04]  /*3b850*/  LDL.LU R7, [R1+0x1fc] ;  /* 0x0001fc0001077983 */ /* 0x000ea80000300800 */
[----:B------:R-:W3:Y:S04]  /*3b860*/  LDL.LU R0, [R1+0xf60] ;  /* 0x000f600001007983 */ /* 0x000ee80000300800 */
[----:B------:R-:W-:Y:S04]  /*3b870*/  STL.64 [R1+0x180], R8 ;  /* 0x0001800801007387 */ /* 0x000fe80000100a00 */
[----:B------:R0:W-:Y:S04]  /*3b880*/  STL.64 [R1+0x188], R10 ;  /* 0x0001880a01007387 */ /* 0x0001e80000100a00 */
[----:B0-----:R-:W4:Y:S04]  /*3b890*/  LDL.LU.64 R10, [R1+0x34b8] ;  /* 0x0034b800010a7983 */ /* 0x001f280000300a00 */
[----:B------:R-:W-:Y:S04]  /*3b8a0*/  STL.64 [R1+0x3420], R22 ;  /* 0x0034201601007387 */ /* 0x000fe80000100a00 */
[----:B------:R0:W-:Y:S04]  /*3b8b0*/  STL.64 [R1+0x3418], R20 ;  /* 0x0034181401007387 */ /* 0x0001e80000100a00 */
[----:B0-----:R-:W2:Y:S04]  /*3b8c0*/  LDL.LU R20, [R1+0x1a0] ;  /* 0x0001a00001147983 */ /* 0x001ea80000300800 */
[----:B------:R-:W2:Y:S04]  /*3b8d0*/  LDL.LU R21, [R1+0x1a4] ;  /* 0x0001a40001157983 */ /* 0x000ea80000300800 */
[----:B------:R-:W2:Y:S04]  /*3b8e0*/  LDL.LU R22, [R1+0x1a8] ;  /* 0x0001a80001167983 */ /* 0x000ea80000300800 */
[----:B------:R-:W2:Y:S01]  /*3b8f0*/  LDL.LU R23, [R1+0x1ac] ;  /* 0x0001ac0001177983 */ /* 0x000ea20000300800 */
[----:B------:R-:W-:-:S02]  /*3b900*/  F2FP.F16.E5M2.UNPACK_B R18, R18.H1 ;  /* 0x00000012ff12723e */ /* 0x000fc400030004ff */
[----:B------:R-:W-:Y:S02]  /*3b910*/  F2FP.F16.E5M2.UNPACK_B R19, R19.H1 ;  /* 0x00000013ff13723e */ /* 0x000fe400030004ff */
[----:B------:R-:W-:Y:S02]  /*3b920*/  F2FP.F16.E5M2.UNPACK_B R16, R16.H1 ;  /* 0x00000010ff10723e */ /* 0x000fe400030004ff */
[----:B------:R-:W-:-:S03]  /*3b930*/  F2FP.F16.E5M2.UNPACK_B R17, R17.H1 ;  /* 0x00000011ff11723e */ /* 0x000fc600030004ff */
[----:B--2---:R-:W-:-:S15]  /*3b940*/  HMMA.16816.F32 R20, R12, R18, R20 ;  /* 0x000000120c14723c */ /* 0x004fde0000001814 */
[----:B------:R-:W-:-:S04]  /*3b950*/  NOP ;  /* 0x0000000000007918 */ /* 0x000fc80000000000 */
[----:B------:R-:W-:Y:S04]  /*3b960*/  STL.64 [R1+0x1a0], R20 ;  /* 0x0001a01401007387 */ /* 0x000fe80000100a00 */
[----:B------:R0:W-:Y:S02]  /*3b970*/  STL.64 [R1+0x1a8], R22 ;  /* 0x0001a81601007387 */ /* 0x0001e40000100a00 */
[----:B0-----:R-:W-:Y:S02]  /*3b980*/  HMMA.16816.F32 R20, R12, R16, R24 ;  /* 0x000000100c14723c */ /* 0x001fe40000001818 */
[----:B------:R-:W-:Y:S04]  /*3b990*/  STL.64 [R1+0x3400], R18 ;  /* 0x0034001201007387 */ /* 0x000fe80000100a00 */
[----:B------:R0:W-:-:S13]  /*3b9a0*/  STL.64 [R1+0x33f8], R16 ;  /* 0x0033f81001007387 */ /* 0x0001da0000100a00 */
[----:B------:R-:W-:Y:S04]  /*3b9b0*/  STL.64 [R1+0x1d0], R20 ;  /* 0x0001d01401007387 */ /* 0x000fe80000100a00 */
[----:B------:R-:W-:Y:S04]  /*3b9c0*/  STL.64 [R1+0x1d8], R22 ;  /* 0x0001d81601007387 */ /* 0x000fe80000100a00 */
[----:B0-----:R-:W2:Y:S04]  /*3b9d0*/  LDL.LU R16, [R1+0x830] ;  /* 0x0008300001107983 */ /* 0x001ea80000300800 */
[----:B------:R-:W2:Y:S04]  /*3b9e0*/  LDL.LU R17, [R1+0x834] ;  /* 0x0008340001117983 */ /* 0x000ea80000300800 */
[----:B------:R-:W2:Y:S04]  /*3b9f0*/  LDL.LU R18, [R1+0x838] ;  /* 0x0008380001127983 */ /* 0x000ea80000300800 */
[----:B------:R-:W2:Y:S01]  /*3ba00*/  LDL.LU R19, [R1+0x83c] ;  /* 0x00083c0001137983 */ /* 0x000ea20000300800 */
[----:B------:R-:W-:-:S02]  /*3ba10*/  IMAD.MOV.U32 R26, RZ, RZ, R3 ;  /* 0x000000ffff1a7224 */ /* 0x000fc400078e0003 */
[----:B------:R-:W-:Y:S01]  /*3ba20*/  IMAD.MOV.U32 R27, RZ, RZ, R2 ;  /* 0x000000ffff1b7224 */ /* 0x000fe200078e0002 */
[----:B--2---:R-:W-:Y:S04]  /*3ba30*/  STL.64 [R1+0x3450], R18 ;  /* 0x0034501201007387 */ /* 0x004fe80000100a00 */
[----:B------:R0:W-:Y:S04]  /*3ba40*/  STL.64 [R1+0x3448], R16 ;  /* 0x0034481001007387 */ /* 0x0001e80000100a00 */
[----:B------:R-:W2:Y:S04]  /*3ba50*/  LDL.64 R24, [R1+0x8] ;  /* 0x0000080001187983 */ /* 0x000ea80000100a00 */
[----:B------:R-:W-:Y:S01]  /*3ba60*/  STL.64 [R1+0x3460], R26 ;  /* 0x0034601a01007387 */ /* 0x000fe20000100a00 */
[----:B----4-:R-:W-:-:S02]  /*3ba70*/  F2FP.F16.E5M2.UNPACK_B R10, R10.H1 ;  /* 0x0000000aff0a723e */ /* 0x010fc400030004ff */
[----:B------:R-:W-:-:S07]  /*3ba80*/  F2FP.F16.E5M2.UNPACK_B R11, R11.H1 ;  /* 0x0000000bff0b723e */ /* 0x000fce00030004ff */
[----:B0-----:R-:W-:Y:S01]  /*3ba90*/  HMMA.16816.F32 R16, R12, R10, R4 ;  /* 0x0000000a0c10723c */ /* 0x001fe20000001804 */
[----:B--2---:R-:W-:Y:S04]  /*3baa0*/  STL.64 [R1+0x3458], R24 ;  /* 0x0034581801007387 */ /* 0x004fe80000100a00 */
[----:B------:R-:W2:Y:S04]  /*3bab0*/  LDL.LU R20, [R1+0x820] ;  /* 0x0008200001147983 */ /* 0x000ea80000300800 */
[----:B------:R-:W2:Y:S04]  /*3bac0*/  LDL.LU R21, [R1+0x824] ;  /* 0x0008240001157983 */ /* 0x000ea80000300800 */
[----:B------:R-:W4:Y:S04]  /*3bad0*/  LDL.LU R22, [R1+0x828] ;  /* 0x0008280001167983 */ /* 0x000f280000300800 */
[----:B------:R-:W4:Y:S04]  /*3bae0*/  LDL.LU R23, [R1+0x82c] ;  /* 0x00082c0001177983 */ /* 0x000f280000300800 */
[----:B----4-:R-:W-:Y:S04]  /*3baf0*/  STL.64 [R1+0x3470], R22 ;  /* 0x0034701601007387 */ /* 0x010fe80000100a00 */
[----:B--2---:R-:W-:Y:S04]  /*3bb00*/  STL.64 [R1+0x3468], R20 ;  /* 0x0034681401007387 */ /* 0x004fe80000100a00 */
[----:B------:R-:W2:Y:S04]  /*3bb10*/  LDL.LU R9, [R1+0xf64] ;  /* 0x000f640001097983 */ /* 0x000ea80000300800 */
[----:B------:R-:W4:Y:S04]  /*3bb20*/  LDL.LU R6, [R1+0xf70] ;  /* 0x000f700001067983 */ /* 0x000f280000300800 */
[----:B------:R0:W-:Y:S04]  /*3bb30*/  STL.64 [R1+0x1f0], R16 ;  /* 0x0001f01001007387 */ /* 0x0001e80000100a00 */
[----:B------:R-:W-:Y:S04]  /*3bb40*/  STL.64 [R1+0x1f8], R18 ;  /* 0x0001f81201007387 */ /* 0x000fe80000100a00 */
[----:B------:R-:W2:Y:S04]  /*3bb50*/  LDL.LU R7, [R1+0xf74] ;  /* 0x000f740001077983 */ /* 0x000ea80000300800 */
[----:B------:R-:W2:Y:S04]  /*3bb60*/  LDL.LU R4, [R1+0xf80] ;  /* 0x000f800001047983 */ /* 0x000ea80000300800 */
[----:B------:R-:W2:Y:S04]  /*3bb70*/  LDL.LU R5, [R1+0xf84] ;  /* 0x000f840001057983 */ /* 0x000ea80000300800 */
[----:B------:R-:W2:Y:S04]  /*3bb80*/  LDL.LU R2, [R1+0xf90] ;  /* 0x000f900001027983 */ /* 0x000ea80000300800 */
[----:B------:R-:W2:Y:S04]  /*3bb90*/  LDL.LU R3, [R1+0xf94] ;  /* 0x000f940001037983 */ /* 0x000ea80000300800 */
[----:B0-----:R-:W2:Y:S04]  /*3bba0*/  LDL.LU R16, [R1+0xcb8] ;  /* 0x000cb80001107983 */ /* 0x001ea80000300800 */
[----:B------:R-:W2:Y:S01]  /*3bbb0*/  LDL.LU R28, [R1+0xcc4] ;  /* 0x000cc400011c7983 */ /* 0x000ea20000300800 */
[----:B---3--:R-:W-:-:S03]  /*3bbc0*/  F2FP.F16.E5M2.UNPACK_B R8, R0.H1 ;  /* 0x00000000ff08723e */ /* 0x008fc600030004ff */
[----:B--2---:R0:W-:Y:S04]  /*3bbd0*/  STL [R1+0x3480], R28 ;  /* 0x0034801c01007387 */ /* 0x0041e80000100800 */
[----:B0-----:R-:W2:Y:S04]  /*3bbe0*/  LDL.LU R28, [R1+0xcbc] ;  /* 0x000cbc00011c7983 */ /* 0x001ea80000300800 */
[----:B------:R-:W3:Y:S04]  /*3bbf0*/  LDL.LU R29, [R1+0xccc] ;  /* 0x000ccc00011d7983 */ /* 0x000ee80000300800 */
[----:B------:R-:W2:Y:S04]  /*3bc00*/  LDL.LU R17, [R1+0xcd4] ;  /* 0x000cd40001117983 */ /* 0x000ea80000300800 */
[----:B------:R-:W2:Y:S04]  /*3bc10*/  LDL.LU R0, [R1+0xcd0] ;  /* 0x000cd00001007983 */ /* 0x000ea80000300800 */
[----:B------:R-:W2:Y:S04]  /*3bc20*/  LDL.LU R20, [R1+0x2a0] ;  /* 0x0002a00001147983 */ /* 0x000ea80000300800 */
[----:B------:R-:W2:Y:S04]  /*3bc30*/  LDL.LU R21, [R1+0x2a4] ;  /* 0x0002a40001157983 */ /* 0x000ea80000300800 */
[----:B------:R-:W2:Y:S04]  /*3bc40*/  LDL.LU R22, [R1+0x2a8] ;  /* 0x0002a80001167983 */ /* 0x000ea80000300800 */
[----:B------:R-:W2:Y:S04]  /*3bc50*/  LDL.LU R23, [R1+0x2ac] ;  /* 0x0002ac0001177983 */ /* 0x000ea80000300800 */
[----:B--2---:R-:W-:Y:S04]  /*3bc60*/  STL.64 [R1+0x3490], R22 ;  /* 0x0034901601007387 */ /* 0x004fe80000100a00 */
[----:B------:R0:W-:Y:S04]  /*3bc70*/  STL.64 [R1+0x3488], R20 ;  /* 0x0034881401007387 */ /* 0x0001e80000100a00 */
[----:B0-----:R-:W2:Y:S04]  /*3bc80*/  LDL.LU R20, [R1+0x860] ;  /* 0x0008600001147983 */ /* 0x001ea80000300800 */
        /* <DEDUP_REMOVED lines=8> */
[----:B------:R-:W2:Y:S01]  /*3bd10*/  LDL.LU R23, [R1+0x2bc] ;  /* 0x0002bc0001177983 */ /* 0x000ea20000300800 */
[----:B------:R-:W-:-:S03]  /*3bd20*/  F2FP.F16.E5M2.UNPACK_B R9, R9.H1 ;  /* 0x00000009ff09723e */ /* 0x000fc600030004ff */
[----:B--2---:R-:W-:Y:S04]  /*3bd30*/  STL.64 [R1+0x34b0], R22 ;  /* 0x0034b01601007387 */ /* 0x004fe80000100a00 */
[----:B------:R0:W-:Y:S04]  /*3bd40*/  STL.64 [R1+0x34a8], R20 ;  /* 0x0034a81401007387 */ /* 0x0001e80000100a00 */
[----:B0-----:R-:W2:Y:S04]  /*3bd50*/  LDL.LU R20, [R1+0x220] ;  /* 0x0002200001147983 */ /* 0x001ea80000300800 */
[----:B------:R-:W2:Y:S04]  /*3bd60*/  LDL.LU R21, [R1+0x224] ;  /* 0x0002240001157983 */ /* 0x000ea80000300800 */
[----:B------:R-:W2:Y:S04]  /*3bd70*/  LDL.LU R22, [R1+0x228] ;  /* 0x0002280001167983 */ /* 0x000ea80000300800 */
[----:B------:R-:W2:Y:S04]  /*3bd80*/  LDL.LU R23, [R1+0x22c] ;  /* 0x00022c0001177983 */ /* 0x000ea80000300800 */
[----:B------:R-:W3:Y:S04]  /*3bd90*/  LDL R18, [R1+0x18] ;  /* 0x0000180001127983 */ /* 0x000ee80000100800 */
[----:B------:R-:W3:Y:S04]  /*3bda0*/  LDL R19, [R1+0x1c] ;  /* 0x00001c0001137983 */ /* 0x000ee80000100800 */
[----:B------:R-:W3:Y:S04]  /*3bdb0*/  LDL.LU R24, [R1+0x850] ;  /* 0x0008500001187983 */ /* 0x000ee80000300800 */
[----:B------:R-:W3:Y:S04]  /*3bdc0*/  LDL.LU R25, [R1+0x854] ;  /* 0x0008540001197983 */ /* 0x000ee80000300800 */
[----:B------:R-:W3:Y:S04]  /*3bdd0*/  LDL.LU R26, [R1+0x858] ;  /* 0x00085800011a7983 */ /* 0x000ee80000300800 */
[----:B------:R-:W3:Y:S01]  /*3bde0*/  LDL.LU R27, [R1+0x85c] ;  /* 0x00085c00011b7983 */ /* 0x000ee20000300800 */
[----:B--2---:R-:W-:-:S15]  /*3bdf0*/  HMMA.16816.F32 R20, R12, R8, R20 ;  /* 0x000000080c14723c */ /* 0x004fde0000001814 */
[----:B------:R-:W-:-:S04]  /*3be00*/  NOP ;  /* 0x0000000000007918 */ /* 0x000fc80000000000 */
[----:B------:R-:W-:Y:S04]  /*3be10*/  STL.64 [R1+0x220], R20 ;  /* 0x0002201401007387 */ /* 0x000fe80000100a00 */
[----:B------:R0:W-:Y:S04]  /*3be20*/  STL.64 [R1+0x228], R22 ;  /* 0x0002281601007387 */ /* 0x0001e80000100a00 */
[----:B0-----:R-:W2:Y:S04]  /*3be30*/  LDL.LU.64 R22, [R1+0x34b0] ;  /* 0x0034b00001167983 */ /* 0x001ea80000300a00 */
[----:B------:R-:W2:Y:S01]  /*3be40*/  LDL.LU.64 R20, [R1+0x34a8] ;  /* 0x0034a80001147983 */ /* 0x000ea20000300a00 */
[----:B----4-:R-:W-:-:S02]  /*3be50*/  F2FP.F16.E5M2.UNPACK_B R6, R6.H1 ;  /* 0x00000006ff06723e */ /* 0x010fc400030004ff */
[----:B------:R-:W-:Y:S01]  /*3be60*/  F2FP.F16.E5M2.UNPACK_B R7, R7.H1 ;  /* 0x00000007ff07723e */ /* 0x000fe200030004ff */
[----:B------:R0:W-:Y:S04]  /*3be70*/  STL.64 [R1+0x33e0], R10 ;  /* 0x0033e00a01007387 */ /* 0x0001e80000100a00 */
[----:B0-----:R-:W4:Y:S04]  /*3be80*/  LDL R10, [R1+0x10] ;  /* 0x00001000010a7983 */ /* 0x001f280000100800 */
[----:B------:R-:W4:Y:S04]  /*3be90*/  LDL R11, [R1+0x14] ;  /* 0x00001400010b7983 */ /* 0x000f280000100800 */
[----:B------:R0:W-:Y:S04]  /*3bea0*/  STL.64 [R1+0x33d8], R8 ;  /* 0x0033d80801007387 */ /* 0x0001e80000100a00 */
[----:B0-----:R-:W3:Y:S04]  /*3beb0*/  LDL.LU R9, [R1+0xcc0] ;  /* 0x000cc00001097983 */ /* 0x001ee80000300800 */
[----:B------:R-:W3:Y:S01]  /*3bec0*/  LDL.LU R8, [R1+0xcc8] ;  /* 0x000cc80001087983 */ /* 0x000ee20000300800 */
[----:B--2---:R-:W-:-:S15]  /*3bed0*/  HMMA.16816.F32 R20, R12, R6, R20 ;  /* 0x000000060c14723c */ /* 0x004fde0000001814 */
[----:B------:R-:W-:-:S04]  /*3bee0*/  NOP ;  /* 0x0000000000007918 */ /* 0x000fc80000000000 */
[----:B------:R-:W-:Y:S04]  /*3bef0*/  STL.64 [R1+0x8e0], R20 ;  /* 0x0008e01401007387 */ /* 0x000fe80000100a00 */
[----:B------:R0:W-:Y:S04]  /*3bf00*/  STL.64 [R1+0x8e8], R22 ;  /* 0x0008e81601007387 */ /* 0x0001e80000100a00 */
[----:B0-----:R-:W2:Y:S04]  /*3bf10*/  LDL.LU.64 R22, [R1+0x34a0] ;  /* 0x0034a00001167983 */ /* 0x001ea80000300a00 */
[----:B------:R-:W2:Y:S01]  /*3bf20*/  LDL.LU.64 R20, [R1+0x3498] ;  /* 0x0034980001147983 */ /* 0x000ea20000300a00 */
[----:B------:R-:W-:-:S02]  /*3bf30*/  F2FP.F16.E5M2.UNPACK_B R4, R4.H1 ;  /* 0x00000004ff04723e */ /* 0x000fc400030004ff */
[----:B------:R-:W-:Y:S01]  /*3bf40*/  F2FP.F16.E5M2.UNPACK_B R5, R5.H1 ;  /* 0x00000005ff05723e */ /* 0x000fe200030004ff */
[----:B------:R-:W-:-:S06]  /*3bf50*/  IMAD R16, R16, 0x100, R28 ;  /* 0x0000010010107824 */ /* 0x000fcc00078e021c */
[----:B--2---:R-:W-:-:S15]  /*3bf60*/  HMMA.16816.F32 R20, R12, R4, R20 ;  /* 0x000000040c14723c */ /* 0x004fde0000001814 */
[----:B------:R-:W-:-:S04]  /*3bf70*/  NOP ;  /* 0x0000000000007918 */ /* 0x000fc80000000000 */
[----:B------:R-:W-:Y:S04]  /*3bf80*/  STL.64 [R1+0xe90], R20 ;  /* 0x000e901401007387 */ /* 0x000fe80000100a00 */
[----:B------:R0:W-:Y:S04]  /*3bf90*/  STL.64 [R1+0xe98], R22 ;  /* 0x000e981601007387 */ /* 0x0001e80000100a00 */
[----:B0-----:R-:W2:Y:S04]  /*3bfa0*/  LDL.LU.64 R22, [R1+0x3490] ;  /* 0x0034900001167983 */ /* 0x001ea80000300a00 */
[----:B------:R-:W2:Y:S04]  /*3bfb0*/  LDL.LU.64 R20, [R1+0x3488] ;  /* 0x0034880001147983 */ /* 0x000ea80000300a00 */
[----:B------:R-:W-:Y:S04]  /*3bfc0*/  STL.64 [R1+0x33c0], R6 ;  /* 0x0033c00601007387 */ /* 0x000fe80000100a00 */
[----:B------:R0:W-:Y:S04]  /*3bfd0*/  STL.64 [R1+0x33b8], R4 ;  /* 0x0033b80401007387 */ /* 0x0001e80000100a00 */
[----:B0-----:R-:W4:Y:S04]  /*3bfe0*/  LDL.LU R4, [R1+0x840] ;  /* 0x0008400001047983 */ /* 0x001f280000300800 */
[----:B------:R-:W4:Y:S04]  /*3bff0*/  LDL.LU R5, [R1+0x844] ;  /* 0x0008440001057983 */ /* 0x000f280000300800 */
[----:B------:R-:W4:Y:S04]  /*3c000*/  LDL.LU R6, [R1+0x848] ;  /* 0x0008480001067983 */ /* 0x000f280000300800 */
[----:B------:R-:W4:Y:S04]  /*3c010*/  LDL.LU R7, [R1+0x84c] ;  /* 0x00084c0001077983 */ /* 0x000f280000300800 */
[----:B------:R-:W4:Y:S01]  /*3c020*/  LDL.LU R28, [R1+0x3480] ;  /* 0x00348000011c7983 */ /* 0x000f220000300800 */
[----:B------:R-:W-:-:S02]  /*3c030*/  F2FP.F16.E5M2.UNPACK_B R2, R2.H1 ;  /* 0x00000002ff02723e */ /* 0x000fc400030004ff */
[----:B------:R-:W-:Y:S01]  /*3c040*/  F2FP.F16.E5M2.UNPACK_B R3, R3.H1 ;  /* 0x00000003ff03723e */ /* 0x000fe200030004ff */
[----:B---3--:R-:W-:Y:S02]  /*3c050*/  IMAD R8, R8, 0x100, R29 ;  /* 0x0000010008087824 */ /* 0x008fe400078e021d */
[----:B------:R-:W-:-:S04]  /*3c060*/  IMAD R0, R0, 0x100, R17 ;  /* 0x0000010000007824 */ /* 0x000fc800078e0211 */
[----:B--2---:R-:W-:Y:S01]  /*3c070*/  HMMA.16816.F32 R12, R12, R2, R20 ;  /* 0x000000020c0c723c */ /* 0x004fe20000001814 */
[----:B----4-:R-:W-:Y:S02]  /*3c080*/  IMAD R9, R9, 0x100, R28 ;  /* 0x0000010009097824 */ /* 0x010fe400078e021c */
[----:B------:R-:W2:Y:S04]  /*3c090*/  LDL.LU R28, [R1+0x347c] ;  /* 0x00347c00011c7983 */ /* 0x000ea80000300800 */
[----:B------:R-:W2:Y:S04]  /*3c0a0*/  LDL.LU R29, [R1+0x3478] ;  /* 0x00347800011d7983 */ /* 0x000ea80000300800 */
[----:B------:R-:W3:Y:S04]  /*3c0b0*/  LDL.LU.64 R22, [R1+0x3470] ;  /* 0x0034700001167983 */ /* 0x000ee80000300a00 */
[----:B------:R-:W3:Y:S04]  /*3c0c0*/  LDL.LU.64 R20, [R1+0x3468] ;  /* 0x0034680001147983 */ /* 0x000ee80000300a00 */
[----:B------:R-:W-:Y:S04]  /*3c0d0*/  STL [R1+0x33b0], R3 ;  /* 0x0033b00301007387 */ /* 0x000fe80000100800 */
[----:B------:R0:W-:Y:S04]  /*3c0e0*/  STL.64 [R1+0x8d0], R12 ;  /* 0x0008d00c01007387 */ /* 0x0001e80000100a00 */
[----:B------:R1:W-:Y:S01]  /*3c0f0*/  STL.64 [R1+0x8d8], R14 ;  /* 0x0008d80e01007387 */ /* 0x0003e20000100a00 */
[----:B0-----:R-:W-:-:S02]  /*3c100*/  F2FP.F16.E5M2.UNPACK_B R12, R16 ;  /* 0x00000010ff0c723e */ /* 0x001fc400020004ff */
[----:B------:R-:W-:Y:S02]  /*3c110*/  F2FP.F16.E5M2.UNPACK_B R13, R9 ;  /* 0x00000009ff0d723e */ /* 0x000fe400020004ff */
[----:B-1----:R-:W-:Y:S02]  /*3c120*/  F2FP.F16.E5M2.UNPACK_B R14, R8 ;  /* 0x00000008ff0e723e */ /* 0x002fe400020004ff */
[----:B------:R-:W-:-:S07]  /*3c130*/  F2FP.F16.E5M2.UNPACK_B R15, R0 ;  /* 0x00000000ff0f723e */ /* 0x000fce00020004ff */
[----:B------:R-:W-:Y:S01]  /*3c140*/  HMMA.16816.F32 R16, R12, R18, R24 ;  /* 0x000000120c10723c */ /* 0x000fe20000001818 */
[----:B------:R-:W3:Y:S04]  /*3c150*/  LDL.LU.64 R26, [R1+0x3460] ;  /* 0x00346000011a7983 */ /* 0x000ee80000300a00 */
[----:B------:R-:W4:-:S14]  /*3c160*/  LDL.LU.64 R24, [R1+0x3458] ;  /* 0x0034580001187983 */ /* 0x000f1c0000300a00 */
[----:B------:R-:W-:Y:S04]  /*3c170*/  STL.64 [R1+0xe80], R16 ;  /* 0x000e801001007387 */ /* 0x000fe80000100a00 */
[----:B------:R0:W-:Y:S04]  /*3c180*/  STL.64 [R1+0xe88], R18 ;  /* 0x000e881201007387 */ /* 0x0001e80000100a00 */
[----:B0-----:R-:W4:Y:S04]  /*3c190*/  LDL.LU.64 R18, [R1+0x3450] ;  /* 0x0034500001127983 */ /* 0x001f280000300a00 */
[----:B------:R-:W4:Y:S01]  /*3c1a0*/  LDL.LU.64 R16, [R1+0x3448] ;  /* 0x0034480001107983 */ /* 0x000f220000300a00 */
[----:B------:R-:W-:-:S15]  /*3c1b0*/  HMMA.16816.F32 R8, R12, R10, R4 ;  /* 0x0000000a0c08723c */ /* 0x000fde0000001804 */
[----:B------:R-:W-:-:S04]  /*3c1c0*/  NOP ;  /* 0x0000000000007918 */ /* 0x000fc80000000000 */
[----:B------:R0:W-:Y:S04]  /*3c1d0*/  STL.64 [R1+0xe70], R8 ;  /* 0x000e700801007387 */ /* 0x0001e80000100a00 */
[----:B------:R-:W-:Y:S01]  /*3c1e0*/  STL.64 [R1+0xe78], R10 ;  /* 0x000e780a01007387 */ /* 0x000fe20000100a00 */
[----:B----4-:R-:W-:-:S15]  /*3c1f0*/  HMMA.16816.F32 R4, R12, R24, R16 ;  /* 0x000000180c04723c */ /* 0x010fde0000001810 */
[----:B------:R-:W-:-:S04]  /*3c200*/  NOP ;  /* 0x0000000000007918 */ /* 0x000fc80000000000 */
[----:B------:R-:W-:Y:S04]  /*3c210*/  STL.64 [R1+0xe60], R4 ;  /* 0x000e600401007387 */ /* 0x000fe80000100a00 */
[----:B------:R3:W-:Y:S04]  /*3c220*/  STL.64 [R1+0xe68], R6 ;  /* 0x000e680601007387 */ /* 0x0007e80000100a00 */
[----:B0-----:R-:W4:Y:S01]  /*3c230*/  LDL.LU R8, [R1+0x7b0] ;  /* 0x0007b00001087983 */ /* 0x001f220000300800 */
[----:B---3--:R-:W-:-:S15]  /*3c240*/  HMMA.16816.F32 R4, R12, R26, R20 ;  /* 0x0000001a0c04723c */ /* 0x008fde0000001814 */
[----:B------:R-:W-:-:S04]  /*3c250*/  NOP ;  /* 0x0000000000007918 */ /* 0x000fc80000000000 */
[----:B------:R-:W-:Y:S04]  /*3c260*/  STL.64 [R1+0xe50], R4 ;  /* 0x000e500401007387 */ /* 0x000fe80000100a00 */
[----:B------:R-:W-:Y:S04]  /*3c270*/  STL.64 [R1+0xe58], R6 ;  /* 0x000e580601007387 */ /* 0x000fe80000100a00 */
[----:B------:R-:W4:Y:S04]  /*3c280*/  LDL.LU R9, [R1+0x7b4] ;  /* 0x0007b40001097983 */ /* 0x000f280000300800 */
[----:B------:R-:W3:Y:S04]  /*3c290*/  LDL.LU R10, [R1+0x7b8] ;  /* 0x0007b800010a7983 */ /* 0x000ee80000300800 */
[----:B------:R-:W3:Y:S04]  /*3c2a0*/  LDL.LU R11, [R1+0x7bc] ;  /* 0x0007bc00010b7983 */ /* 0x000ee80000300800 */
[----:B------:R-:W2:Y:S04]  /*3c2b0*/  LDL.LU R20, [R1+0x7f0] ;  /* 0x0007f00001147983 */ /* 0x000ea80000300800 */
[----:B------:R-:W2:Y:S04]  /*3c2c0*/  LDL.LU R21, [R1+0x7f4] ;  /* 0x0007f40001157983 */ /* 0x000ea80000300800 */
[----:B------:R-:W2:Y:S04]  /*3c2d0*/  LDL.LU R22, [R1+0x7f8] ;  /* 0x0007f80001167983 */ /* 0x000ea80000300800 */
[----:B------:R-:W2:Y:S01]  /*3c2e0*/  LDL.LU R23, [R1+0x7fc] ;  /* 0x0007fc0001177983 */ /* 0x000ea20000300800 */
[----:B------:R-:W-:-:S02]  /*3c2f0*/  IMAD.MOV.U32 R3, RZ, RZ, R24 ;  /* 0x000000ffff037224 */ /* 0x000fc400078e0018 */
[----:B------:R-:W-:Y:S01]  /*3c300*/  IMAD.MOV.U32 R0, RZ, RZ, R25 ;  /* 0x000000ffff007224 */ /* 0x000fe200078e0019 */
[----:B------:R-:W3:Y:S04]  /*3c310*/  LDL.LU R24, [R1+0x810] ;  /* 0x0008100001187983 */ /* 0x000ee80000300800 */
[----:B------:R-:W3:Y:S04]  /*3c320*/  LDL.LU R25, [R1+0x814] ;  /* 0x0008140001197983 */ /* 0x000ee80000300800 */
[----:B------:R-:W3:Y:S04]  /*3c330*/  LDL.LU R26, [R1+0x818] ;  /* 0x00081800011a7983 */ /* 0x000ee80000300800 */
[----:B------:R-:W3:Y:S04]  /*3c340*/  LDL.LU R27, [R1+0x81c] ;  /* 0x00081c00011b7983 */ /* 0x000ee80000300800 */
[----:B--2---:R-:W-:Y:S04]  /*3c350*/  STL.64 [R1+0x3430], R22 ;  /* 0x0034301601007387 */ /* 0x004fe80000100a00 */
[----:B------:R0:W-:Y:S04]  /*3c360*/  STL.64 [R1+0x3428], R20 ;  /* 0x0034281401007387 */ /* 0x0001e80000100a00 */
[----:B0-----:R-:W2:Y:S04]  /*3c370*/  LDL.LU R20, [R1+0x800] ;  /* 0x0008000001147983 */ /* 0x001ea80000300800 */
[----:B------:R-:W2:Y:S04]  /*3c380*/  LDL.LU R21, [R1+0x804] ;  /* 0x0008040001157983 */ /* 0x000ea80000300800 */
        /* <DEDUP_REMOVED lines=12> */
[----:B---3--:R-:W-:Y:S04]  /*3c450*/  STL.64 [R1+0x33f0], R10 ;  /* 0x0033f00a01007387 */ /* 0x008fe80000100a00 */
[----:B----4-:R0:W-:Y:S04]  /*3c460*/  STL.64 [R1+0x33e8], R8 ;  /* 0x0033e80801007387 */ /* 0x0101e80000100a00 */
[----:B0-----:R-:W3:Y:S04]  /*3c470*/  LDL.LU R8, [R1+0x7c0] ;  /* 0x0007c00001087983 */ /* 0x001ee80000300800 */
[----:B------:R-:W3:Y:S04]  /*3c480*/  LDL.LU R9, [R1+0x7c4] ;  /* 0x0007c40001097983 */ /* 0x000ee80000300800 */
[----:B------:R-:W3:Y:S04]  /*3c490*/  LDL.LU R10, [R1+0x7c8] ;  /* 0x0007c800010a7983 */ /* 0x000ee80000300800 */
[----:B------:R-:W3:Y:S04]  /*3c4a0*/  LDL.LU R11, [R1+0x7cc] ;  /* 0x0007cc00010b7983 */ /* 0x000ee80000300800 */
[----:B------:R-:W4:Y:S04]  /*3c4b0*/  LDL.LU R4, [R1+0x790] ;  /* 0x0007900001047983 */ /* 0x000f280000300800 */
[----:B------:R-:W4:Y:S04]  /*3c4c0*/  LDL.LU R5, [R1+0x794] ;  /* 0x0007940001057983 */ /* 0x000f280000300800 */
[----:B------:R-:W2:Y:S04]  /*3c4d0*/  LDL.LU R6, [R1+0x798] ;  /* 0x0007980001067983 */ /* 0x000ea80000300800 */
[----:B------:R-:W2:Y:S01]  /*3c4e0*/  LDL.LU R7, [R1+0x79c] ;  /* 0x00079c0001077983 */ /* 0x000ea20000300800 */
[C---:B------:R-:W-:Y:S03]  /*3c4f0*/  HMMA.16816.F32 R24, R12.reuse, R28, R24 ;  /* 0x0000001c0c18723c */ /* 0x040fe60000001818 */
[----:B--2---:R-:W-:Y:S04]  /*3c500*/  STL.64 [R1+0x33d0], R6 ;  /* 0x0033d00601007387 */ /* 0x004fe80000100a00 */
[----:B----4-:R0:W-:Y:S04]  /*3c510*/  STL.64 [R1+0x33c8], R4 ;  /* 0x0033c80401007387 */ /* 0x0101e80000100a00 */
[----:B0-----:R-:W2:Y:S04]  /*3c520*/  LDL.LU R4, [R1+0x7a0] ;  /* 0x0007a00001047983 */ /* 0x001ea80000300800 */
[----:B------:R-:W2:Y:S04]  /*3c530*/  LDL.LU R5, [R1+0x7a4] ;  /* 0x0007a40001057983 */ /* 0x000ea80000300800 */
[----:B------:R-:W2:Y:S04]  /*3c540*/  LDL.LU R6, [R1+0x7a8] ;  /* 0x0007a80001067983 */ /* 0x000ea80000300800 */
[----:B------:R-:W2:Y:S04]  /*3c550*/  LDL.LU R7, [R1+0x7ac] ;  /* 0x0007ac0001077983 */ /* 0x000ea80000300800 */
[----:B------:R-:W-:Y:S04]  /*3c560*/  STL.64 [R1+0xe40], R24 ;  /* 0x000e401801007387 */ /* 0x000fe80000100a00 */
[----:B------:R0:W-:Y:S04]  /*3c570*/  STL.64 [R1+0xe48], R26 ;  /* 0x000e481a01007387 */ /* 0x0001e80000100a00 */
[----:B0-----:R-:W4:Y:S04]  /*3c580*/  LDL.LU.64 R26, [R1+0x3440] ;  /* 0x00344000011a7983 */ /* 0x001f280000300a00 */
[----:B------:R-:W2:Y:S04]  /*3c590*/  LDL.LU.64 R24, [R1+0x3438] ;  /* 0x0034380001187983 */ /* 0x000ea80000300a00 */
[----:B------:R0:W-:Y:S04]  /*3c5a0*/  STL [R1+0x339c], R28 ;  /* 0x00339c1c01007387 */ /* 0x0001e80000100800 */
[----:B0-----:R-:W2:Y:S04]  /*3c5b0*/  LDL.LU R28, [R1+0xce0] ;  /* 0x000ce000011c7983 */ /* 0x001ea80000300800 */
[----:B------:R0:W-:Y:S04]  /*3c5c0*/  STL [R1+0x3398], R29 ;  /* 0x0033981d01007387 */ /* 0x0001e80000100800 */
[----:B0-----:R-:W2:Y:S01]  /*3c5d0*/  LDL.LU R29, [R1+0xce8] ;  /* 0x000ce800011d7983 */ /* 0x001ea20000300800 */
[----:B----4-:R-:W-:-:S15]  /*3c5e0*/  HMMA.16816.F32 R20, R12, R26, R20 ;  /* 0x0000001a0c14723c */ /* 0x010fde0000001814 */
[----:B------:R-:W-:-:S04]  /*3c5f0*/  NOP ;  /* 0x0000000000007918 */ /* 0x000fc80000000000 */
        /* <DEDUP_REMOVED lines=9> */
[----:B------:R-:W4:Y:S04]  /*3c690*/  LDL.LU.64 R20, [R1+0x3418] ;  /* 0x0034180001147983 */ /* 0x000f280000300a00 */
[----:B------:R0:W-:Y:S04]  /*3c6a0*/  STL.64 [R1+0x3348], R26 ;  /* 0x0033481a01007387 */ /* 0x0001e80000100a00 */
[----:B0-----:R-:W3:Y:S04]  /*3c6b0*/  LDL.LU R26, [R1+0xce4] ;  /* 0x000ce400011a7983 */ /* 0x001ee80000300800 */
[----:B------:R-:W3:Y:S04]  /*3c6c0*/  LDL.LU R27, [R1+0xcec] ;  /* 0x000cec00011b7983 */ /* 0x000ee80000300800 */
[----:B------:R0:W-:Y:S04]  /*3c6d0*/  STL.64 [R1+0x3340], R24 ;  /* 0x0033401801007387 */ /* 0x0001e80000100a00 */
[----:B0-----:R-:W3:Y:S04]  /*3c6e0*/  LDL.LU R24, [R1+0xcdc] ;  /* 0x000cdc0001187983 */ /* 0x001ee80000300800 */
[----:B------:R-:W3:Y:S01]  /*3c6f0*/  LDL.LU R25, [R1+0xcd8] ;  /* 0x000cd80001197983 */ /* 0x000ee20000300800 */
        /* <DEDUP_REMOVED lines=11> */
[----:B------:R-:W2:Y:S04]  /*3c7b0*/  LDL.LU.64 R16, [R1+0x33f8] ;  /* 0x0033f80001107983 */ /* 0x000ea80000300a00 */
[----:B------:R-:W-:Y:S04]  /*3c7c0*/  STL.64 [R1+0x3328], R22 ;  /* 0x0033281601007387 */ /* 0x000fe80000100a00 */
[----:B------:R0:W-:Y:S04]  /*3c7d0*/  STL.64 [R1+0x3320], R20 ;  /* 0x0033201401007387 */ /* 0x0001e80000100a00 */
[----:B0-----:R-:W4:Y:S04]  /*3c7e0*/  LDL.LU R20, [R1+0x770] ;  /* 0x0007700001147983 */ /* 0x001f280000300800 */
[----:B------:R-:W4:Y:S04]  /*3c7f0*/  LDL.LU R21, [R1+0x774] ;  /* 0x0007740001157983 */ /* 0x000f280000300800 */
[----:B------:R-:W4:Y:S04]  /*3c800*/  LDL.LU R22, [R1+0x778] ;  /* 0x0007780001167983 */ /* 0x000f280000300800 */
[----:B------:R-:W4:Y:S01]  /*3c810*/  LDL.LU R23, [R1+0x77c] ;  /* 0x00077c0001177983 */ /* 0x000f220000300800 */
[----:B---3--:R-:W-:-:S15]  /*3c820*/  HMMA.16816.F32 R8, R12, R18, R8 ;  /* 0x000000120c08723c */ /* 0x008fde0000001808 */
        /* <DEDUP_REMOVED lines=13> */
[----:B0-----:R-:W3:Y:S04]  /*3c900*/  LDL.LU R16, [R1+0x780] ;  /* 0x0007800001107983 */ /* 0x001ee80000300800 */
[----:B------:R-:W3:Y:S04]  /*3c910*/  LDL.LU R17, [R1+0x784] ;  /* 0x0007840001117983 */ /* 0x000ee80000300800 */
[----:B------:R-:W3:Y:S04]  /*3c920*/  LDL.LU R18, [R1+0x788] ;  /* 0x0007880001127983 */ /* 0x000ee80000300800 */
[----:B------:R-:W3:Y:S01]  /*3c930*/  LDL.LU R19, [R1+0x78c] ;  /* 0x00078c0001137983 */ /* 0x000ee20000300800 */
        /* <DEDUP_REMOVED lines=11> */
[----:B------:R-:W4:Y:S04]  /*3c9f0*/  LDL.LU.64 R4, [R1+0x33b8] ;  /* 0x0033b80001047983 */ /* 0x000f280000300a00 */
[----:B------:R-:W-:Y:S04]  /*3ca00*/  STL [R1+0x32fc], R8 ;  /* 0x0032fc0801007387 */ /* 0x000fe80000100800 */
[----:B------:R-:W-:Y:S04]  /*3ca10*/  STL [R1+0x32f8], R9 ;  /* 0x0032f80901007387 */ /* 0x000fe80000100800 */
[----:B------:R4:W-:Y:S01]  /*3ca20*/  STL.64 [R1+0x3350], R10 ;  /* 0x0033500a01007387 */ /* 0x0009e20000100a00 */
[----:B------:R-:W-:-:S02]  /*3ca30*/  IMAD R28, R28, 0x100, R26 ;  /* 0x000001001c1c7824 */ /* 0x000fc400078e021a */
[----:B------:R-:W-:Y:S01]  /*3ca40*/  IMAD R29, R29, 0x100, R27 ;  /* 0x000001001d1d7824 */ /* 0x000fe200078e021b */
[C---:B--2---:R-:W-:Y:S08]  /*3ca50*/  HMMA.16816.F32 R16, R12.reuse, R6, R16 ;  /* 0x000000060c10723c */ /* 0x044ff00000001810 */
[----:B----4-:R-:W-:Y:S01]  /*3ca60*/  HMMA.16816.F32 R8, R12, R4, R20 ;  /* 0x000000040c08723c */ /* 0x010fe20000001814 */
[----:B------:R-:W-:Y:S10]  /*3ca70*/  STL.64 [R1+0x32e0], R6 ;  /* 0x0032e00601007387 */ /* 0x000ff40000100a00 */
[----:B------:R-:W-:Y:S04]  /*3ca80*/  STL.64 [R1+0xdb0], R16 ;  /* 0x000db01001007387 */ /* 0x000fe80000100a00 */
[----:B------:R-:W-:Y:S04]  /*3ca90*/  STL.64 [R1+0xdb8], R18 ;  /* 0x000db81201007387 */ /* 0x000fe80000100a00 */
[----:B------:R0:W-:Y:S04]  /*3caa0*/  STL.64 [R1+0x32d8], R4 ;  /* 0x0032d80401007387 */ /* 0x0001e80000100a00 */
[----:B------:R1:W-:Y:S04]  /*3cab0*/  STL.64 [R1+0xda0], R8 ;  /* 0x000da00801007387 */ /* 0x0003e80000100a00 */
[----:B------:R2:W-:Y:S01]  /*3cac0*/  STL.64 [R1+0xda8], R10 ;  /* 0x000da80a01007387 */ /* 0x0005e20000100a00 */
[----:B0-----:R-:W-:-:S05]  /*3cad0*/  IMAD R4, R25, 0x100, R24 ;  /* 0x0000010019047824 */ /* 0x001fca00078e0218 */
[----:B------:R-:W-:Y:S04]  /*3cae0*/  STL [R1+0x70], R4 ;  /* 0x0000700401007387 */ /* 0x000fe80000100800 */
[----:B------:R-:W3:Y:S04]  /*3caf0*/  LDL.LU R20, [R1+0x700] ;  /* 0x0007000001147983 */ /* 0x000ee80000300800 */
[----:B------:R-:W3:Y:S04]  /*3cb00*/  LDL.LU R21, [R1+0x704] ;  /* 0x0007040001157983 */ /* 0x000ee80000300800 */
[----:B------:R-:W4:Y:S04]  /*3cb10*/  LDL.LU R22, [R1+0x708] ;  /* 0x0007080001167983 */ /* 0x000f280000300800 */
[----:B------:R-:W4:Y:S04]  /*3cb20*/  LDL.LU R23, [R1+0x70c] ;  /* 0x00070c0001177983 */ /* 0x000f280000300800 */
[----:B------:R-:W2:Y:S04]  /*3cb30*/  LDL.LU R24, [R1+0x720] ;  /* 0x0007200001187983 */ /* 0x000ea80000300800 */
[----:B------:R-:W2:Y:S04]  /*3cb40*/  LDL.LU R25, [R1+0x724] ;  /* 0x0007240001197983 */ /* 0x000ea80000300800 */
[----:B------:R-:W2:Y:S04]  /*3cb50*/  LDL.LU R26, [R1+0x728] ;  /* 0x00072800011a7983 */ /* 0x000ea80000300800 */
[----:B------:R-:W2:Y:S04]  /*3cb60*/  LDL.LU R27, [R1+0x72c] ;  /* 0x00072c00011b7983 */ /* 0x000ea80000300800 */
[----:B--2---:R-:W-:Y:S04]  /*3cb70*/  STL.64 [R1+0x3360], R26 ;  /* 0x0033601a01007387 */ /* 0x004fe80000100a00 */
[----:B------:R0:W-:Y:S04]  /*3cb80*/  STL.64 [R1+0x3358], R24 ;  /* 0x0033581801007387 */ /* 0x0001e80000100a00 */
[----:B-1----:R-:W2:Y:S04]  /*3cb90*/  LDL.LU R8, [R1+0x730] ;  /* 0x0007300001087983 */ /* 0x002ea80000300800 */
[----:B------:R-:W2:Y:S04]  /*3cba0*/  LDL.LU R9, [R1+0x734] ;  /* 0x0007340001097983 */ /* 0x000ea80000300800 */
[----:B------:R-:W2:Y:S04]  /*3cbb0*/  LDL.LU R10, [R1+0x738] ;  /* 0x00073800010a7983 */ /* 0x000ea80000300800 */
[----:B------:R-:W2:Y:S04]  /*3cbc0*/  LDL.LU R11, [R1+0x73c] ;  /* 0x00073c00010b7983 */ /* 0x000ea80000300800 */
[----:B--2---:R-:W-:Y:S04]  /*3cbd0*/  STL.64 [R1+0x3370], R10 ;  /* 0x0033700a01007387 */ /* 0x004fe80000100a00 */
[----:B------:R1:W-:Y:S04]  /*3cbe0*/  STL.64 [R1+0x3368], R8 ;  /* 0x0033680801007387 */ /* 0x0003e80000100a00 */
[----:B0-----:R-:W2:Y:S01]  /*3cbf0*/  LDL.64 R24, [R1+0x10] ;  /* 0x0000100001187983 */ /* 0x001ea20000100a00 */
[----:B------:R-:W-:-:S02]  /*3cc00*/  IMAD.MOV.U32 R26, RZ, RZ, R3 ;  /* 0x000000ffff1a7224 */ /* 0x000fc400078e0003 */
[----:B------:R-:W-:-:S05]  /*3cc10*/  IMAD.MOV.U32 R27, RZ, RZ, R0 ;  /* 0x000000ffff1b7224 */ /* 0x000fca00078e0000 */
[----:B------:R-:W-:Y:S04]  /*3cc20*/  STL.64 [R1+0x3390], R26 ;  /* 0x0033901a01007387 */ /* 0x000fe80000100a00 */
[----:B--2---:R0:W-:Y:S04]  /*3cc30*/  STL.64 [R1+0x3388], R24 ;  /* 0x0033881801007387 */ /* 0x0041e80000100a00 */
[----:B-1----:R-:W2:Y:S04]  /*3cc40*/  LDL.LU R8, [R1+0x740] ;  /* 0x0007400001087983 */ /* 0x002ea80000300800 */
[----:B------:R-:W2:Y:S04]  /*3cc50*/  LDL.LU R9, [R1+0x744] ;  /* 0x0007440001097983 */ /* 0x000ea80000300800 */
[----:B------:R-:W2:Y:S04]  /*3cc60*/  LDL.LU R10, [R1+0x748] ;  /* 0x00074800010a7983 */ /* 0x000ea80000300800 */
[----:B------:R-:W2:Y:S04]  /*3cc70*/  LDL.LU R11, [R1+0x74c] ;  /* 0x00074c00010b7983 */ /* 0x000ea80000300800 */
[----:B0-----:R-:W2:Y:S04]  /*3cc80*/  LDL.LU R24, [R1+0x760] ;  /* 0x0007600001187983 */ /* 0x001ea80000300800 */
[----:B------:R-:W2:Y:S04]  /*3cc90*/  LDL.LU R25, [R1+0x764] ;  /* 0x0007640001197983 */ /* 0x000ea80000300800 */
[----:B------:R-:W2:Y:S04]  /*3cca0*/  LDL.LU R26, [R1+0x768] ;  /* 0x00076800011a7983 */ /* 0x000ea80000300800 */
[----:B------:R-:W2:Y:S04]  /*3ccb0*/  LDL.LU R27, [R1+0x76c] ;  /* 0x00076c00011b7983 */ /* 0x000ea80000300800 */
        /* <DEDUP_REMOVED lines=8> */
[----:B------:R-:W2:Y:S04]  /*3cd40*/  LDL.64 R4, [R1+0x18] ;  /* 0x0000180001047983 */ /* 0x000ea80000100a00 */
[----:B------:R-:W-:Y:S04]  /*3cd50*/  STL.64 [R1+0x3380], R10 ;  /* 0x0033800a01007387 */ /* 0x000fe80000100a00 */
[----:B------:R0:W-:Y:S04]  /*3cd60*/  STL.64 [R1+0x3378], R8 ;  /* 0x0033780801007387 */ /* 0x0001e80000100a00 */
[----:B0-----:R-:W2:Y:S04]  /*3cd70*/  LDL.LU R8, [R1+0x750] ;  /* 0x0007500001087983 */ /* 0x001ea80000300800 */
[----:B------:R-:W2:Y:S04]  /*3cd80*/  LDL.LU R9, [R1+0x754] ;  /* 0x0007540001097983 */ /* 0x000ea80000300800 */
[----:B------:R-:W2:Y:S04]  /*3cd90*/  LDL.LU R10, [R1+0x758] ;  /* 0x00075800010a7983 */ /* 0x000ea80000300800 */
[----:B------:R-:W2:Y:S04]  /*3cda0*/  LDL.LU R11, [R1+0x75c] ;  /* 0x00075c00010b7983 */ /* 0x000ea80000300800 */
[----:B------:R-:W2:Y:S04]  /*3cdb0*/  LDL.64 R6, [R1] ;  /* 0x0000000001067983 */ /* 0x000ea80000100a00 */
[----:B----4-:R-:W-:Y:S04]  /*3cdc0*/  STL.64 [R1+0x3338], R22 ;  /* 0x0033381601007387 */ /* 0x010fe80000100a00 */
[----:B---3--:R0:W-:Y:S04]  /*3cdd0*/  STL.64 [R1+0x3330], R20 ;  /* 0x0033301401007387 */ /* 0x0081e80000100a00 */
        /* <DEDUP_REMOVED lines=8> */
[----:B------:R-:W-:-:S03]  /*3ce60*/  IMAD R0, R0, 0x100, R3 ;  /* 0x0000010000007824 */ /* 0x000fc600078e0203 */
[----:B--2---:R-:W-:Y:S04]  /*3ce70*/  STL.64 [R1+0x3318], R18 ;  /* 0x0033181201007387 */ /* 0x004fe80000100a00 */
[----:B----4-:R0:W-:Y:S04]  /*3ce80*/  STL.64 [R1+0x3310], R16 ;  /* 0x0033101001007387 */ /* 0x0101e80000100a00 */
[----:B0-----:R-:W2:Y:S04]  /*3ce90*/  LDL.LU R16, [R1+0x6f0] ;  /* 0x0006f00001107983 */ /* 0x001ea80000300800 */
[----:B------:R-:W2:Y:S04]  /*3cea0*/  LDL.LU R17, [R1+0x6f4] ;  /* 0x0006f40001117983 */ /* 0x000ea80000300800 */
[----:B------:R-:W2:Y:S04]  /*3ceb0*/  LDL.LU R18, [R1+0x6f8] ;  /* 0x0006f80001127983 */ /* 0x000ea80000300800 */
[----:B------:R-:W2:Y:S04]  /*3cec0*/  LDL.LU R19, [R1+0x6fc] ;  /* 0x0006fc0001137983 */ /* 0x000ea80000300800 */
[----:B------:R-:W4:Y:S02]  /*3ced0*/  LDL.LU R3, [R1+0x33b0] ;  /* 0x0033b00001037983 */ /* 0x000f240000300800 */
[----:B----4-:R-:W-:Y:S02]  /*3cee0*/  HMMA.16816.F32 R12, R12, R2, R24 ;  /* 0x000000020c0c723c */ /* 0x010fe40000001818 */
[----:B------:R-:W4:Y:S04]  /*3cef0*/  LDL.LU.64 R26, [R1+0x33a8] ;  /* 0x0033a800011a7983 */ /* 0x000f280000300a00 */
[----:B------:R-:W4:-:S13]  /*3cf00*/  LDL.LU.64 R24, [R1+0x33a0] ;  /* 0x0033a00001187983 */ /* 0x000f1a0000300a00 */
[----:B------:R-:W-:Y:S04]  /*3cf10*/  STL.64 [R1+0x8c0], R12 ;  /* 0x0008c00c01007387 */ /* 0x000fe80000100a00 */
[----:B------:R0:W-:Y:S04]  /*3cf20*/  STL.64 [R1+0x8c8], R14 ;  /* 0x0008c80e01007387 */ /* 0x0001e80000100a00 */
[----:B0-----:R-:W2:Y:S01]  /*3cf30*/  LDL.LU R15, [R1+0x70] ;  /* 0x00007000010f7983 */ /* 0x001ea20000300800 */
[----:B------:R-:W-:Y:S02]  /*3cf40*/  F2FP.F16.E5M2.UNPACK_B R13, R28 ;  /* 0x0000001cff0d723e */ /* 0x000fe400020004ff */
[----:B------:R-:W-:Y:S01]  /*3cf50*/  F2FP.F16.E5M2.UNPACK_B R14, R29 ;  /* 0x0000001dff0e723e */ /* 0x000fe200020004ff */
[----:B------:R-:W-:Y:S04]  /*3cf60*/  STL [R1+0x32ac], R2 ;  /* 0x0032ac0201007387 */ /* 0x000fe80000100800 */
[----:B------:R-:W-:Y:S04]  /*3cf70*/  STL [R1+0x32a8], R3 ;  /* 0x0032a80301007387 */ /* 0x000fe80000100800 */
[----:B------:R-:W3:Y:S04]  /*3cf80*/  LDL.LU R28, [R1+0x339c] ;  /* 0x00339c00011c7983 */ /* 0x000ee80000300800 */
[----:B------:R-:W3:Y:S01]  /*3cf90*/  LDL.LU R29, [R1+0x3398] ;  /* 0x00339800011d7983 */ /* 0x000ee20000300800 */
[----:B--2---:R-:W-:-:S02]  /*3cfa0*/  F2FP.F16.E5M2.UNPACK_B R12, R15 ;  /* 0x0000000fff0c723e */ /* 0x004fc400020004ff */
[----:B------:R-:W-:-:S07]  /*3cfb0*/  F2FP.F16.E5M2.UNPACK_B R15, R0 ;  /* 0x00000000ff0f723e */ /* 0x000fce00020004ff */
[----:B----4-:R-:W-:-:S15]  /*3cfc0*/  HMMA.16816.F32 R24, R12, R4, R24 ;  /* 0x000000040c18723c */ /* 0x010fde0000001818 */
[----:B------:R-:W-:-:S04]  /*3cfd0*/  NOP ;  /* 0x0000000000007918 */ /* 0x000fc80000000000 */
[----:B------:R-:W-:Y:S04]  /*3cfe0*/  STL.64 [R1+0xd90], R24 ;  /* 0x000d901801007387 */ /* 0x000fe80000100a00 */
[----:B------:R0:W-:Y:S04]  /*3cff0*/  STL.64 [R1+0xd98], R26 ;  /* 0x000d981a01007387 */ /* 0x0001e80000100a00 */
[----:B0-----:R-:W2:Y:S04]  /*3d000*/  LDL.LU.64 R26, [R1+0x3390] ;  /* 0x00339000011a7983 */ /* 0x001ea80000300a00 */
[----:B------:R-:W4:Y:S02]  /*3d010*/  LDL.LU.64 R24, [R1+0x3388] ;  /* 0x0033880001187983 */ /* 0x000f240000300a00 */
[----:B----4-:R-:W-:-:S15]  /*3d020*/  HMMA.16816.F32 R8, R12, R24, R8 ;  /* 0x000000180c08723c */ /* 0x010fde0000001808 */
[----:B------:R-:W-:-:S04]  /*3d030*/  NOP ;  /* 0x0000000000007918 */ /* 0x000fc80000000000 */
[----:B------:R-:W-:Y:S04]  /*3d040*/  STL.64 [R1+0xd80], R8 ;  /* 0x000d800801007387 */ /* 0x000fe80000100a00 */
[----:B------:R0:W-:Y:S04]  /*3d050*/  STL.64 [R1+0xd88], R10 ;  /* 0x000d880a01007387 */ /* 0x0001e80000100a00 */
[----:B0-----:R-:W2:Y:S04]  /*3d060*/  LDL.LU.64 R10, [R1+0x3380] ;  /* 0x00338000010a7983 */ /* 0x001ea80000300a00 */
[----:B------:R-:W2:Y:S01]  /*3d070*/  LDL.LU.64 R8, [R1+0x3378] ;  /* 0x0033780001087983 */ /* 0x000ea20000300a00 */
[----:B------:R-:W-:-:S02]  /*3d080*/  IMAD.MOV.U32 R2, RZ, RZ, R4 ;  /* 0x000000ffff027224 */ /* 0x000fc400078e0004 */
[----:B------:R-:W-:Y:S02]  /*3d090*/  IMAD.MOV.U32 R4, RZ, RZ, R24 ;  /* 0x000000ffff047224 */ /* 0x000fe400078e0018 */
[----:B------:R-:W-:Y:S02]  /*3d0a0*/  IMAD.MOV.U32 R3, RZ, RZ, R25 ;  /* 0x000000ffff037224 */ /* 0x000fe400078e0019 */
[----:B--2---:R-:W-:Y:S01]  /*3d0b0*/  HMMA.16816.F32 R24, R12, R26, R8 ;  /* 0x0000001a0c18723c */ /* 0x004fe20000001808 */
[----:B------:R-:W2:Y:S04]  /*3d0c0*/  LDL.LU.64 R10, [R1+0x3370] ;  /* 0x00337000010a7983 */ /* 0x000ea80000300a00 */
[----:B------:R-:W2:-:S14]  /*3d0d0*/  LDL.LU.64 R8, [R1+0x3368] ;  /* 0x0033680001087983 */ /* 0x000e9c0000300a00 */
[----:B------:R-:W-:Y:S04]  /*3d0e0*/  STL.64 [R1+0xd70], R24 ;  /* 0x000d701801007387 */ /* 0x000fe80000100a00 */
[----:B------:R0:W-:Y:S04]  /*3d0f0*/  STL.64 [R1+0xd78], R26 ;  /* 0x000d781a01007387 */ /* 0x0001e80000100a00 */
[----:B0-----:R-:W3:Y:S04]  /*3d100*/  LDL.LU.64 R26, [R1+0x3360] ;  /* 0x00336000011a7983 */ /* 0x001ee80000300a00 */
[----:B------:R-:W3:Y:S01]  /*3d110*/  LDL.LU.64 R24, [R1+0x3358] ;  /* 0x0033580001187983 */ /* 0x000ee20000300a00 */
[C---:B--2---:R-:W-:Y:S08]  /*3d120*/  HMMA.16816.F32 R8, R12.reuse, R6, R8 ;  /* 0x000000060c08723c */ /* 0x044ff00000001808 */
[C---:B---3--:R-:W-:Y:S11]  /*3d130*/  HMMA.16816.F32 R24, R12.reuse, R28, R24 ;  /* 0x0000001c0c18723c */ /* 0x048ff60000001818 */
[----:B------:R-:W-:Y:S04]  /*3d140*/  STL.64 [R1+0xd60], R8 ;  /* 0x000d600801007387 */ /* 0x000fe80000100a00 */
[----:B------:R0:W-:Y:S04]  /*3d150*/  STL.64 [R1+0xd68], R10 ;  /* 0x000d680a01007387 */ /* 0x0001e80000100a00 */
[----:B0-----:R-:W2:Y:S04]  /*3d160*/  LDL.LU.64 R10, [R1+0x3350] ;  /* 0x00335000010a7983 */ /* 0x001ea80000300a00 */
[----:B------:R-:W-:Y:S04]  /*3d170*/  STL.64 [R1+0xd50], R24 ;  /* 0x000d501801007387 */ /* 0x000fe80000100a00 */
[----:B------:R0:W-:Y:S04]  /*3d180*/  STL.64 [R1+0xd58], R26 ;  /* 0x000d581a01007387 */ /* 0x0001e80000100a00 */
[----:B0-----:R-:W3:Y:S04]  /*3d190*/  LDL.LU.64 R26, [R1+0x3348] ;  /* 0x00334800011a7983 */ /* 0x001ee80000300a00 */
[----:B------:R-:W4:Y:S04]  /*3d1a0*/  LDL.LU.64 R24, [R1+0x3340] ;  /* 0x0033400001187983 */ /* 0x000f280000300a00 */
[----:B------:R-:W-:Y:S04]  /*3d1b0*/  STL [R1+0x32b0], R28 ;  /* 0x0032b01c01007387 */ /* 0x000fe80000100800 */
[----:B------:R-:W-:Y:S01]  /*3d1c0*/  STL [R1+0x3290], R29 ;  /* 0x0032901d01007387 */ /* 0x000fe20000100800 */
[----:B---3--:R-:W-:-:S15]  /*3d1d0*/  HMMA.16816.F32 R20, R12, R26, R20 ;  /* 0x0000001a0c14723c */ /* 0x008fde0000001814 */
        /* <DEDUP_REMOVED lines=10> */
[----:B------:R-:W4:Y:S04]  /*3d280*/  LDL.LU.64 R20, [R1+0x3320] ;  /* 0x0033200001147983 */ /* 0x000f280000300a00 */
[----:B------:R-:W-:Y:S04]  /*3d290*/  STL.64 [R1+0x3260], R26 ;  /* 0x0032601a01007387 */ /* 0x000fe80000100a00 */
[----:B------:R0:W-:Y:S04]  /*3d2a0*/  STL.64 [R1+0x3258], R24 ;  /* 0x0032581801007387 */ /* 0x0001e80000100a00 */
[----:B0-----:R-:W2:Y:S04]  /*3d2b0*/  LDL.LU R24, [R1+0x6c0] ;  /* 0x0006c00001187983 */ /* 0x001ea80000300800 */
[----:B------:R-:W2:Y:S04]  /*3d2c0*/  LDL.LU R25, [R1+0x6c4] ;  /* 0x0006c40001197983 */ /* 0x000ea80000300800 */
[----:B------:R-:W2:Y:S04]  /*3d2d0*/  LDL.LU R26, [R1+0x6c8] ;  /* 0x0006c800011a7983 */ /* 0x000ea80000300800 */
[----:B------:R-:W2:Y:S01]  /*3d2e0*/  LDL.LU R27, [R1+0x6cc] ;  /* 0x0006cc00011b7983 */ /* 0x000ea20000300800 */
        /* <DEDUP_REMOVED lines=16> */
[----:B------:R-:W2:Y:S04]  /*3d3f0*/  LDL.LU R22, [R1+0x638] ;  /* 0x0006380001167983 */ /* 0x000ea80000300800 */
[----:B------:R-:W2:Y:S04]  /*3d400*/  LDL.LU R23, [R1+0x63c] ;  /* 0x00063c0001177983 */ /* 0x000ea80000300800 */
[----:B--2---:R-:W-:Y:S04]  /*3d410*/  STL.64 [R1+0x3270], R22 ;  /* 0x0032701601007387 */ /* 0x004fe80000100a00 */
[----:B----4-:R0:W-:Y:S04]  /*3d420*/  STL.64 [R1+0x3268], R20 ;  /* 0x0032681401007387 */ /* 0x0101e80000100a00 */
[----:B0-----:R-:W3:Y:S04]  /*3d430*/  LDL.LU R20, [R1+0x6d0] ;  /* 0x0006d00001147983 */ /* 0x001ee80000300800 */
[----:B------:R-:W3:Y:S04]  /*3d440*/  LDL.LU R21, [R1+0x6d4] ;  /* 0x0006d40001157983 */ /* 0x000ee80000300800 */
[----:B------:R-:W3:Y:S04]  /*3d450*/  LDL.LU R22, [R1+0x6d8] ;  /* 0x0006d80001167983 */ /* 0x000ee80000300800 */
[----:B------:R-:W3:Y:S02]  /*3d460*/  LDL.LU R23, [R1+0x6dc] ;  /* 0x0006dc0001177983 */ /* 0x000ee40000300800 */
[----:B---3--:R-:W-:-:S15]  /*3d470*/  HMMA.16816.F32 R20, R12, R18, R20 ;  /* 0x000000120c14723c */ /* 0x008fde0000001814 */
[----:B------:R-:W-:-:S04]  /*3d480*/  NOP ;  /* 0x0000000000007918 */ /* 0x000fc80000000000 */
[----:B------:R-:W-:Y:S04]  /*3d490*/  STL.64 [R1+0xd00], R20 ;  /* 0x000d001401007387 */ /* 0x000fe80000100a00 */
[----:B------:R0:W-:Y:S02]  /*3d4a0*/  STL.64 [R1+0xd08], R22 ;  /* 0x000d081601007387 */ /* 0x0001e40000100a00 */
[----:B0-----:R-:W-:Y:S01]  /*3d4b0*/  HMMA.16816.F32 R20, R12, R16, R24 ;  /* 0x000000100c14723c */ /* 0x001fe20000001818 */
[----:B------:R-:W-:Y:S02]  /*3d4c0*/  IMAD.MOV.U32 R26, RZ, RZ, R4 ;  /* 0x000000ffff1a7224 */ /* 0x000fe400078e0004 */
[----:B------:R-:W-:-:S15]  /*3d4d0*/  IMAD.MOV.U32 R27, RZ, RZ, R3 ;  /* 0x000000ffff1b7224 */ /* 0x000fde00078e0003 */
[----:B------:R-:W-:Y:S01]  /*3d4e0*/  NOP ;  /* 0x0000000000007918 */ /* 0x000fe20000000000 */
[----:B------:R0:W-:Y:S04]  /*3d4f0*/  STL.64 [R1+0xcf0], R20 ;  /* 0x000cf01401007387 */ /* 0x0001e80000100a00 */
[----:B------:R1:W-:Y:S04]  /*3d500*/  STL.64 [R1+0xcf8], R22 ;  /* 0x000cf81601007387 */ /* 0x0003e80000100a00 */
[----:B------:R-:W-:Y:S04]  /*3d510*/  STL.64 [R1+0x3278], R26 ;  /* 0x0032781a01007387 */ /* 0x000fe80000100a00 */
[----:B0-----:R-:W2:Y:S04]  /*3d520*/  LDL.LU R20, [R1+0x660] ;  /* 0x0006600001147983 */ /* 0x001ea80000300800 */
[----:B------:R-:W2:Y:S04]  /*3d530*/  LDL.LU R21, [R1+0x664] ;  /* 0x0006640001157983 */ /* 0x000ea80000300800 */
[----:B-1----:R-:W3:Y:S04]  /*3d540*/  LDL.LU R22, [R1+0x668] ;  /* 0x0006680001167983 */ /* 0x002ee80000300800 */
[----:B------:R-:W3:Y:S01]  /*3d550*/  LDL.LU R23, [R1+0x66c] ;  /* 0x00066c0001177983 */ /* 0x000ee20000300800 */
[----:B------:R-:W-:-:S02]  /*3d560*/  IMAD.MOV.U32 R24, RZ, RZ, R2 ;  /* 0x000000ffff187224 */ /* 0x000fc400078e0002 */
[----:B------:R-:W-:Y:S02]  /*3d570*/  IMAD.MOV.U32 R0, RZ, RZ, R5 ;  /* 0x000000ffff007224 */ /* 0x000fe400078e0005 */
[----:B------:R-:W-:Y:S02]  /*3d580*/  IMAD.MOV.U32 R8, RZ, RZ, R6 ;  /* 0x000000ffff087224 */ /* 0x000fe400078e0006 */
[----:B------:R-:W-:Y:S01]  /*3d590*/  IMAD.MOV.U32 R9, RZ, RZ, R7 ;  /* 0x000000ffff097224 */ /* 0x000fe200078e0007 */
[----:B---3--:R-:W-:Y:S04]  /*3d5a0*/  STL.64 [R1+0x3288], R22 ;  /* 0x0032881601007387 */ /* 0x008fe80000100a00 */
[----:B--2---:R0:W-:Y:S04]  /*3d5b0*/  STL.64 [R1+0x3280], R20 ;  /* 0x0032801401007387 */ /* 0x0041e80000100a00 */
[----:B------:R-:W-:Y:S04]  /*3d5c0*/  STL [R1+0x32b4], R24 ;  /* 0x0032b41801007387 */ /* 0x000fe80000100800 */
[----:B0-----:R-:W2:Y:S04]  /*3d5d0*/  LDL.LU R20, [R1+0x670] ;  /* 0x0006700001147983 */ /* 0x001ea80000300800 */
[----:B------:R-:W2:Y:S04]  /*3d5e0*/  LDL.LU R21, [R1+0x674] ;  /* 0x0006740001157983 */ /* 0x000ea80000300800 */
[----:B------:R-:W3:Y:S04]  /*3d5f0*/  LDL.LU R22, [R1+0x678] ;  /* 0x0006780001167983 */ /* 0x000ee80000300800 */
[----:B------:R-:W3:Y:S04]  /*3d600*/  LDL.LU R23, [R1+0x67c] ;  /* 0x00067c0001177983 */ /* 0x000ee80000300800 */
[----:B------:R-:W4:Y:S04]  /*3d610*/  LDL.LU R4, [R1+0x6a0] ;  /* 0x0006a00001047983 */ /* 0x000f280000300800 */
[----:B------:R-:W4:Y:S04]  /*3d620*/  LDL.LU R5, [R1+0x6a4] ;  /* 0x0006a40001057983 */ /* 0x000f280000300800 */
[----:B------:R-:W2:Y:S04]  /*3d630*/  LDL.LU R6, [R1+0x6a8] ;  /* 0x0006a80001067983 */ /* 0x000ea80000300800 */
[----:B------:R-:W2:Y:S04]  /*3d640*/  LDL.LU R7, [R1+0x6ac] ;  /* 0x0006ac0001077983 */ /* 0x000ea80000300800 */
[----:B--2---:R-:W-:Y:S04]  /*3d650*/  STL.64 [R1+0x32f0], R6 ;  /* 0x0032f00601007387 */ /* 0x004fe80000100a00 */
[----:B----4-:R0:W-:Y:S04]  /*3d660*/  STL.64 [R1+0x32e8], R4 ;  /* 0x0032e80401007387 */ /* 0x0101e80000100a00 */
[----:B0-----:R-:W2:Y:S04]  /*3d670*/  LDL.LU R4, [R1+0x6b0] ;  /* 0x0006b00001047983 */ /* 0x001ea80000300800 */
[----:B------:R-:W2:Y:S04]  /*3d680*/  LDL.LU R5, [R1+0x6b4] ;  /* 0x0006b40001057983 */ /* 0x000ea80000300800 */
[----:B------:R-:W2:Y:S04]  /*3d690*/  LDL.LU R6, [R1+0x6b8] ;  /* 0x0006b80001067983 */ /* 0x000ea80000300800 */
[----:B------:R-:W2:Y:S04]  /*3d6a0*/  LDL.LU R7, [R1+0x6bc] ;  /* 0x0006bc0001077983 */ /* 0x000ea80000300800 */
[----:B------:R-:W4:Y:S04]  /*3d6b0*/  LDL.LU R24, [R1+0xfcc] ;  /* 0x000fcc0001187983 */ /* 0x000f280000300800 */
[----:B------:R-:W2:Y:S04]  /*3d6c0*/  LDL.LU R29, [R1+0xfc8] ;  /* 0x000fc800011d7983 */ /* 0x000ea80000300800 */
[----:B------:R-:W2:Y:S04]  /*3d6d0*/  LDL.LU R28, [R1+0xfd4] ;  /* 0x000fd400011c7983 */ /* 0x000ea80000300800 */
[----:B------:R-:W2:Y:S04]  /*3d6e0*/  LDL.LU R27, [R1+0xfd0] ;  /* 0x000fd000011b7983 */ /* 0x000ea80000300800 */
[----:B------:R-:W2:Y:S04]  /*3d6f0*/  LDL.LU R2, [R1+0xfdc] ;  /* 0x000fdc0001027983 */ /* 0x000ea80000300800 */
[----:B------:R-:W2:Y:S01]  /*3d700*/  LDL.LU R26, [R1+0xfd8] ;  /* 0x000fd800011a7983 */ /* 0x000ea20000300800 */
[----:B------:R-:W-:-:S03]  /*3d710*/  IMAD.MOV.U32 R25, RZ, RZ, R0 ;  /* 0x000000ffff197224 */ /* 0x000fc600078e0000 */
[----:B--2---:R-:W-:Y:S04]  /*3d720*/  STL.64 [R1+0x32c0], R26 ;  /* 0x0032c01a01007387 */ /* 0x004fe80000100a00 */
[----:B----4-:R0:W-:Y:S04]  /*3d730*/  STL.64 [R1+0x32b8], R24 ;  /* 0x0032b81801007387 */ /* 0x0101e80000100a00 */
[----:B0-----:R-:W2:Y:S04]  /*3d740*/  LDL.LU R24, [R1+0x680] ;  /* 0x0006800001187983 */ /* 0x001ea80000300800 */
[----:B------:R-:W2:Y:S04]  /*3d750*/  LDL.LU R25, [R1+0x684] ;  /* 0x0006840001197983 */ /* 0x000ea80000300800 */
[----:B------:R-:W4:Y:S04]  /*3d760*/  LDL.LU R26, [R1+0x688] ;  /* 0x00068800011a7983 */ /* 0x000f280000300800 */
[----:B------:R-:W4:Y:S01]  /*3d770*/  LDL.LU R27, [R1+0x68c] ;  /* 0x00068c00011b7983 */ /* 0x000f220000300800 */
[----:B------:R-:W-:Y:S03]  /*3d780*/  HMMA.16816.F32 R4, R12, R10, R4 ;  /* 0x0000000a0c04723c */ /* 0x000fe60000001804 */
[----:B----4-:R-:W-:Y:S04]  /*3d790*/  STL.64 [R1+0x32d0], R26 ;  /* 0x0032d01a01007387 */ /* 0x010fe80000100a00 */
[----:B--2---:R0:W-:Y:S04]  /*3d7a0*/  STL.64 [R1+0x32c8], R24 ;  /* 0x0032c81801007387 */ /* 0x0041e80000100a00 */
[----:B0-----:R-:W2:Y:S04]  /*3d7b0*/  LDL.LU R24, [R1+0x690] ;  /* 0x0006900001187983 */ /* 0x001ea80000300800 */
[----:B------:R-:W2:Y:S04]  /*3d7c0*/  LDL.LU R25, [R1+0x694] ;  /* 0x0006940001197983 */ /* 0x000ea80000300800 */
[----:B------:R-:W2:Y:S04]  /*3d7d0*/  LDL.LU R26, [R1+0x698] ;  /* 0x00069800011a7983 */ /* 0x000ea80000300800 */
[----:B------:R-:W2:Y:S04]  /*3d7e0*/  LDL.LU R27, [R1+0x69c] ;  /* 0x00069c00011b7983 */ /* 0x000ea80000300800 */
[----:B------:R-:W4:Y:S04]  /*3d7f0*/  LDL.LU R3, [R1+0xfe4] ;  /* 0x000fe40001037983 */ /* 0x000f280000300800 */
[----:B------:R-:W4:Y:S04]  /*3d800*/  LDL.LU R0, [R1+0xfe0] ;  /* 0x000fe00001007983 */ /* 0x000f280000300800 */
[----:B---3--:R-:W-:Y:S04]  /*3d810*/  STL.64 [R1+0x32a0], R22 ;  /* 0x0032a01601007387 */ /* 0x008fe80000100a00 */
[----:B------:R0:W-:Y:S04]  /*3d820*/  STL.64 [R1+0x3298], R20 ;  /* 0x0032981401007387 */ /* 0x0001e80000100a00 */
[----:B0-----:R-:W3:Y:S04]  /*3d830*/  LDL.LU R20, [R1+0x280] ;  /* 0x0002800001147983 */ /* 0x001ee80000300800 */
[----:B------:R-:W3:Y:S04]  /*3d840*/  LDL.LU R21, [R1+0x284] ;  /* 0x0002840001157983 */ /* 0x000ee80000300800 */
[----:B------:R-:W3:Y:S04]  /*3d850*/  LDL.LU R22, [R1+0x288] ;  /* 0x0002880001167983 */ /* 0x000ee80000300800 */
[----:B------:R-:W3:Y:S04]  /*3d860*/  LDL.LU R23, [R1+0x28c] ;  /* 0x00028c0001177983 */ /* 0x000ee80000300800 */
[----:B------:R0:W-:Y:S02]  /*3d870*/  STL.64 [R1+0x3220], R18 ;  /* 0x0032201201007387 */ /* 0x0001e40000100a00 */
[----:B0-----:R-:W-:-:S02]  /*3d880*/  IMAD.MOV.U32 R18, RZ, RZ, R8 ;  /* 0x000000ffff127224 */ /* 0x001fc400078e0008 */
[----:B------:R-:W-:Y:S01]  /*3d890*/  IMAD.MOV.U32 R19, RZ, RZ, R9 ;  /* 0x000000ffff137224 */ /* 0x000fe200078e0009 */
[----:B------:R-:W2:Y:S04]  /*3d8a0*/  LDL.LU R8, [R1+0x32fc] ;  /* 0x0032fc0001087983 */ /* 0x000ea80000300800 */
[----:B------:R-:W2:Y:S04]  /*3d8b0*/  LDL.LU R9, [R1+0x32f8] ;  /* 0x0032f80001097983 */ /* 0x000ea80000300800 */
[----:B------:R0:W-:Y:S04]  /*3d8c0*/  STL.64 [R1+0x3218], R16 ;  /* 0x0032181001007387 */ /* 0x0001e80000100a00 */
[----:B0-----:R-:W2:Y:S04]  /*3d8d0*/  LDL R16, [R1+0x8] ;  /* 0x0000080001107983 */ /* 0x001ea80000100800 */
[----:B------:R-:W2:Y:S04]  /*3d8e0*/  LDL R17, [R1+0xc] ;  /* 0x00000c0001117983 */ /* 0x000ea80000100800 */
        /* <DEDUP_REMOVED lines=30> */
[----:B----4-:R-:W-:-:S03]  /*3dad0*/  IMAD R0, R0, 0x100, R3 ;  /* 0x0000010000007824 */ /* 0x010fc600078e0203 */
[----:B0-----:R-:W4:Y:S04]  /*3dae0*/  LDL.LU R4, [R1+0x650] ;  /* 0x0006500001047983 */ /* 0x001f280000300800 */
[----:B------:R-:W4:Y:S04]  /*3daf0*/  LDL.LU R5, [R1+0x654] ;  /* 0x0006540001057983 */ /* 0x000f280000300800 */
[----:B------:R-:W4:Y:S04]  /*3db00*/  LDL.LU R6, [R1+0x658] ;  /* 0x0006580001067983 */ /* 0x000f280000300800 */
[----:B------:R-:W4:Y:S01]  /*3db10*/  LDL.LU R7, [R1+0x65c] ;  /* 0x00065c0001077983 */ /* 0x000f220000300800 */
[----:B--2---:R-:W-:-:S02]  /*3db20*/  IMAD R27, R27, 0x100, R28 ;  /* 0x000001001b1b7824 */ /* 0x004fc400078e021c */
[----:B---3--:R-:W-:Y:S02]  /*3db30*/  IMAD R29, R29, 0x100, R24 ;  /* 0x000001001d1d7824 */ /* 0x008fe400078e0218 */
[----:B------:R-:W-:Y:S01]  /*3db40*/  IMAD R26, R26, 0x100, R2 ;  /* 0x000001001a1a7824 */ /* 0x000fe200078e0202 */
[----:B------:R-:W2:Y:S04]  /*3db50*/  LDL.LU R24, [R1+0x32b4] ;  /* 0x0032b40001187983 */ /* 0x000ea80000300800 */
[----:B------:R-:W3:Y:S04]  /*3db60*/  LDL.LU R28, [R1+0x32b0] ;  /* 0x0032b000011c7983 */ /* 0x000ee80000300800 */
[----:B------:R-:W2:Y:S04]  /*3db70*/  LDL.LU R2, [R1+0x32ac] ;  /* 0x0032ac0001027983 */ /* 0x000ea80000300800 */
[----:B------:R-:W2:Y:S02]  /*3db80*/  LDL.LU R3, [R1+0x32a8] ;  /* 0x0032a80001037983 */ /* 0x000ea40000300800 */
[----:B--2---:R-:W-:Y:S02]  /*3db90*/  HMMA.16816.F32 R12, R12, R2, R20 ;  /* 0x000000020c0c723c */ /* 0x004fe40000001814 */
[----:B------:R-:W2:Y:S04]  /*3dba0*/  LDL.LU.64 R22, [R1+0x32a0] ;  /* 0x0032a00001167983 */ /* 0x000ea80000300a00 */
[----:B------:R-:W2:-:S13]  /*3dbb0*/  LDL.LU.64 R20, [R1+0x3298] ;  /* 0x0032980001147983 */ /* 0x000e9a0000300a00 */
        /* <DEDUP_REMOVED lines=12> */
[----:B0-----:R-:W2:Y:S01]  /*3dc80*/  LDL.LU.64 R26, [R1+0x3278] ;  /* 0x00327800011a7983 */ /* 0x001ea20000300a00 */
[C---:B----4-:R-:W-:Y:S08]  /*3dc90*/  HMMA.16816.F32 R4, R12.reuse, R16, R4 ;  /* 0x000000100c04723c */ /* 0x050ff00000001804 */
[----:B--2---:R-:W-:Y:S01]  /*3dca0*/  HMMA.16816.F32 R24, R12, R26, R20 ;  /* 0x0000001a0c18723c */ /* 0x004fe20000001814 */
[----:B------:R-:W3:Y:S04]  /*3dcb0*/  LDL.LU.64 R22, [R1+0x3270] ;  /* 0x0032700001167983 */ /* 0x000ee80000300a00 */
[----:B------:R-:W3:-:S14]  /*3dcc0*/  LDL.LU.64 R20, [R1+0x3268] ;  /* 0x0032680001147983 */ /* 0x000edc0000300a00 */
[----:B------:R-:W-:Y:S04]  /*3dcd0*/  STL.64 [R1+0xc90], R24 ;  /* 0x000c901801007387 */ /* 0x000fe80000100a00 */
[----:B------:R0:W-:Y:S04]  /*3dce0*/  STL.64 [R1+0xc98], R26 ;  /* 0x000c981a01007387 */ /* 0x0001e80000100a00 */
[----:B0-----:R-:W2:Y:S04]  /*3dcf0*/  LDL.LU.64 R26, [R1+0x3260] ;  /* 0x00326000011a7983 */ /* 0x001ea80000300a00 */
[----:B------:R-:W4:Y:S04]  /*3dd00*/  LDL.LU.64 R24, [R1+0x3258] ;  /* 0x0032580001187983 */ /* 0x000f280000300a00 */
[----:B------:R-:W-:Y:S04]  /*3dd10*/  STL.64 [R1+0xc80], R4 ;  /* 0x000c800401007387 */ /* 0x000fe80000100a00 */
[----:B------:R0:W-:Y:S04]  /*3dd20*/  STL.64 [R1+0xc88], R6 ;  /* 0x000c880601007387 */ /* 0x0001e80000100a00 */
[----:B------:R-:W2:Y:S01]  /*3dd30*/  LDL.LU R0, [R1+0x1004] ;  /* 0x0010040001007983 */ /* 0x000ea20000300800 */
[----:B0-----:R-:W-:-:S15]  /*3dd40*/  HMMA.16816.F32 R4, R12, R18, R8 ;  /* 0x000000120c04723c */ /* 0x001fde0000001808 */
[----:B------:R-:W-:-:S04]  /*3dd50*/  NOP ;  /* 0x0000000000007918 */ /* 0x000fc80000000000 */
[----:B------:R0:W-:Y:S04]  /*3dd60*/  STL.64 [R1+0xc70], R4 ;  /* 0x000c700401007387 */ /* 0x0001e80000100a00 */
[----:B------:R1:W-:Y:S04]  /*3dd70*/  STL.64 [R1+0xc78], R6 ;  /* 0x000c780601007387 */ /* 0x0003e80000100a00 */
[----:B0-----:R-:W2:Y:S01]  /*3dd80*/  LDL.LU R4, [R1+0x5b0] ;  /* 0x0005b00001047983 */ /* 0x001ea20000300800 */
[----:B---3--:R-:W-:-:S15]  /*3dd90*/  HMMA.16816.F32 R8, R12, R28, R20 ;  /* 0x0000001c0c08723c */ /* 0x008fde0000001814 */
[----:B------:R-:W-:-:S04]  /*3dda0*/  NOP ;  /* 0x0000000000007918 */ /* 0x000fc80000000000 */
[----:B------:R-:W-:Y:S04]  /*3ddb0*/  STL.64 [R1+0xc60], R8 ;  /* 0x000c600801007387 */ /* 0x000fe80000100a00 */
[----:B------:R-:W-:Y:S04]  /*3ddc0*/  STL.64 [R1+0xc68], R10 ;  /* 0x000c680a01007387 */ /* 0x000fe80000100a00 */
[----:B------:R-:W3:Y:S04]  /*3ddd0*/  LDL.LU R5, [R1+0x5b4] ;  /* 0x0005b40001057983 */ /* 0x000ee80000300800 */
[----:B-1----:R-:W2:Y:S04]  /*3dde0*/  LDL.LU R6, [R1+0x5b8] ;  /* 0x0005b80001067983 */ /* 0x002ea80000300800 */
        /* <DEDUP_REMOVED lines=19> */
[C---:B--2---:R-:W-:Y:S03]  /*3df20*/  HMMA.16816.F32 R20, R12.reuse, R26, R20 ;  /* 0x0000001a0c14723c */ /* 0x044fe60000001814 */
[----:B---3--:R-:W-:Y:S04]  /*3df30*/  STL.64 [R1+0x3230], R18 ;  /* 0x0032301201007387 */ /* 0x008fe80000100a00 */
[----:B------:R0:W-:Y:S04]  /*3df40*/  STL.64 [R1+0x3228], R16 ;  /* 0x0032281001007387 */ /* 0x0001e80000100a00 */
[----:B0-----:R-:W2:Y:S04]  /*3df50*/  LDL.LU R16, [R1+0x600] ;  /* 0x0006000001107983 */ /* 0x001ea80000300800 */
[----:B------:R-:W2:Y:S04]  /*3df60*/  LDL.LU R17, [R1+0x604] ;  /* 0x0006040001117983 */ /* 0x000ea80000300800 */
[----:B------:R-:W2:Y:S04]  /*3df70*/  LDL.LU R18, [R1+0x608] ;  /* 0x0006080001127983 */ /* 0x000ea80000300800 */
[----:B------:R-:W2:Y:S04]  /*3df80*/  LDL.LU R19, [R1+0x60c] ;  /* 0x00060c0001137983 */ /* 0x000ea80000300800 */
[----:B------:R-:W-:Y:S04]  /*3df90*/  STL.64 [R1+0x3210], R10 ;  /* 0x0032100a01007387 */ /* 0x000fe80000100a00 */
[----:B------:R0:W-:Y:S04]  /*3dfa0*/  STL.64 [R1+0x3208], R8 ;  /* 0x0032080801007387 */ /* 0x0001e80000100a00 */
[----:B0-----:R-:W3:Y:S04]  /*3dfb0*/  LDL.LU R8, [R1+0x5e0] ;  /* 0x0005e00001087983 */ /* 0x001ee80000300800 */
[----:B------:R-:W3:Y:S04]  /*3dfc0*/  LDL.LU R9, [R1+0x5e4] ;  /* 0x0005e40001097983 */ /* 0x000ee80000300800 */
[----:B------:R-:W3:Y:S04]  /*3dfd0*/  LDL.LU R10, [R1+0x5e8] ;  /* 0x0005e800010a7983 */ /* 0x000ee80000300800 */
[----:B------:R-:W3:Y:S04]  /*3dfe0*/  LDL.LU R11, [R1+0x5ec] ;  /* 0x0005ec00010b7983 */ /* 0x000ee80000300800 */
[----:B------:R-:W-:Y:S04]  /*3dff0*/  STL.64 [R1+0x31f0], R6 ;  /* 0x0031f00601007387 */ /* 0x000fe80000100a00 */
[----:B------:R0:W-:Y:S04]  /*3e000*/  STL.64 [R1+0x31e8], R4 ;  /* 0x0031e80401007387 */ /* 0x0001e80000100a00 */
[----:B0-----:R-:W2:Y:S04]  /*3e010*/  LDL.LU R4, [R1+0x5c0] ;  /* 0x0005c00001047983 */ /* 0x001ea80000300800 */
[----:B------:R-:W2:Y:S04]  /*3e020*/  LDL.LU R5, [R1+0x5c4] ;  /* 0x0005c40001057983 */ /* 0x000ea80000300800 */
[----:B------:R-:W2:Y:S04]  /*3e030*/  LDL.LU R6, [R1+0x5c8] ;  /* 0x0005c80001067983 */ /* 0x000ea80000300800 */
[----:B------:R-:W2:Y:S04]  /*3e040*/  LDL.LU R7, [R1+0x5cc] ;  /* 0x0005cc0001077983 */ /* 0x000ea80000300800 */
[----:B------:R0:W-:Y:S04]  /*3e050*/  STL.64 [R1+0x3178], R28 ;  /* 0x0031781c01007387 */ /* 0x0001e80000100a00 */
[----:B0-----:R-:W2:Y:S04]  /*3e060*/  LDL.LU R28, [R1+0xffc] ;  /* 0x000ffc00011c7983 */ /* 0x001ea80000300800 */
[----:B------:R-:W2:Y:S04]  /*3e070*/  LDL.LU R29, [R1+0x1008] ;  /* 0x00100800011d7983 */ /* 0x000ea80000300800 */
        /* <DEDUP_REMOVED lines=9> */
[----:B------:R-:W4:Y:S04]  /*3e110*/  LDL.LU.64 R20, [R1+0x3238] ;  /* 0x0032380001147983 */ /* 0x000f280000300a00 */
[----:B------:R-:W-:Y:S04]  /*3e120*/  STL.64 [R1+0x3170], R26 ;  /* 0x0031701a01007387 */ /* 0x000fe80000100a00 */
[----:B------:R0:W-:Y:S04]  /*3e130*/  STL.64 [R1+0x3168], R24 ;  /* 0x0031681801007387 */ /* 0x0001e80000100a00 */
[----:B0-----:R-:W3:Y:S04]  /*3e140*/  LDL.LU R24, [R1+0x270] ;  /* 0x0002700001187983 */ /* 0x001ee80000300800 */
        /* <DEDUP_REMOVED lines=20> */
[----:B------:R0:W-:Y:S04]  /*3e290*/  STL.64 [R1+0x3150], R22 ;  /* 0x0031501601007387 */ /* 0x0001e80000100a00 */
[----:B0-----:R-:W2:Y:S04]  /*3e2a0*/  LDL.LU R22, [R1+0xff4] ;  /* 0x000ff40001167983 */ /* 0x001ea80000300800 */
[----:B------:R-:W2:Y:S04]  /*3e2b0*/  LDL.LU R23, [R1+0x1000] ;  /* 0x0010000001177983 */ /* 0x000ea80000300800 */
[----:B------:R0:W-:Y:S04]  /*3e2c0*/  STL.64 [R1+0x3148], R20 ;  /* 0x0031481401007387 */ /* 0x0001e80000100a00 */
[----:B0-----:R-:W2:Y:S04]  /*3e2d0*/  LDL.LU R20, [R1+0xfec] ;  /* 0x000fec0001147983 */ /* 0x001ea80000300800 */
        /* <DEDUP_REMOVED lines=15> */
[----:B------:R-:W-:Y:S01]  /*3e3d0*/  STL.64 [R1+0x3128], R16 ;  /* 0x0031281001007387 */ /* 0x000fe20000100a00 */
[----:B---3--:R-:W-:-:S15]  /*3e3e0*/  HMMA.16816.F32 R4, R12, R10, R4 ;  /* 0x0000000a0c04723c */ /* 0x008fde0000001804 */
[----:B------:R-:W-:-:S04]  /*3e3f0*/  NOP ;  /* 0x0000000000007918 */ /* 0x000fc80000000000 */
[----:B------:R-:W-:Y:S04]  /*3e400*/  STL.64 [R1+0xbf0], R4 ;  /* 0x000bf00401007387 */ /* 0x000fe80000100a00 */
[----:B------:R0:W-:Y:S04]  /*3e410*/  STL.64 [R1+0xbf8], R6 ;  /* 0x000bf80601007387 */ /* 0x0001e80000100a00 */
[----:B0-----:R-:W4:Y:S04]  /*3e420*/  LDL.LU.64 R6, [R1+0x31f0] ;  /* 0x0031f00001067983 */ /* 0x001f280000300a00 */
[----:B------:R-:W4:Y:S04]  /*3e430*/  LDL.LU.64 R4, [R1+0x31e8] ;  /* 0x0031e80001047983 */ /* 0x000f280000300a00 */
[----:B------:R-:W-:Y:S01]  /*3e440*/  STL [R1+0x3120], R11 ;  /* 0x0031200b01007387 */ /* 0x000fe20000100800 */
[----:B----4-:R-:W-:-:S15]  /*3e450*/  HMMA.16816.F32 R4, R12, R8, R4 ;  /* 0x000000080c04723c */ /* 0x010fde0000001804 */
[----:B------:R-:W-:-:S04]  /*3e460*/  NOP ;  /* 0x0000000000007918 */ /* 0x000fc80000000000 */
[----:B------:R-:W-:Y:S04]  /*3e470*/  STL.64 [R1+0xbe0], R4 ;  /* 0x000be00401007387 */ /* 0x000fe80000100a00 */
[----:B------:R0:W-:Y:S04]  /*3e480*/  STL.64 [R1+0xbe8], R6 ;  /* 0x000be80601007387 */ /* 0x0001e80000100a00 */
[----:B0-----:R-:W2:Y:S04]  /*3e490*/  LDL.LU.64 R6, [R1+0x31e0] ;  /* 0x0031e00001067983 */ /* 0x001ea80000300a00 */
[----:B------:R-:W3:Y:S04]  /*3e4a0*/  LDL.LU.64 R4, [R1+0x31d8] ;  /* 0x0031d80001047983 */ /* 0x000ee80000300a00 */
[----:B------:R-:W-:Y:S04]  /*3e4b0*/  STL [R1+0x3188], R10 ;  /* 0x0031880a01007387 */ /* 0x000fe80000100800 */
        /* <DEDUP_REMOVED lines=13> */
[----:B------:R0:W-:Y:S02]  /*3e590*/  STL.64 [R1+0x3100], R4 ;  /* 0x0031000401007387 */ /* 0x0001e40000100a00 */
[----:B0-----:R-:W-:-:S02]  /*3e5a0*/  IMAD R5, R20, 0x100, R19 ;  /* 0x0000010014057824 */ /* 0x001fc400078e0213 */
[----:B------:R-:W-:-:S08]  /*3e5b0*/  IMAD R4, R22, 0x100, R21 ;  /* 0x0000010016047824 */ /* 0x000fd000078e0215 */
[----:B------:R0:W-:Y:S04]  /*3e5c0*/  STL.64 [R1+0xbc0], R8 ;  /* 0x000bc00801007387 */ /* 0x0001e80000100a00 */
[----:B------:R-:W-:Y:S04]  /*3e5d0*/  STL.64 [R1+0xbc8], R10 ;  /* 0x000bc80a01007387 */ /* 0x000fe80000100a00 */
[----:B------:R-:W-:Y:S04]  /*3e5e0*/  STL [R1+0x70], R5 ;  /* 0x0000700501007387 */ /* 0x000fe80000100800 */
[----:B------:R2:W-:Y:S01]  /*3e5f0*/  STL [R1+0x74], R4 ;  /* 0x0000740401007387 */ /* 0x0005e20000100800 */
[----:B0-----:R-:W-:-:S05]  /*3e600*/  IMAD R8, R28, 0x100, R23 ;  /* 0x000001001c087824 */ /* 0x001fca00078e0217 */
[----:B------:R-:W-:Y:S04]  /*3e610*/  STL [R1+0x78], R8 ;  /* 0x0000780801007387 */ /* 0x000fe80000100800 */
[----:B------:R-:W3:Y:S01]  /*3e620*/  LDL.LU R20, [R1+0x520] ;  /* 0x0005200001147983 */ /* 0x000ee20000300800 */
[----:B--2---:R-:W-:-:S15]  /*3e630*/  HMMA.16816.F32 R4, R12, R2, R24 ;  /* 0x000000020c04723c */ /* 0x004fde0000001818 */
[----:B------:R-:W-:-:S04]  /*3e640*/  NOP ;  /* 0x0000000000007918 */ /* 0x000fc80000000000 */
[----:B------:R-:W-:Y:S04]  /*3e650*/  STL.64 [R1+0x8a0], R4 ;  /* 0x0008a00401007387 */ /* 0x000fe80000100a00 */
[----:B------:R-:W-:Y:S04]  /*3e660*/  STL.64 [R1+0x8a8], R6 ;  /* 0x0008a80601007387 */ /* 0x000fe80000100a00 */
[----:B------:R-:W3:Y:S04]  /*3e670*/  LDL.LU R21, [R1+0x524] ;  /* 0x0005240001157983 */ /* 0x000ee80000300800 */
[----:B------:R-:W2:Y:S04]  /*3e680*/  LDL.LU R22, [R1+0x528] ;  /* 0x0005280001167983 */ /* 0x000ea80000300800 */
[----:B------:R-:W2:Y:S04]  /*3e690*/  LDL.LU R23, [R1+0x52c] ;  /* 0x00052c0001177983 */ /* 0x000ea80000300800 */
[----:B------:R-:W4:Y:S04]  /*3e6a0*/  LDL.LU R24, [R1+0x540] ;  /* 0x0005400001187983 */ /* 0x000f280000300800 */
[----:B------:R-:W4:Y:S04]  /*3e6b0*/  LDL.LU R25, [R1+0x544] ;  /* 0x0005440001197983 */ /* 0x000f280000300800 */
[----:B----4-:R0:W-:Y:S04]  /*3e6c0*/  STL.64 [R1+0x3190], R24 ;  /* 0x0031901801007387 */ /* 0x0101e80000100a00 */
[----:B------:R-:W4:Y:S04]  /*3e6d0*/  LDL.LU R26, [R1+0x548] ;  /* 0x00054800011a7983 */ /* 0x000f280000300800 */
[----:B------:R-:W4:Y:S04]  /*3e6e0*/  LDL.LU R27, [R1+0x54c] ;  /* 0x00054c00011b7983 */ /* 0x000f280000300800 */
[----:B0-----:R-:W2:Y:S04]  /*3e6f0*/  LDL.64 R24, [R1+0x8] ;  /* 0x0000080001187983 */ /* 0x001ea80000100a00 */
[----:B----4-:R-:W-:Y:S04]  /*3e700*/  STL.64 [R1+0x31b0], R26 ;  /* 0x0031b01a01007387 */ /* 0x010fe80000100a00 */
[----:B--2---:R0:W-:Y:S04]  /*3e710*/  STL.64 [R1+0x31a8], R24 ;  /* 0x0031a81801007387 */ /* 0x0041e80000100a00 */
[----:B------:R-:W2:Y:S04]  /*3e720*/  LDL.LU R8, [R1+0x550] ;  /* 0x0005500001087983 */ /* 0x000ea80000300800 */
[----:B------:R-:W2:Y:S04]  /*3e730*/  LDL.LU R9, [R1+0x554] ;  /* 0x0005540001097983 */ /* 0x000ea80000300800 */
[----:B------:R-:W4:Y:S04]  /*3e740*/  LDL.LU R10, [R1+0x558] ;  /* 0x00055800010a7983 */ /* 0x000f280000300800 */
[----:B------:R-:W4:Y:S04]  /*3e750*/  LDL.LU R11, [R1+0x55c] ;  /* 0x00055c00010b7983 */ /* 0x000f280000300800 */
[----:B0-----:R-:W2:Y:S04]  /*3e760*/  LDL.LU R24, [R1+0x570] ;  /* 0x0005700001187983 */ /* 0x001ea80000300800 */
[----:B------:R-:W2:Y:S04]  /*3e770*/  LDL.LU R25, [R1+0x574] ;  /* 0x0005740001197983 */ /* 0x000ea80000300800 */
[----:B------:R-:W2:Y:S04]  /*3e780*/  LDL.LU R26, [R1+0x578] ;  /* 0x00057800011a7983 */ /* 0x000ea80000300800 */
[----:B------:R-:W2:Y:S04]  /*3e790*/  LDL.LU R27, [R1+0x57c] ;  /* 0x00057c00011b7983 */ /* 0x000ea80000300800 */
[----:B------:R-:W3:Y:S04]  /*3e7a0*/  LDL.LU R13, [R1+0x70] ;  /* 0x00007000010d7983 */ /* 0x000ee80000300800 */
[----:B------:R-:W3:Y:S04]  /*3e7b0*/  LDL.LU R14, [R1+0x74] ;  /* 0x00007400010e7983 */ /* 0x000ee80000300800 */
[----:B------:R-:W3:Y:S01]  /*3e7c0*/  LDL.LU R15, [R1+0x78] ;  /* 0x00007800010f7983 */ /* 0x000ee20000300800 */
[----:B------:R-:W-:-:S03]  /*3e7d0*/  IMAD R0, R0, 0x100, R29 ;  /* 0x0000010000007824 */ /* 0x000fc600078e021d */
[----:B--2---:R-:W-:Y:S04]  /*3e7e0*/  STL.64 [R1+0x31c0], R26 ;  /* 0x0031c01a01007387 */ /* 0x004fe80000100a00 */
[----:B------:R0:W-:Y:S04]  /*3e7f0*/  STL.64 [R1+0x31b8], R24 ;  /* 0x0031b81801007387 */ /* 0x0001e80000100a00 */
[----:B0-----:R-:W2:Y:S04]  /*3e800*/  LDL.LU R24, [R1+0x580] ;  /* 0x0005800001187983 */ /* 0x001ea80000300800 */
[----:B------:R-:W2:Y:S04]  /*3e810*/  LDL.LU R25, [R1+0x584] ;  /* 0x0005840001197983 */ /* 0x000ea80000300800 */
[----:B------:R-:W2:Y:S04]  /*3e820*/  LDL.LU R26, [R1+0x588] ;  /* 0x00058800011a7983 */ /* 0x000ea80000300800 */
[----:B------:R-:W2:Y:S04]  /*3e830*/  LDL.LU R27, [R1+0x58c] ;  /* 0x00058c00011b7983 */ /* 0x000ea80000300800 */
[----:B------:R-:W2:Y:S04]  /*3e840*/  LDL.64 R4, [R1+0x18] ;  /* 0x0000180001047983 */ /* 0x000ea80000100a00 */
[----:B------:R-:W2:Y:S04]  /*3e850*/  LDL.64 R6, [R1+0x10] ;  /* 0x0000100001067983 */ /* 0x000ea80000100a00 */
[----:B----4-:R-:W-:Y:S04]  /*3e860*/  STL.64 [R1+0x31a0], R10 ;  /* 0x0031a00a01007387 */ /* 0x010fe80000100a00 */
[----:B------:R0:W-:Y:S04]  /*3e870*/  STL.64 [R1+0x3198], R8 ;  /* 0x0031980801007387 */ /* 0x0001e80000100a00 */
[----:B0-----:R-:W4:Y:S04]  /*3e880*/  LDL.LU R8, [R1+0x560] ;  /* 0x0005600001087983 */ /* 0x001f280000300800 */
[----:B------:R-:W4:Y:S04]  /*3e890*/  LDL.LU R9, [R1+0x564] ;  /* 0x0005640001097983 */ /* 0x000f280000300800 */
[----:B------:R-:W4:Y:S04]  /*3e8a0*/  LDL.LU R10, [R1+0x568] ;  /* 0x00056800010a7983 */ /* 0x000f280000300800 */
[----:B------:R-:W4:Y:S04]  /*3e8b0*/  LDL.LU R11, [R1+0x56c] ;  /* 0x00056c00010b7983 */ /* 0x000f280000300800 */
[----:B------:R-:W4:Y:S04]  /*3e8c0*/  LDL.64 R28, [R1] ;  /* 0x00000000011c7983 */ /* 0x000f280000100a00 */
[----:B------:R-:W-:Y:S04]  /*3e8d0*/  STL.64 [R1+0x3160], R22 ;  /* 0x0031601601007387 */ /* 0x000fe80000100a00 */
[----:B---3--:R0:W-:Y:S04]  /*3e8e0*/  STL.64 [R1+0x3158], R20 ;  /* 0x0031581401007387 */ /* 0x0081e80000100a00 */
[----:B0-----:R-:W3:Y:S04]  /*3e8f0*/  LDL.LU R20, [R1+0x530] ;  /* 0x0005300001147983 */ /* 0x001ee80000300800 */
[----:B------:R-:W3:Y:S04]  /*3e900*/  LDL.LU R21, [R1+0x534] ;  /* 0x0005340001157983 */ /* 0x000ee80000300800 */
[----:B------:R-:W3:Y:S04]  /*3e910*/  LDL.LU R22, [R1+0x538] ;  /* 0x0005380001167983 */ /* 0x000ee80000300800 */
[----:B------:R-:W3:Y:S04]  /*3e920*/  LDL.LU R23, [R1+0x53c] ;  /* 0x00053c0001177983 */ /* 0x000ee80000300800 */
[----:B------:R-:W3:Y:S04]  /*3e930*/  LDL.LU R16, [R1+0x500] ;  /* 0x0005000001107983 */ /* 0x000ee80000300800 */
[----:B------:R-:W3:Y:S04]  /*3e940*/  LDL.LU R17, [R1+0x504] ;  /* 0x0005040001117983 */ /* 0x000ee80000300800 */
[----:B------:R-:W3:Y:S04]  /*3e950*/  LDL.LU R18, [R1+0x508] ;  /* 0x0005080001127983 */ /* 0x000ee80000300800 */
[----:B------:R-:W3:Y:S01]  /*3e960*/  LDL.LU R19, [R1+0x50c] ;  /* 0x00050c0001137983 */ /* 0x000ee20000300800 */
[----:B------:R-:W-:-:S02]  /*3e970*/  F2FP.F16.E5M2.UNPACK_B R12, R13 ;  /* 0x0000000dff0c723e */ /* 0x000fc400020004ff */
[----:B------:R-:W-:Y:S02]  /*3e980*/  F2FP.F16.E5M2.UNPACK_B R13, R14 ;  /* 0x0000000eff0d723e */ /* 0x000fe400020004ff */
[----:B------:R-:W-:Y:S02]  /*3e990*/  F2FP.F16.E5M2.UNPACK_B R14, R15 ;  /* 0x0000000fff0e723e */ /* 0x000fe400020004ff */
[----:B------:R-:W-:-:S07]  /*3e9a0*/  F2FP.F16.E5M2.UNPACK_B R15, R0 ;  /* 0x00000000ff0f723e */ /* 0x000fce00020004ff */
[C---:B--2---:R-:W-:Y:S01]  /*3e9b0*/  HMMA.16816.F32 R24, R12.reuse, R4, R24 ;  /* 0x000000040c18723c */ /* 0x044fe20000001818 */
[----:B---3--:R-:W-:Y:S04]  /*3e9c0*/  STL.64 [R1+0x3140], R18 ;  /* 0x0031401201007387 */ /* 0x008fe80000100a00 */
[----:B------:R0:W-:Y:S04]  /*3e9d0*/  STL.64 [R1+0x3138], R16 ;  /* 0x0031381001007387 */ /* 0x0001e80000100a00 */
[----:B0-----:R-:W2:Y:S04]  /*3e9e0*/  LDL.LU R16, [R1+0x510] ;  /* 0x0005100001107983 */ /* 0x001ea80000300800 */
[----:B------:R-:W2:Y:S04]  /*3e9f0*/  LDL.LU R17, [R1+0x514] ;  /* 0x0005140001117983 */ /* 0x000ea80000300800 */
[----:B------:R-:W2:Y:S04]  /*3ea00*/  LDL.LU R18, [R1+0x518] ;  /* 0x0005180001127983 */ /* 0x000ea80000300800 */
[----:B------:R-:W2:Y:S04]  /*3ea10*/  LDL.LU R19, [R1+0x51c] ;  /* 0x00051c0001137983 */ /* 0x000ea80000300800 */
[----:B------:R-:W-:Y:S04]  /*3ea20*/  STL [R1+0x30d4], R2 ;  /* 0x0030d40201007387 */ /* 0x000fe80000100800 */
[----:B------:R-:W-:Y:S04]  /*3ea30*/  STL [R1+0x30d0], R3 ;  /* 0x0030d00301007387 */ /* 0x000fe80000100800 */
        /* <DEDUP_REMOVED lines=9> */
[----:B------:R-:W4:Y:S02]  /*3ead0*/  LDL.LU.64 R24, [R1+0x31a8] ;  /* 0x0031a80001187983 */ /* 0x000f240000300a00 */
[----:B----4-:R-:W-:-:S15]  /*3eae0*/  HMMA.16816.F32 R8, R12, R24, R8 ;  /* 0x000000180c08723c */ /* 0x010fde0000001808 */
[----:B------:R-:W-:-:S04]  /*3eaf0*/  NOP ;  /* 0x0000000000007918 */ /* 0x000fc80000000000 */
[----:B------:R-:W-:Y:S04]  /*3eb00*/  STL.64 [R1+0xb90], R8 ;  /* 0x000b900801007387 */ /* 0x000fe80000100a00 */
[----:B------:R0:W-:Y:S04]  /*3eb10*/  STL.64 [R1+0xb98], R10 ;  /* 0x000b980a01007387 */ /* 0x0001e80000100a00 */
[----:B0-----:R-:W4:Y:S04]  /*3eb20*/  LDL.LU.64 R10, [R1+0x31a0] ;  /* 0x0031a000010a7983 */ /* 0x001f280000300a00 */
[----:B------:R-:W4:Y:S01]  /*3eb30*/  LDL.LU.64 R8, [R1+0x3198] ;  /* 0x0031980001087983 */ /* 0x000f220000300a00 */
[----:B------:R-:W-:-:S02]  /*3eb40*/  IMAD.MOV.U32 R2, RZ, RZ, R4 ;  /* 0x000000ffff027224 */ /* 0x000fc400078e0004 */
[----:B------:R-:W-:Y:S02]  /*3eb50*/  IMAD.MOV.U32 R0, RZ, RZ, R5 ;  /* 0x000000ffff007224 */ /* 0x000fe400078e0005 */
[----:B------:R-:W-:Y:S02]  /*3eb60*/  IMAD.MOV.U32 R4, RZ, RZ, R6 ;  /* 0x000000ffff047224 */ /* 0x000fe400078e0006 */
[----:B------:R-:W-:Y:S02]  /*3eb70*/  IMAD.MOV.U32 R6, RZ, RZ, R24 ;  /* 0x000000ffff067224 */ /* 0x000fe400078e0018 */
[----:B------:R-:W-:Y:S02]  /*3eb80*/  IMAD.MOV.U32 R5, RZ, RZ, R25 ;  /* 0x000000ffff057224 */ /* 0x000fe400078e0019 */
[----:B------:R-:W3:Y:S01]  /*3eb90*/  LDL.LU.64 R24, [R1+0x3190] ;  /* 0x0031900001187983 */ /* 0x000ee20000300a00 */
[----:B------:R-:W-:Y:S02]  /*3eba0*/  IMAD.MOV.U32 R3, RZ, RZ, R7 ;  /* 0x000000ffff037224 */ /* 0x000fe400078e0007 */
[----:B------:R-:W-:Y:S01]  /*3ebb0*/  IMAD.MOV.U32 R7, RZ, RZ, R29 ;  /* 0x000000ffff077224 */ /* 0x000fe200078e001d */
[----:B----4-:R-:W-:-:S15]  /*3ebc0*/  HMMA.16816.F32 R8, R12, R28, R8 ;  /* 0x0000001c0c08723c */ /* 0x010fde0000001808 */
[----:B------:R-:W-:-:S04]  /*3ebd0*/  NOP ;  /* 0x0000000000007918 */ /* 0x000fc80000000000 */
[----:B------:R-:W-:Y:S04]  /*3ebe0*/  STL.64 [R1+0xb80], R8 ;  /* 0x000b800801007387 */ /* 0x000fe80000100a00 */
[----:B------:R0:W-:Y:S04]  /*3ebf0*/  STL.64 [R1+0xb88], R10 ;  /* 0x000b880a01007387 */ /* 0x0001e80000100a00 */
[----:B0-----:R-:W4:Y:S04]  /*3ec00*/  LDL.LU R10, [R1+0x3188] ;  /* 0x00318800010a7983 */ /* 0x001f280000300800 */
[----:B------:R-:W2:Y:S01]  /*3ec10*/  LDL.LU.64 R8, [R1+0x3180] ;  /* 0x0031800001087983 */ /* 0x000ea20000300a00 */
[----:B------:R-:W-:-:S03]  /*3ec20*/  IMAD.MOV.U32 R11, RZ, RZ, R28 ;  /* 0x000000ffff0b7224 */ /* 0x000fc600078e001c */
[----:B------:R-:W3:Y:S02]  /*3ec30*/  LDL.LU.64 R28, [R1+0x3178] ;  /* 0x00317800011c7983 */ /* 0x000ee40000300a00 */
[----:B---3--:R-:W-:-:S15]  /*3ec40*/  HMMA.16816.F32 R24, R12, R28, R24 ;  /* 0x0000001c0c18723c */ /* 0x008fde0000001818 */
[----:B------:R-:W-:-:S04]  /*3ec50*/  NOP ;  /* 0x0000000000007918 */ /* 0x000fc80000000000 */
[----:B------:R-:W-:Y:S04]  /*3ec60*/  STL.64 [R1+0xb70], R24 ;  /* 0x000b701801007387 */ /* 0x000fe80000100a00 */
[----:B------:R0:W-:Y:S04]  /*3ec70*/  STL.64 [R1+0xb78], R26 ;  /* 0x000b781a01007387 */ /* 0x0001e80000100a00 */
[----:B0-----:R-:W3:Y:S04]  /*3ec80*/  LDL.LU.64 R26, [R1+0x3170] ;  /* 0x00317000011a7983 */ /* 0x001ee80000300a00 */
[----:B------:R-:W2:Y:S04]  /*3ec90*/  LDL.LU.64 R24, [R1+0x3168] ;  /* 0x0031680001187983 */ /* 0x000ea80000300a00 */
[----:B------:R-:W-:Y:S04]  /*3eca0*/  STL [R1+0x30d8], R28 ;  /* 0x0030d81c01007387 */ /* 0x000fe80000100800 */
[----:B------:R-:W-:Y:S01]  /*3ecb0*/  STL [R1+0x30b8], R29 ;  /* 0x0030b81d01007387 */ /* 0x000fe20000100800 */
        /* <DEDUP_REMOVED lines=32> */
[----:B0-----:R-:W2:Y:S04]  /*3eec0*/  LDL.LU R20, [R1+0x4f0] ;  /* 0x0004f00001147983 */ /* 0x001ea80000300800 */
[----:B------:R-:W2:Y:S04]  /*3eed0*/  LDL.LU R21, [R1+0x4f4] ;  /* 0x0004f40001157983 */ /* 0x000ea80000300800 */
[----:B------:R-:W2:Y:S04]  /*3eee0*/  LDL.LU R22, [R1+0x4f8] ;  /* 0x0004f80001167983 */ /* 0x000ea80000300800 */
[----:B------:R-:W2:Y:S02]  /*3eef0*/  LDL.LU R23, [R1+0x4fc] ;  /* 0x0004fc0001177983 */ /* 0x000ea40000300800 */
[----:B--2---:R-:W-:-:S15]  /*3ef00*/  HMMA.16816.F32 R20, R12, R18, R20 ;  /* 0x000000120c14723c */ /* 0x004fde0000001814 */
[----:B------:R-:W-:-:S04]  /*3ef10*/  NOP ;  /* 0x0000000000007918 */ /* 0x000fc80000000000 */
[----:B------:R-:W-:Y:S04]  /*3ef20*/  STL.64 [R1+0xb20], R20 ;  /* 0x000b201401007387 */ /* 0x000fe80000100a00 */
[----:B------:R3:W-:Y:S02]  /*3ef30*/  STL.64 [R1+0xb28], R22 ;  /* 0x000b281601007387 */ /* 0x0007e40000100a00 */
[----:B---3--:R-:W-:Y:S01]  /*3ef40*/  HMMA.16816.F32 R20, R12, R16, R24 ;  /* 0x000000100c14723c */ /* 0x008fe20000001818 */
[----:B------:R-:W-:Y:S02]  /*3ef50*/  IMAD.MOV.U32 R26, RZ, RZ, R11 ;  /* 0x000000ffff1a7224 */ /* 0x000fe400078e000b */
[----:B------:R-:W-:Y:S01]  /*3ef60*/  IMAD.MOV.U32 R27, RZ, RZ, R7 ;  /* 0x000000ffff1b7224 */ /* 0x000fe200078e0007 */
[----:B------:R-:W4:-:S15]  /*3ef70*/  LDL.LU R11, [R1+0x3120] ;  /* 0x00312000010b7983 */ /* 0x000f1e0000300800 */
        /* <DEDUP_REMOVED lines=8> */
[----:B------:R-:W-:Y:S01]  /*3f000*/  IMAD.MOV.U32 R25, RZ, RZ, R5 ;  /* 0x000000ffff197224 */ /* 0x000fe200078e0005 */
[----:B---3--:R-:W-:Y:S04]  /*3f010*/  STL.64 [R1+0x3080], R22 ;  /* 0x0030801601007387 */ /* 0x008fe80000100a00 */
[----:B--2---:R0:W-:Y:S04]  /*3f020*/  STL.64 [R1+0x3078], R20 ;  /* 0x0030781401007387 */ /* 0x0041e80000100a00 */
[----:B------:R-:W-:Y:S04]  /*3f030*/  STL.64 [R1+0x3088], R24 ;  /* 0x0030881801007387 */ /* 0x000fe80000100a00 */
[----:B0-----:R-:W2:Y:S04]  /*3f040*/  LDL.LU R20, [R1+0x470] ;  /* 0x0004700001147983 */ /* 0x001ea80000300800 */
[----:B------:R-:W2:Y:S04]  /*3f050*/  LDL.LU R21, [R1+0x474] ;  /* 0x0004740001157983 */ /* 0x000ea80000300800 */
[----:B------:R-:W3:Y:S04]  /*3f060*/  LDL.LU R22, [R1+0x478] ;  /* 0x0004780001167983 */ /* 0x000ee80000300800 */
        /* <DEDUP_REMOVED lines=10> */
[----:B------:R-:W-:-:S03]  /*3f110*/  IMAD.MOV.U32 R24, RZ, RZ, R2 ;  /* 0x000000ffff187224 */ /* 0x000fc600078e0002 */
[----:B---3--:R-:W-:Y:S04]  /*3f120*/  STL.64 [R1+0x30b0], R22 ;  /* 0x0030b01601007387 */ /* 0x008fe80000100a00 */
[----:B--2---:R0:W-:Y:S04]  /*3f130*/  STL.64 [R1+0x30a8], R20 ;  /* 0x0030a81401007387 */ /* 0x0041e80000100a00 */
[----:B------:R-:W-:Y:S04]  /*3f140*/  STL [R1+0x30dc], R24 ;  /* 0x0030dc1801007387 */ /* 0x000fe80000100800 */
[----:B0-----:R-:W2:Y:S04]  /*3f150*/  LDL.LU R20, [R1+0x490] ;  /* 0x0004900001147983 */ /* 0x001ea80000300800 */
[----:B------:R-:W2:Y:S04]  /*3f160*/  LDL.LU R21, [R1+0x494] ;  /* 0x0004940001157983 */ /* 0x000ea80000300800 */
[----:B------:R-:W3:Y:S04]  /*3f170*/  LDL.LU R22, [R1+0x498] ;  /* 0x0004980001167983 */ /* 0x000ee80000300800 */
[----:B------:R-:W3:Y:S04]  /*3f180*/  LDL.LU R23, [R1+0x49c] ;  /* 0x00049c0001177983 */ /* 0x000ee80000300800 */
[----:B------:R-:W2:Y:S04]  /*3f190*/  LDL.LU R4, [R1+0x4c0] ;  /* 0x0004c00001047983 */ /* 0x000ea80000300800 */
[----:B------:R-:W2:Y:S04]  /*3f1a0*/  LDL.LU R5, [R1+0x4c4] ;  /* 0x0004c40001057983 */ /* 0x000ea80000300800 */
[----:B------:R-:W2:Y:S04]  /*3f1b0*/  LDL.LU R6, [R1+0x4c8] ;  /* 0x0004c80001067983 */ /* 0x000ea80000300800 */
[----:B------:R-:W2:Y:S04]  /*3f1c0*/  LDL.LU R7, [R1+0x4cc] ;  /* 0x0004cc0001077983 */ /* 0x000ea80000300800 */
[----:B--2---:R-:W-:Y:S04]  /*3f1d0*/  STL.64 [R1+0x3118], R6 ;  /* 0x0031180601007387 */ /* 0x004fe80000100a00 */
[----:B------:R0:W-:Y:S04]  /*3f1e0*/  STL.64 [R1+0x3110], R4 ;  /* 0x0031100401007387 */ /* 0x0001e80000100a00 */
[----:B0-----:R-:W4:Y:S04]  /*3f1f0*/  LDL.LU R4, [R1+0x4d0] ;  /* 0x0004d00001047983 */ /* 0x001f280000300800 */
[----:B------:R-:W4:Y:S04]  /*3f200*/  LDL.LU R5, [R1+0x4d4] ;  /* 0x0004d40001057983 */ /* 0x000f280000300800 */
[----:B------:R-:W4:Y:S04]  /*3f210*/  LDL.LU R6, [R1+0x4d8] ;  /* 0x0004d80001067983 */ /* 0x000f280000300800 */
[----:B------:R-:W4:Y:S04]  /*3f220*/  LDL.LU R7, [R1+0x4dc] ;  /* 0x0004dc0001077983 */ /* 0x000f280000300800 */
[----:B------:R-:W2:Y:S04]  /*3f230*/  LDL.LU R24, [R1+0x1010] ;  /* 0x0010100001187983 */ /* 0x000ea80000300800 */
[----:B------:R-:W2:Y:S04]  /*3f240*/  LDL.LU R29, [R1+0x100c] ;  /* 0x00100c00011d7983 */ /* 0x000ea80000300800 */
[----:B------:R-:W2:Y:S04]  /*3f250*/  LDL.LU R28, [R1+0x1018] ;  /* 0x00101800011c7983 */ /* 0x000ea80000300800 */
[----:B------:R-:W2:Y:S04]  /*3f260*/  LDL.LU R27, [R1+0x1014] ;  /* 0x00101400011b7983 */ /* 0x000ea80000300800 */
[----:B------:R-:W2:Y:S04]  /*3f270*/  LDL.LU R2, [R1+0x1020] ;  /* 0x0010200001027983 */ /* 0x000ea80000300800 */
[----:B------:R-:W2:Y:S01]  /*3f280*/  LDL.LU R26, [R1+0x101c] ;  /* 0x00101c00011a7983 */ /* 0x000ea20000300800 */
[----:B------:R-:W-:-:S03]  /*3f290*/  IMAD.MOV.U32 R25, RZ, RZ, R0 ;  /* 0x000000ffff197224 */ /* 0x000fc600078e0000 */
[----:B--2---:R-:W-:Y:S04]  /*3f2a0*/  STL.64 [R1+0x30e8], R26 ;  /* 0x0030e81a01007387 */ /* 0x004fe80000100a00 */
[----:B------:R0:W-:Y:S04]  /*3f2b0*/  STL.64 [R1+0x30e0], R24 ;  /* 0x0030e01801007387 */ /* 0x0001e80000100a00 */
[----:B0-----:R-:W2:Y:S04]  /*3f2c0*/  LDL.LU R24, [R1+0x4a0] ;  /* 0x0004a00001187983 */ /* 0x001ea80000300800 */
[----:B------:R-:W2:Y:S04]  /*3f2d0*/  LDL.LU R25, [R1+0x4a4] ;  /* 0x0004a40001197983 */ /* 0x000ea80000300800 */
[----:B------:R-:W2:Y:S04]  /*3f2e0*/  LDL.LU R26, [R1+0x4a8] ;  /* 0x0004a800011a7983 */ /* 0x000ea80000300800 */
[----:B------:R-:W2:Y:S01]  /*3f2f0*/  LDL.LU R27, [R1+0x4ac] ;  /* 0x0004ac00011b7983 */ /* 0x000ea20000300800 */
[C---:B----4-:R-:W-:Y:S03]  /*3f300*/  HMMA.16816.F32 R4, R12.reuse, R10, R4 ;  /* 0x0000000a0c04723c */ /* 0x050fe60000001804 */
[----:B--2---:R-:W-:Y:S04]  /*3f310*/  STL.64 [R1+0x30f8], R26 ;  /* 0x0030f81a01007387 */ /* 0x004fe80000100a00 */
[----:B------:R0:W-:Y:S04]  /*3f320*/  STL.64 [R1+0x30f0], R24 ;  /* 0x0030f01801007387 */ /* 0x0001e80000100a00 */
        /* <DEDUP_REMOVED lines=57> */
[----:B------:R-:W4:Y:S04]  /*3f6c0*/  LDL.LU R28, [R1+0x30d8] ;  /* 0x0030d800011c7983 */ /* 0x000f280000300800 */
[----:B------:R-:W3:Y:S04]  /*3f6d0*/  LDL.LU R2, [R1+0x30d4] ;  /* 0x0030d40001027983 */ /* 0x000ee80000300800 */
[----:B------:R-:W3:Y:S02]  /*3f6e0*/  LDL.LU R3, [R1+0x30d0] ;  /* 0x0030d00001037983 */ /* 0x000ee40000300800 */
[----:B---3--:R-:W-:Y:S02]  /*3f6f0*/  HMMA.16816.F32 R12, R12, R2, R20 ;  /* 0x000000020c0c723c */ /* 0x008fe40000001814 */
        /* <DEDUP_REMOVED lines=8> */
[----:B------:R-:W4:Y:S06]  /*3f780*/  LDL.LU R29, [R1+0x30b8] ;  /* 0x0030b800011d7983 */ /* 0x000f2c0000300800 */
        /* <DEDUP_REMOVED lines=20> */
[----:B------:R-:W3:-:S13]  /*3f8d0*/  LDL.LU.64 R20, [R1+0x3060] ;  /* 0x0030600001147983 */ /* 0x000eda0000300a00 */
[----:B------:R-:W-:Y:S04]  /*3f8e0*/  STL.64 [R1+0xa90], R24 ;  /* 0x000a901801007387 */ /* 0x000fe80000100a00 */
[----:B------:R0:W-:Y:S04]  /*3f8f0*/  STL.64 [R1+0xa98], R26 ;  /* 0x000a981a01007387 */ /* 0x0001e80000100a00 */
[----:B0-----:R-:W2:Y:S04]  /*3f900*/  LDL.LU.64 R26, [R1+0x3058] ;  /* 0x00305800011a7983 */ /* 0x001ea80000300a00 */
[----:B------:R-:W3:Y:S01]  /*3f910*/  LDL.LU.64 R24, [R1+0x3050] ;  /* 0x0030500001187983 */ /* 0x000ee20000300a00 */
[----:B----4-:R-:W-:Y:S03]  /*3f920*/  HMMA.16816.F32 R4, R12, R28, R4 ;  /* 0x0000001c0c04723c */ /* 0x010fe60000001804 */
[----:B------:R-:W-:-:S15]  /*3f930*/  STL.64 [R1+0x2f90], R28 ;  /* 0x002f901c01007387 */ /* 0x000fde0000100a00 */
[----:B------:R-:W-:Y:S01]  /*3f940*/  NOP ;  /* 0x0000000000007918 */ /* 0x000fe20000000000 */
[----:B------:R-:W-:Y:S04]  /*3f950*/  STL.64 [R1+0xa80], R4 ;  /* 0x000a800401007387 */ /* 0x000fe80000100a00 */
[----:B------:R2:W-:Y:S02]  /*3f960*/  STL.64 [R1+0xa88], R6 ;  /* 0x000a880601007387 */ /* 0x0005e40000100a00 */
[C---:B--2---:R-:W-:Y:S08]  /*3f970*/  HMMA.16816.F32 R4, R12.reuse, R26, R8 ;  /* 0x0000001a0c04723c */ /* 0x044ff00000001808 */
[C---:B---3--:R-:W-:Y:S11]  /*3f980*/  HMMA.16816.F32 R8, R12.reuse, R24, R16 ;  /* 0x000000180c08723c */ /* 0x048ff60000001810 */
[----:B------:R0:W-:Y:S04]  /*3f990*/  STL.64 [R1+0xa70], R4 ;  /* 0x000a700401007387 */ /* 0x0001e80000100a00 */
[----:B------:R1:W-:Y:S04]  /*3f9a0*/  STL.64 [R1+0xa78], R6 ;  /* 0x000a780601007387 */ /* 0x0003e80000100a00 */
[----:B0-----:R-:W2:Y:S04]  /*3f9b0*/  LDL.LU R4, [R1+0x3d0] ;  /* 0x0003d00001047983 */ /* 0x001ea80000300800 */
[----:B------:R0:W-:Y:S04]  /*3f9c0*/  STL.64 [R1+0xa60], R8 ;  /* 0x000a600801007387 */ /* 0x0001e80000100a00 */
[----:B------:R3:W-:Y:S04]  /*3f9d0*/  STL.64 [R1+0xa68], R10 ;  /* 0x000a680a01007387 */ /* 0x0007e80000100a00 */
[----:B------:R-:W2:Y:S04]  /*3f9e0*/  LDL.LU R5, [R1+0x3d4] ;  /* 0x0003d40001057983 */ /* 0x000ea80000300800 */
[----:B-1----:R-:W4:Y:S04]  /*3f9f0*/  LDL.LU R6, [R1+0x3d8] ;  /* 0x0003d80001067983 */ /* 0x002f280000300800 */
[----:B------:R-:W4:Y:S04]  /*3fa00*/  LDL.LU R7, [R1+0x3dc] ;  /* 0x0003dc0001077983 */ /* 0x000f280000300800 */
[----:B0-----:R-:W2:Y:S04]  /*3fa10*/  LDL.LU R8, [R1+0x3f0] ;  /* 0x0003f00001087983 */ /* 0x001ea80000300800 */
[----:B------:R-:W2:Y:S04]  /*3fa20*/  LDL.LU R9, [R1+0x3f4] ;  /* 0x0003f40001097983 */ /* 0x000ea80000300800 */
[----:B---3--:R-:W3:Y:S04]  /*3fa30*/  LDL.LU R10, [R1+0x3f8] ;  /* 0x0003f800010a7983 */ /* 0x008ee80000300800 */
[----:B------:R-:W3:Y:S04]  /*3fa40*/  LDL.LU R11, [R1+0x3fc] ;  /* 0x0003fc00010b7983 */ /* 0x000ee80000300800 */
        /* <DEDUP_REMOVED lines=11> */
[----:B------:R0:W-:Y:S04]  /*3fb00*/  STL.64 [R1+0x3020], R8 ;  /* 0x0030200801007387 */ /* 0x0001e80000100a00 */
[----:B0-----:R-:W3:Y:S04]  /*3fb10*/  LDL.LU R8, [R1+0x400] ;  /* 0x0004000001087983 */ /* 0x001ee80000300800 */
[----:B------:R-:W3:Y:S04]  /*3fb20*/  LDL.LU R9, [R1+0x404] ;  /* 0x0004040001097983 */ /* 0x000ee80000300800 */
[----:B------:R-:W3:Y:S04]  /*3fb30*/  LDL.LU R10, [R1+0x408] ;  /* 0x00040800010a7983 */ /* 0x000ee80000300800 */
[----:B------:R-:W3:Y:S04]  /*3fb40*/  LDL.LU R11, [R1+0x40c] ;  /* 0x00040c00010b7983 */ /* 0x000ee80000300800 */
[----:B----4-:R-:W-:Y:S04]  /*3fb50*/  STL.64 [R1+0x3008], R6 ;  /* 0x0030080601007387 */ /* 0x010fe80000100a00 */
[----:B------:R0:W-:Y:S04]  /*3fb60*/  STL.64 [R1+0x3000], R4 ;  /* 0x0030000401007387 */ /* 0x0001e80000100a00 */
[----:B0-----:R-:W4:Y:S04]  /*3fb70*/  LDL.LU R4, [R1+0x3e0] ;  /* 0x0003e00001047983 */ /* 0x001f280000300800 */
[----:B------:R-:W4:Y:S04]  /*3fb80*/  LDL.LU R5, [R1+0x3e4] ;  /* 0x0003e40001057983 */ /* 0x000f280000300800 */
[----:B------:R-:W4:Y:S04]  /*3fb90*/  LDL.LU R6, [R1+0x3e8] ;  /* 0x0003e80001067983 */ /* 0x000f280000300800 */
[----:B------:R-:W4:Y:S04]  /*3fba0*/  LDL.LU R7, [R1+0x3ec] ;  /* 0x0003ec0001077983 */ /* 0x000f280000300800 */
[----:B------:R-:W2:Y:S04]  /*3fbb0*/  LDL.LU R0, [R1+0x1044] ;  /* 0x0010440001007983 */ /* 0x000ea80000300800 */
[----:B------:R-:W2:Y:S04]  /*3fbc0*/  LDL.LU.64 R28, [R1+0x18] ;  /* 0x00001800011c7983 */ /* 0x000ea80000300a00 */
[----:B------:R-:W-:Y:S04]  /*3fbd0*/  STL.64 [R1+0x2f88], R26 ;  /* 0x002f881a01007387 */ /* 0x000fe80000100a00 */
        /* <DEDUP_REMOVED lines=11> */
[C---:B------:R-:W-:Y:S03]  /*3fc90*/  HMMA.16816.F32 R16, R12.reuse, R22, R16 ;  /* 0x000000160c10723c */ /* 0x040fe60000001810 */
[----:B--2---:R-:W-:Y:S04]  /*3fca0*/  STL.64 [R1+0x2fe8], R26 ;  /* 0x002fe81a01007387 */ /* 0x004fe80000100a00 */
        /* <DEDUP_REMOVED lines=13> */
[----:B0-----:R-:W3:Y:S04]  /*3fd80*/  LDL.LU.64 R18, [R1+0x3038] ;  /* 0x0030380001127983 */ /* 0x001ee80000300a00 */
[----:B------:R-:W2:Y:S04]  /*3fd90*/  LDL.LU.64 R16, [R1+0x3030] ;  /* 0x0030300001107983 */ /* 0x000ea80000300a00 */
        /* <DEDUP_REMOVED lines=16> */
[----:B0-----:R-:W4:Y:S04]  /*3fea0*/  LDL.LU.64 R10, [R1+0x3018] ;  /* 0x00301800010a7983 */ /* 0x001f280000300a00 */
[----:B------:R-:W2:Y:S04]  /*3feb0*/  LDL.LU.64 R8, [R1+0x3010] ;  /* 0x0030100001087983 */ /* 0x000ea80000300a00 */
[----:B------:R0:W-:Y:S04]  /*3fec0*/  STL.64 [R1+0x2f48], R18 ;  /* 0x002f481201007387 */ /* 0x0001e80000100a00 */
[----:B0-----:R-:W3:Y:S04]  /*3fed0*/  LDL.LU R18, [R1+0x103c] ;  /* 0x00103c0001127983 */ /* 0x001ee80000300800 */
[----:B------:R-:W2:Y:S04]  /*3fee0*/  LDL.LU R19, [R1+0x1048] ;  /* 0x0010480001137983 */ /* 0x000ea80000300800 */
[----:B------:R0:W-:Y:S04]  /*3fef0*/  STL.64 [R1+0x2f40], R16 ;  /* 0x002f401001007387 */ /* 0x0001e80000100a00 */
[----:B0-----:R-:W2:Y:S04]  /*3ff00*/  LDL.LU R16, [R1+0x1034] ;  /* 0x0010340001107983 */ /* 0x001ea80000300800 */
[----:B------:R-:W3:Y:S01]  /*3ff10*/  LDL.LU R17, [R1+0x1040] ;  /* 0x0010400001117983 */ /* 0x000ee20000300800 */
        /* <DEDUP_REMOVED lines=21> */
[----:B0-----:R-:W4:Y:S04]  /*40070*/  LDL.LU.64 R26, [R1+0x2fe8] ;  /* 0x002fe800011a7983 */ /* 0x001f280000300a00 */
[----:B------:R-:W4:Y:S04]  /*40080*/  LDL.LU.64 R24, [R1+0x2fe0] ;  /* 0x002fe00001187983 */ /* 0x000f280000300a00 */
[----:B------:R-:W-:Y:S04]  /*40090*/  STL [R1+0x2f0c], R6 ;  /* 0x002f0c0601007387 */ /* 0x000fe80000100800 */
[----:B------:R-:W-:Y:S01]  /*400a0*/  STL [R1+0x2f08], R7 ;  /* 0x002f080701007387 */ /* 0x000fe20000100800 */
[----:B----4-:R-:W-:-:S15]  /*400b0*/  HMMA.16816.F32 R24, R12, R4, R24 ;  /* 0x000000040c18723c */ /* 0x010fde0000001818 */
[----:B------:R-:W-:-:S04]  /*400c0*/  NOP ;  /* 0x0000000000007918 */ /* 0x000fc80000000000 */
[----:B------:R-:W-:Y:S04]  /*400d0*/  STL.64 [R1+0x9e0], R24 ;  /* 0x0009e01801007387 */ /* 0x000fe80000100a00 */
[----:B------:R0:W-:Y:S04]  /*400e0*/  STL.64 [R1+0x9e8], R26 ;  /* 0x0009e81a01007387 */ /* 0x0001e80000100a00 */
[----:B0-----:R-:W2:Y:S04]  /*400f0*/  LDL.LU.64 R26, [R1+0x2fd8] ;  /* 0x002fd800011a7983 */ /* 0x001ea80000300a00 */
[----:B------:R-:W2:Y:S04]  /*40100*/  LDL.LU.64 R24, [R1+0x2fd0] ;  /* 0x002fd00001187983 */ /* 0x000ea80000300a00 */
[----:B------:R0:W-:Y:S04]  /*40110*/  STL [R1+0x2f14], R4 ;  /* 0x002f140401007387 */ /* 0x0001e80000100800 */
[----:B------:R1:W-:Y:S01]  /*40120*/  STL [R1+0x2f10], R5 ;  /* 0x002f100501007387 */ /* 0x0003e20000100800 */
[----:B---3--:R-:W-:-:S02]  /*40130*/  IMAD R6, R10, 0x100, R9 ;  /* 0x000001000a067824 */ /* 0x008fc400078e0209 */
[----:B------:R-:W-:Y:S02]  /*40140*/  IMAD R0, R0, 0x100, R19 ;  /* 0x0000010000007824 */ /* 0x000fe400078e0213 */
[----:B0-----:R-:W-:Y:S02]  /*40150*/  IMAD R4, R18, 0x100, R17 ;  /* 0x0000010012047824 */ /* 0x001fe400078e0211 */
[----:B-1----:R-:W-:Y:S02]  /*40160*/  IMAD R5, R16, 0x100, R11 ;  /* 0x0000010010057824 */ /* 0x002fe400078e020b */
[----:B------:R-:W-:Y:S01]  /*40170*/  HMMA.16816.F32 R8, R12, R2, R20 ;  /* 0x000000020c08723c */ /* 0x000fe20000001814 */
[----:B------:R-:W-:Y:S02]  /*40180*/  F2FP.F16.E5M2.UNPACK_B R12, R6 ;  /* 0x00000006ff0c723e */ /* 0x000fe400020004ff */
[----:B------:R-:W-:Y:S02]  /*40190*/  F2FP.F16.E5M2.UNPACK_B R14, R4 ;  /* 0x00000004ff0e723e */ /* 0x000fe400020004ff */
[----:B------:R-:W-:-:S02]  /*401a0*/  F2FP.F16.E5M2.UNPACK_B R13, R5 ;  /* 0x00000005ff0d723e */ /* 0x000fc400020004ff */
[----:B------:R-:W-:Y:S01]  /*401b0*/  F2FP.F16.E5M2.UNPACK_B R15, R0 ;  /* 0x00000000ff0f723e */ /* 0x000fe200020004ff */
[----:B------:R0:W-:Y:S04]  /*401c0*/  STL [R1+0x2edc], R2 ;  /* 0x002edc0201007387 */ /* 0x0001e80000100800 */
[----:B------:R-:W-:Y:S01]  /*401d0*/  STL [R1+0x2ed8], R3 ;  /* 0x002ed80301007387 */ /* 0x000fe20000100800 */
[----:B------:R-:W-:-:S06]  /*401e0*/  IMAD.MOV.U32 R0, RZ, RZ, R29 ;  /* 0x000000ffff007224 */ /* 0x000fcc00078e001d */
[----:B------:R-:W-:Y:S04]  /*401f0*/  STL.64 [R1+0x2a0], R8 ;  /* 0x0002a00801007387 */ /* 0x000fe80000100a00 */
[----:B------:R-:W-:Y:S01]  /*40200*/  STL.64 [R1+0x2a8], R10 ;  /* 0x0002a80a01007387 */ /* 0x000fe20000100a00 */
[----:B0-----:R-:W-:Y:S01]  /*40210*/  IMAD.MOV.U32 R2, RZ, RZ, R28 ;  /* 0x000000ffff027224 */ /* 0x001fe200078e001c */
[----:B--2---:R-:W-:-:S15]  /*40220*/  HMMA.16816.F32 R4, R12, R28, R24 ;  /* 0x0000001c0c04723c */ /* 0x004fde0000001818 */
[----:B------:R-:W-:-:S04]  /*40230*/  NOP ;  /* 0x0000000000007918 */ /* 0x000fc80000000000 */
[----:B------:R0:W-:Y:S04]  /*40240*/  STL.64 [R1+0x9d0], R4 ;  /* 0x0009d00401007387 */ /* 0x0001e80000100a00 */
[----:B------:R-:W-:Y:S04]  /*40250*/  STL.64 [R1+0x9d8], R6 ;  /* 0x0009d80601007387 */ /* 0x000fe80000100a00 */
[----:B------:R-:W2:Y:S04]  /*40260*/  LDL.LU R16, [R1+0x320] ;  /* 0x0003200001107983 */ /* 0x000ea80000300800 */
[----:B------:R-:W2:Y:S04]  /*40270*/  LDL.LU R17, [R1+0x324] ;  /* 0x0003240001117983 */ /* 0x000ea80000300800 */
[----:B------:R-:W3:Y:S04]  /*40280*/  LDL.LU R18, [R1+0x328] ;  /* 0x0003280001127983 */ /* 0x000ee80000300800 */
[----:B------:R-:W3:Y:S04]  /*40290*/  LDL.LU R19, [R1+0x32c] ;  /* 0x00032c0001137983 */ /* 0x000ee80000300800 */
[----:B------:R-:W4:Y:S04]  /*402a0*/  LDL.LU R20, [R1+0x340] ;  /* 0x0003400001147983 */ /* 0x000f280000300800 */
[----:B------:R-:W4:Y:S04]  /*402b0*/  LDL.LU R21, [R1+0x344] ;  /* 0x0003440001157983 */ /* 0x000f280000300800 */
[----:B------:R-:W2:Y:S04]  /*402c0*/  LDL.LU R22, [R1+0x348] ;  /* 0x0003480001167983 */ /* 0x000ea80000300800 */
[----:B------:R-:W2:Y:S04]  /*402d0*/  LDL.LU R23, [R1+0x34c] ;  /* 0x00034c0001177983 */ /* 0x000ea80000300800 */
[----:B------:R-:W2:Y:S04]  /*402e0*/  LDL.LU.64 R28, [R1] ;  /* 0x00000000011c7983 */ /* 0x000ea80000300a00 */
[----:B--2---:R1:W-:Y:S04]  /*402f0*/  STL.64 [R1+0x2fa8], R28 ;  /* 0x002fa81c01007387 */ /* 0x0043e80000100a00 */
[----:B------:R-:W2:Y:S04]  /*40300*/  LDL.LU R24, [R1+0x360] ;  /* 0x0003600001187983 */ /* 0x000ea80000300800 */
[----:B------:R-:W2:Y:S04]  /*40310*/  LDL.LU R25, [R1+0x364] ;  /* 0x0003640001197983 */ /* 0x000ea80000300800 */
[----:B------:R-:W2:Y:S04]  /*40320*/  LDL.LU R26, [R1+0x368] ;  /* 0x00036800011a7983 */ /* 0x000ea80000300800 */
[----:B------:R-:W2:Y:S04]  /*40330*/  LDL.LU R27, [R1+0x36c] ;  /* 0x00036c00011b7983 */ /* 0x000ea80000300800 */
[----:B0-----:R-:W3:Y:S04]  /*40340*/  LDL.LU.64 R4, [R1+0x10] ;  /* 0x0000100001047983 */ /* 0x001ee80000300a00 */
[----:B-1----:R-:W3:Y:S04]  /*40350*/  LDL.LU.64 R28, [R1+0x8] ;  /* 0x00000800011c7983 */ /* 0x002ee80000300a00 */
        /* <DEDUP_REMOVED lines=18> */
[----:B------:R-:W-:Y:S04]  /*40480*/  STL.64 [R1+0x2f78], R22 ;  /* 0x002f781601007387 */ /* 0x000fe80000100a00 */
[----:B----4-:R0:W-:Y:S04]  /*40490*/  STL.64 [R1+0x2f70], R20 ;  /* 0x002f701401007387 */ /* 0x0101e80000100a00 */
[----:B0-----:R-:W4:Y:S04]  /*404a0*/  LDL.LU R20, [R1+0x350] ;  /* 0x0003500001147983 */ /* 0x001f280000300800 */
[----:B------:R-:W4:Y:S04]  /*404b0*/  LDL.LU R21, [R1+0x354] ;  /* 0x0003540001157983 */ /* 0x000f280000300800 */
        /* <DEDUP_REMOVED lines=12> */
[----:B--2---:R-:W-:Y:S03]  /*40580*/  HMMA.16816.F32 R24, R12, R4, R24 ;  /* 0x000000040c18723c */ /* 0x004fe60000001818 */
[----:B---3--:R-:W-:Y:S04]  /*40590*/  STL.64 [R1+0x2f38], R10 ;  /* 0x002f380a01007387 */ /* 0x008fe80000100a00 */
[----:B------:R0:W-:Y:S04]  /*405a0*/  STL.64 [R1+0x2f30], R8 ;  /* 0x002f300801007387 */ /* 0x0001e80000100a00 */
[----:B0-----:R-:W2:Y:S04]  /*405b0*/  LDL.LU R8, [R1+0x310] ;  /* 0x0003100001087983 */ /* 0x001ea80000300800 */
[----:B------:R-:W2:Y:S04]  /*405c0*/  LDL.LU R9, [R1+0x314] ;  /* 0x0003140001097983 */ /* 0x000ea80000300800 */
[----:B------:R-:W2:Y:S04]  /*405d0*/  LDL.LU R10, [R1+0x318] ;  /* 0x00031800010a7983 */ /* 0x000ea80000300800 */
[----:B------:R-:W2:Y:S04]  /*405e0*/  LDL.LU R11, [R1+0x31c] ;  /* 0x00031c00010b7983 */ /* 0x000ea80000300800 */
[----:B------:R-:W-:Y:S04]  /*405f0*/  STL [R1+0x2f18], R2 ;  /* 0x002f180201007387 */ /* 0x000fe80000100800 */
[----:B------:R-:W-:Y:S04]  /*40600*/  STL.64 [R1+0x9c0], R24 ;  /* 0x0009c01801007387 */ /* 0x000fe80000100a00 */
[----:B------:R0:W-:Y:S04]  /*40610*/  STL.64 [R1+0x9c8], R26 ;  /* 0x0009c81a01007387 */ /* 0x0001e80000100a00 */
[----:B0-----:R-:W3:Y:S04]  /*40620*/  LDL.LU.64 R26, [R1+0x2fc8] ;  /* 0x002fc800011a7983 */ /* 0x001ee80000300a00 */
[----:B------:R-:W3:Y:S01]  /*40630*/  LDL.LU.64 R24, [R1+0x2fc0] ;  /* 0x002fc00001187983 */ /* 0x000ee20000300a00 */
[----:B------:R-:W-:-:S02]  /*40640*/  IMAD.MOV.U32 R3, RZ, RZ, R5 ;  /* 0x000000ffff037224 */ /* 0x000fc400078e0005 */
[----:B------:R-:W-:Y:S02]  /*40650*/  IMAD.MOV.U32 R5, RZ, RZ, R28 ;  /* 0x000000ffff057224 */ /* 0x000fe400078e001c */
[----:B------:R-:W-:Y:S01]  /*40660*/  IMAD.MOV.U32 R6, RZ, RZ, R29 ;  /* 0x000000ffff067224 */ /* 0x000fe200078e001d */
[----:B---3--:R-:W-:-:S15]  /*40670*/  HMMA.16816.F32 R24, R12, R28, R24 ;  /* 0x0000001c0c18723c */ /* 0x008fde0000001818 */
[----:B------:R-:W-:-:S04]  /*40680*/  NOP ;  /* 0x0000000000007918 */ /* 0x000fc80000000000 */
[----:B------:R-:W-:Y:S04]  /*40690*/  STL.64 [R1+0x9b0], R24 ;  /* 0x0009b01801007387 */ /* 0x000fe80000100a00 */
[----:B------:R0:W-:Y:S04]  /*406a0*/  STL.64 [R1+0x9b8], R26 ;  /* 0x0009b81a01007387 */ /* 0x0001e80000100a00 */
[----:B0-----:R-:W3:Y:S04]  /*406b0*/  LDL.LU.64 R26, [R1+0x2fb8] ;  /* 0x002fb800011a7983 */ /* 0x001ee80000300a00 */
[----:B------:R-:W3:Y:S04]  /*406c0*/  LDL.LU.64 R24, [R1+0x2fb0] ;  /* 0x002fb00001187983 */ /* 0x000ee80000300a00 */
[----:B------:R-:W3:Y:S01]  /*406d0*/  LDL.LU.64 R28, [R1+0x2fa8] ;  /* 0x002fa800011c7983 */ /* 0x000ee20000300a00 */
[----:B------:R-:W-:Y:S01]  /*406e0*/  IMAD.MOV.U32 R7, RZ, RZ, R4 ;  /* 0x000000ffff077224 */ /* 0x000fe200078e0004 */
[----:B---3--:R-:W-:Y:S01]  /*406f0*/  HMMA.16816.F32 R24, R12, R28, R24 ;  /* 0x0000001c0c18723c */ /* 0x008fe20000001818 */
[----:B------:R-:W-:-:S02]  /*40700*/  IMAD.MOV.U32 R2, RZ, RZ, R28 ;  /* 0x000000ffff027224 */ /* 0x000fc400078e001c */
[----:B------:R-:W-:-:S15]  /*40710*/  IMAD.MOV.U32 R4, RZ, RZ, R29 ;  /* 0x000000ffff047224 */ /* 0x000fde00078e001d */
[----:B------:R-:W-:Y:S01]  /*40720*/  NOP ;  /* 0x0000000000007918 */ /* 0x000fe20000000000 */
[----:B------:R-:W-:Y:S04]  /*40730*/  STL.64 [R1+0x9a0], R24 ;  /* 0x0009a01801007387 */ /* 0x000fe80000100a00 */
[----:B------:R0:W-:Y:S04]  /*40740*/  STL.64 [R1+0x9a8], R26 ;  /* 0x0009a81a01007387 */ /* 0x0001e80000100a00 */
[----:B0-----:R-:W3:Y:S04]  /*40750*/  LDL.LU.64 R26, [R1+0x2fa0] ;  /* 0x002fa000011a7983 */ /* 0x001ee80000300a00 */
[----:B------:R-:W3:Y:S04]  /*40760*/  LDL.LU.64 R24, [R1+0x2f98] ;  /* 0x002f980001187983 */ /* 0x000ee80000300a00 */
[----:B------:R-:W3:Y:S02]  /*40770*/  LDL.LU.64 R28, [R1+0x2f90] ;  /* 0x002f9000011c7983 */ /* 0x000ee40000300a00 */
[----:B---3--:R-:W-:-:S15]  /*40780*/  HMMA.16816.F32 R24, R12, R28, R24 ;  /* 0x0000001c0c18723c */ /* 0x008fde0000001818 */
[----:B------:R-:W-:-:S04]  /*40790*/  NOP ;  /* 0x0000000000007918 */ /* 0x000fc80000000000 */
[----:B------:R-:W-:Y:S04]  /*407a0*/  STL.64 [R1+0x990], R24 ;  /* 0x0009901801007387 */ /* 0x000fe80000100a00 */
[----:B------:R0:W-:Y:S04]  /*407b0*/  STL.64 [R1+0x998], R26 ;  /* 0x0009981a01007387 */ /* 0x0001e80000100a00 */
[----:B0-----:R-:W4:Y:S04]  /*407c0*/  LDL.LU.64 R26, [R1+0x2f88] ;  /* 0x002f8800011a7983 */ /* 0x001f280000300a00 */
[----:B------:R-:W3:Y:S04]  /*407d0*/  LDL.LU.64 R24, [R1+0x2f80] ;  /* 0x002f800001187983 */ /* 0x000ee80000300a00 */
[----:B------:R-:W-:Y:S04]  /*407e0*/  STL [R1+0x2ee0], R28 ;  /* 0x002ee01c01007387 */ /* 0x000fe80000100800 */
[----:B------:R-:W-:Y:S01]  /*407f0*/  STL [R1+0x2ec4], R29 ;  /* 0x002ec41d01007387 */ /* 0x000fe20000100800 */
[----:B----4-:R-:W-:-:S15]  /*40800*/  HMMA.16816.F32 R20, R12, R26, R20 ;  /* 0x0000001a0c14723c */ /* 0x010fde0000001814 */
        /* <DEDUP_REMOVED lines=31> */
[----:B0-----:R-:W4:Y:S04]  /*40a00*/  LDL.LU R20, [R1+0x2f0] ;  /* 0x0002f00001147983 */ /* 0x001f280000300800 */
[----:B------:R-:W4:Y:S04]  /*40a10*/  LDL.LU R21, [R1+0x2f4] ;  /* 0x0002f40001157983 */ /* 0x000f280000300800 */
[----:B------:R-:W4:Y:S04]  /*40a20*/  LDL.LU R22, [R1+0x2f8] ;  /* 0x0002f80001167983 */ /* 0x000f280000300800 */
[----:B------:R-:W4:Y:S01]  /*40a30*/  LDL.LU R23, [R1+0x2fc] ;  /* 0x0002fc0001177983 */ /* 0x000f220000300800 */
        /* <DEDUP_REMOVED lines=13> */
[----:B------:R2:W-:Y:S01]  /*40b10*/  STL.64 [R1+0x2e38], R16 ;  /* 0x002e381001007387 */ /* 0x0005e20000100a00 */
[C---:B----4-:R-:W-:Y:S08]  /*40b20*/  HMMA.16816.F32 R20, R12.reuse, R10, R20 ;  /* 0x0000000a0c14723c */ /* 0x050ff00000001814 */
[----:B--2---:R-:W-:Y:S11]  /*40b30*/  HMMA.16816.F32 R16, R12, R8, R24 ;  /* 0x000000080c10723c */ /* 0x004ff60000001818 */
[----:B------:R0:W-:Y:S04]  /*40b40*/  STL.64 [R1+0x920], R20 ;  /* 0x0009201401007387 */ /* 0x0001e80000100a00 */
[----:B------:R1:W-:Y:S04]  /*40b50*/  STL.64 [R1+0x928], R22 ;  /* 0x0009281601007387 */ /* 0x0003e80000100a00 */
[----:B0-----:R-:W2:Y:S04]  /*40b60*/  LDL.LU R20, [R1+0x150] ;  /* 0x0001500001147983 */ /* 0x001ea80000300800 */
[----:B------:R-:W-:Y:S04]  /*40b70*/  STL.64 [R1+0x910], R16 ;  /* 0x0009101001007387 */ /* 0x000fe80000100a00 */
[----:B------:R-:W-:Y:S04]  /*40b80*/  STL.64 [R1+0x918], R18 ;  /* 0x0009181201007387 */ /* 0x000fe80000100a00 */
[----:B------:R-:W2:Y:S04]  /*40b90*/  LDL.LU R21, [R1+0x154] ;  /* 0x0001540001157983 */ /* 0x000ea80000300800 */
[----:B-1----:R-:W3:Y:S04]  /*40ba0*/  LDL.LU R22, [R1+0x158] ;  /* 0x0001580001167983 */ /* 0x002ee80000300800 */
[----:B------:R-:W3:Y:S04]  /*40bb0*/  LDL.LU R23, [R1+0x15c] ;  /* 0x00015c0001177983 */ /* 0x000ee80000300800 */
[----:B---3--:R0:W-:Y:S04]  /*40bc0*/  STL.64 [R1+0x2e60], R22 ;  /* 0x002e601601007387 */ /* 0x0081e80000100a00 */
[----:B--2---:R-:W-:Y:S04]  /*40bd0*/  STL.64 [R1+0x2e58], R20 ;  /* 0x002e581401007387 */ /* 0x004fe80000100a00 */
[----:B------:R-:W2:Y:S04]  /*40be0*/  LDL.LU R24, [R1+0x190] ;  /* 0x0001900001187983 */ /* 0x000ea80000300800 */
[----:B------:R-:W2:Y:S04]  /*40bf0*/  LDL.LU R25, [R1+0x194] ;  /* 0x0001940001197983 */ /* 0x000ea80000300800 */
[----:B------:R-:W3:Y:S04]  /*40c00*/  LDL.LU R26, [R1+0x198] ;  /* 0x00019800011a7983 */ /* 0x000ee80000300800 */
[----:B------:R-:W3:Y:S01]  /*40c10*/  LDL.LU R27, [R1+0x19c] ;  /* 0x00019c00011b7983 */ /* 0x000ee20000300800 */
[----:B0-----:R-:W-:-:S02]  /*40c20*/  IMAD.MOV.U32 R22, RZ, RZ, R2 ;  /* 0x000000ffff167224 */ /* 0x001fc400078e0002 */
[----:B------:R-:W-:Y:S01]  /*40c30*/  IMAD.MOV.U32 R23, RZ, RZ, R4 ;  /* 0x000000ffff177224 */ /* 0x000fe200078e0004 */
[----:B---3--:R-:W-:Y:S04]  /*40c40*/  STL.64 [R1+0x2e70], R26 ;  /* 0x002e701a01007387 */ /* 0x008fe80000100a00 */
[----:B--2---:R0:W-:Y:S04]  /*40c50*/  STL.64 [R1+0x2e68], R24 ;  /* 0x002e681801007387 */ /* 0x0041e80000100a00 */
[----:B------:R-:W2:Y:S04]  /*40c60*/  LDL.LU R2, [R1+0x2f18] ;  /* 0x002f180001027983 */ /* 0x000ea80000300800 */
[----:B------:R-:W3:Y:S04]  /*40c70*/  LDL.LU R4, [R1+0x2f14] ;  /* 0x002f140001047983 */ /* 0x000ee80000300800 */
[----:B------:R-:W-:Y:S04]  /*40c80*/  STL.64 [R1+0x2e78], R22 ;  /* 0x002e781601007387 */ /* 0x000fe80000100a00 */
[----:B0-----:R-:W4:Y:S04]  /*40c90*/  LDL.LU R24, [R1+0x1c0] ;  /* 0x0001c00001187983 */ /* 0x001f280000300800 */
[----:B------:R-:W4:Y:S04]  /*40ca0*/  LDL.LU R25, [R1+0x1c4] ;  /* 0x0001c40001197983 */ /* 0x000f280000300800 */
[----:B------:R-:W2:Y:S04]  /*40cb0*/  LDL.LU R26, [R1+0x1c8] ;  /* 0x0001c800011a7983 */ /* 0x000ea80000300800 */
[----:B------:R-:W2:Y:S01]  /*40cc0*/  LDL.LU R27, [R1+0x1cc] ;  /* 0x0001cc00011b7983 */ /* 0x000ea20000300800 */
[----:B------:R-:W-:-:S02]  /*40cd0*/  IMAD.MOV.U32 R20, RZ, RZ, R5 ;  /* 0x000000ffff147224 */ /* 0x000fc400078e0005 */
[----:B------:R-:W-:Y:S01]  /*40ce0*/  IMAD.MOV.U32 R21, RZ, RZ, R6 ;  /* 0x000000ffff157224 */ /* 0x000fe200078e0006 */
[----:B--2---:R-:W-:Y:S04]  /*40cf0*/  STL.64 [R1+0x2e88], R26 ;  /* 0x002e881a01007387 */ /* 0x004fe80000100a00 */
[----:B----4-:R0:W-:Y:S04]  /*40d00*/  STL.64 [R1+0x2e80], R24 ;  /* 0x002e801801007387 */ /* 0x0101e80000100a00 */
[----:B------:R-:W3:Y:S04]  /*40d10*/  LDL.LU R5, [R1+0x2f10] ;  /* 0x002f100001057983 */ /* 0x000ee80000300800 */
[----:B------:R-:W2:Y:S04]  /*40d20*/  LDL.LU R6, [R1+0x2f0c] ;  /* 0x002f0c0001067983 */ /* 0x000ea80000300800 */
[----:B------:R1:W-:Y:S04]  /*40d30*/  STL.64 [R1+0x2e90], R20 ;  /* 0x002e901401007387 */ /* 0x0003e80000100a00 */
[----:B0-----:R-:W4:Y:S04]  /*40d40*/  LDL.LU R24, [R1+0x1e0] ;  /* 0x0001e00001187983 */ /* 0x001f280000300800 */
[----:B------:R-:W4:Y:S04]  /*40d50*/  LDL.LU R25, [R1+0x1e4] ;  /* 0x0001e40001197983 */ /* 0x000f280000300800 */
[----:B------:R-:W2:Y:S04]  /*40d60*/  LDL.LU R26, [R1+0x1e8] ;  /* 0x0001e800011a7983 */ /* 0x000ea80000300800 */
[----:B------:R-:W2:Y:S01]  /*40d70*/  LDL.LU R27, [R1+0x1ec] ;  /* 0x0001ec00011b7983 */ /* 0x000ea20000300800 */
[----:B-1----:R-:W-:-:S02]  /*40d80*/  IMAD.MOV.U32 R20, RZ, RZ, R2 ;  /* 0x000000ffff147224 */ /* 0x002fc400078e0002 */
[----:B------:R-:W-:Y:S02]  /*40d90*/  IMAD.MOV.U32 R22, RZ, RZ, R7 ;  /* 0x000000ffff167224 */ /* 0x000fe400078e0007 */
[----:B------:R-:W-:Y:S02]  /*40da0*/  IMAD.MOV.U32 R23, RZ, RZ, R3 ;  /* 0x000000ffff177224 */ /* 0x000fe400078e0003 */
[----:B------:R-:W-:Y:S01]  /*40db0*/  IMAD.MOV.U32 R21, RZ, RZ, R0 ;  /* 0x000000ffff157224 */ /* 0x000fe200078e0000 */
[----:B--2---:R-:W-:Y:S04]  /*40dc0*/  STL.64 [R1+0x2ea0], R26 ;  /* 0x002ea01a01007387 */ /* 0x004fe80000100a00 */
[----:B----4-:R0:W-:Y:S04]  /*40dd0*/  STL.64 [R1+0x2e98], R24 ;  /* 0x002e981801007387 */ /* 0x0101e80000100a00 */
[----:B------:R-:W2:Y:S04]  /*40de0*/  LDL.LU R7, [R1+0x2f08] ;  /* 0x002f080001077983 */ /* 0x000ea80000300800 */
[----:B------:R1:W-:Y:S04]  /*40df0*/  STL [R1+0x2ee4], R20 ;  /* 0x002ee41401007387 */ /* 0x0003e80000100800 */
[----:B------:R4:W-:Y:S04]  /*40e00*/  STL.64 [R1+0x2ea8], R22 ;  /* 0x002ea81601007387 */ /* 0x0009e80000100a00 */
[----:B0-----:R-:W2:Y:S04]  /*40e10*/  LDL.LU R24, [R1+0x210] ;  /* 0x0002100001187983 */ /* 0x001ea80000300800 */
[----:B------:R-:W2:Y:S04]  /*40e20*/  LDL.LU R25, [R1+0x214] ;  /* 0x0002140001197983 */ /* 0x000ea80000300800 */
[----:B------:R-:W2:Y:S04]  /*40e30*/  LDL.LU R26, [R1+0x218] ;  /* 0x00021800011a7983 */ /* 0x000ea80000300800 */
[----:B------:R-:W2:Y:S04]  /*40e40*/  LDL.LU R27, [R1+0x21c] ;  /* 0x00021c00011b7983 */ /* 0x000ea80000300800 */
[----:B-1----:R-:W2:Y:S04]  /*40e50*/  LDL.LU R20, [R1+0x1050] ;  /* 0x0010500001147983 */ /* 0x002ea80000300800 */
[----:B------:R-:W2:Y:S04]  /*40e60*/  LDL.LU R29, [R1+0x104c] ;  /* 0x00104c00011d7983 */ /* 0x000ea80000300800 */
[----:B------:R-:W2:Y:S04]  /*40e70*/  LDL.LU R28, [R1+0x1058] ;  /* 0x00105800011c7983 */ /* 0x000ea80000300800 */
[----:B------:R-:W2:Y:S04]  /*40e80*/  LDL.LU R0, [R1+0x1054] ;  /* 0x0010540001007983 */ /* 0x000ea80000300800 */
[----:B------:R-:W2:Y:S04]  /*40e90*/  LDL.LU R2, [R1+0x1060] ;  /* 0x0010600001027983 */ /* 0x000ea80000300800 */
[----:B----4-:R-:W4:Y:S04]  /*40ea0*/  LDL.LU R23, [R1+0x105c] ;  /* 0x00105c0001177983 */ /* 0x010f280000300800 */
[----:B------:R-:W2:Y:S04]  /*40eb0*/  LDL.LU R3, [R1+0x1068] ;  /* 0x0010680001037983 */ /* 0x000ea80000300800 */
[----:B------:R-:W4:Y:S04]  /*40ec0*/  LDL.LU R22, [R1+0x1064] ;  /* 0x0010640001167983 */ /* 0x000f280000300800 */
[----:B----4-:R-:W-:Y:S04]  /*40ed0*/  STL.64 [R1+0x2ef0], R22 ;  /* 0x002ef01601007387 */ /* 0x010fe80000100a00 */
[----:B--2---:R0:W-:Y:S04]  /*40ee0*/  STL.64 [R1+0x2ee8], R20 ;  /* 0x002ee81401007387 */ /* 0x0041e80000100a00 */
[----:B0-----:R-:W2:Y:S04]  /*40ef0*/  LDL.LU R20, [R1+0x2c0] ;  /* 0x0002c00001147983 */ /* 0x001ea80000300800 */
[----:B------:R-:W2:Y:S04]  /*40f00*/  LDL.LU R21, [R1+0x2c4] ;  /* 0x0002c40001157983 */ /* 0x000ea80000300800 */
[----:B------:R-:W4:Y:S04]  /*40f10*/  LDL.LU R22, [R1+0x2c8] ;  /* 0x0002c80001167983 */ /* 0x000f280000300800 */
[----:B------:R-:W4:Y:S04]  /*40f20*/  LDL.LU R23, [R1+0x2cc] ;  /* 0x0002cc0001177983 */ /* 0x000f280000300800 */
[----:B----4-:R-:W-:Y:S04]  /*40f30*/  STL.64 [R1+0x2f00], R22 ;  /* 0x002f001601007387 */ /* 0x010fe80000100a00 */
[----:B--2---:R0:W-:Y:S04]  /*40f40*/  STL.64 [R1+0x2ef8], R20 ;  /* 0x002ef81401007387 */ /* 0x0041e80000100a00 */
[----:B0-----:R-:W2:Y:S04]  /*40f50*/  LDL.LU R20, [R1+0x2d0] ;  /* 0x0002d00001147983 */ /* 0x001ea80000300800 */
[----:B------:R-:W2:Y:S04]  /*40f60*/  LDL.LU R21, [R1+0x2d4] ;  /* 0x0002d40001157983 */ /* 0x000ea80000300800 */
[----:B------:R-:W2:Y:S04]  /*40f70*/  LDL.LU R22, [R1+0x2d8] ;  /* 0x0002d80001167983 */ /* 0x000ea80000300800 */
[----:B------:R-:W2:Y:S04]  /*40f80*/  LDL.LU R23, [R1+0x2dc] ;  /* 0x0002dc0001177983 */ /* 0x000ea80000300800 */
[----:B------:R-:W-:Y:S04]  /*40f90*/  STL.64 [R1+0x2eb8], R26 ;  /* 0x002eb81a01007387 */ /* 0x000fe80000100a00 */
[----:B------:R0:W-:Y:S04]  /*40fa0*/  STL.64 [R1+0x2eb0], R24 ;  /* 0x002eb01801007387 */ /* 0x0001e80000100a00 */
[----:B0-----:R-:W4:Y:S04]  /*40fb0*/  LDL.LU R24, [R1+0x230] ;  /* 0x0002300001187983 */ /* 0x001f280000300800 */
[----:B------:R-:W4:Y:S04]  /*40fc0*/  LDL.LU R25, [R1+0x234] ;  /* 0x0002340001197983 */ /* 0x000f280000300800 */
[----:B------:R-:W3:Y:S04]  /*40fd0*/  LDL.LU R26, [R1+0x238] ;  /* 0x00023800011a7983 */ /* 0x000ee80000300800 */
[----:B------:R-:W3:Y:S01]  /*40fe0*/  LDL.LU R27, [R1+0x23c] ;  /* 0x00023c00011b7983 */ /* 0x000ee20000300800 */
[C---:B--2---:R-:W-:Y:S03]  /*40ff0*/  HMMA.16816.F32 R20, R12.reuse, R6, R20 ;  /* 0x000000060c14723c */ /* 0x044fe60000001814 */
[----:B---3--:R-:W-:Y:S04]  /*41000*/  STL.64 [R1+0x2ed0], R26 ;  /* 0x002ed01a01007387 */ /* 0x008fe80000100a00 */
[----:B----4-:R0:W-:Y:S04]  /*41010*/  STL.64 [R1+0x2ec8], R24 ;  /* 0x002ec81801007387 */ /* 0x0101e80000100a00 */
        /* <DEDUP_REMOVED lines=8> */
[----:B------:R-:W-:Y:S04]  /*410a0*/  STL.64 [R1+0x2e20], R10 ;  /* 0x002e200a01007387 */ /* 0x000fe80000100a00 */
[----:B------:R0:W-:Y:S04]  /*410b0*/  STL.64 [R1+0x2e18], R8 ;  /* 0x002e180801007387 */ /* 0x0001e80000100a00 */
[----:B0-----:R-:W4:Y:S04]  /*410c0*/  LDL.LU R8, [R1+0xe0] ;  /* 0x0000e00001087983 */ /* 0x001f280000300800 */
[----:B------:R-:W4:Y:S04]  /*410d0*/  LDL.LU R9, [R1+0xe4] ;  /* 0x0000e40001097983 */ /* 0x000f280000300800 */
[----:B------:R-:W4:Y:S04]  /*410e0*/  LDL.LU R10, [R1+0xe8] ;  /* 0x0000e800010a7983 */ /* 0x000f280000300800 */
[----:B------:R-:W4:Y:S04]  /*410f0*/  LDL.LU R11, [R1+0xec] ;  /* 0x0000ec00010b7983 */ /* 0x000f280000300800 */
        /* <DEDUP_REMOVED lines=9> */
[----:B------:R-:W2:Y:S04]  /*41190*/  LDL.LU.64 R20, [R1+0x2ee8] ;  /* 0x002ee80001147983 */ /* 0x000ea80000300a00 */
[----:B------:R-:W-:Y:S04]  /*411a0*/  STL.64 [R1+0x2e00], R6 ;  /* 0x002e000601007387 */ /* 0x000fe80000100a00 */
[----:B------:R0:W-:Y:S01]  /*411b0*/  STL.64 [R1+0x2df8], R4 ;  /* 0x002df80401007387 */ /* 0x0001e20000100a00 */
[----:B------:R-:W-:-:S03]  /*411c0*/  IMAD R0, R0, 0x100, R28 ;  /* 0x0000010000007824 */ /* 0x000fc600078e021c */
[----:B0-----:R-:W3:Y:S04]  /*411d0*/  LDL.LU R4, [R1+0x100] ;  /* 0x0001000001047983 */ /* 0x001ee80000300800 */
[----:B------:R-:W3:Y:S04]  /*411e0*/  LDL.LU R5, [R1+0x104] ;  /* 0x0001040001057983 */ /* 0x000ee80000300800 */
[----:B------:R-:W3:Y:S04]  /*411f0*/  LDL.LU R6, [R1+0x108] ;  /* 0x0001080001067983 */ /* 0x000ee80000300800 */
[----:B------:R-:W3:Y:S01]  /*41200*/  LDL.LU R7, [R1+0x10c] ;  /* 0x00010c0001077983 */ /* 0x000ee20000300800 */
[----:B--2---:R-:W-:-:S02]  /*41210*/  IMAD R29, R29, 0x100, R20 ;  /* 0x000001001d1d7824 */ /* 0x004fc400078e0214 */
[----:B------:R-:W-:Y:S01]  /*41220*/  IMAD R23, R23, 0x100, R2 ;  /* 0x0000010017177824 */ /* 0x000fe200078e0202 */
[----:B------:R-:W2:Y:S04]  /*41230*/  LDL.LU R20, [R1+0x2ee4] ;  /* 0x002ee40001147983 */ /* 0x000ea80000300800 */
[----:B------:R-:W2:Y:S04]  /*41240*/  LDL.LU R28, [R1+0x2ee0] ;  /* 0x002ee000011c7983 */ /* 0x000ea80000300800 */
[----:B------:R-:W2:Y:S01]  /*41250*/  LDL.LU R2, [R1+0x2edc] ;  /* 0x002edc0001027983 */ /* 0x000ea20000300800 */
[----:B------:R-:W-:-:S03]  /*41260*/  IMAD R22, R22, 0x100, R3 ;  /* 0x0000010016167824 */ /* 0x000fc600078e0203 */
[----:B------:R-:W2:Y:S02]  /*41270*/  LDL.LU R3, [R1+0x2ed8] ;  /* 0x002ed80001037983 */ /* 0x000ea40000300800 */
[----:B--2---:R-:W-:Y:S02]  /*41280*/  HMMA.16816.F32 R12, R12, R2, R24 ;  /* 0x000000020c0c723c */ /* 0x004fe40000001818 */
[----:B------:R-:W2:Y:S04]  /*41290*/  LDL.LU.64 R26, [R1+0x2ed0] ;  /* 0x002ed000011a7983 */ /* 0x000ea80000300a00 */
[----:B------:R-:W2:Y:S04]  /*412a0*/  LDL.LU.64 R24, [R1+0x2ec8] ;  /* 0x002ec80001187983 */ /* 0x000ea80000300a00 */
[----:B------:R-:W-:Y:S04]  /*412b0*/  STL [R1+0x2dcc], R2 ;  /* 0x002dcc0201007387 */ /* 0x000fe80000100800 */
[----:B------:R-:W-:Y:S05]  /*412c0*/  STL [R1+0x2dc8], R3 ;  /* 0x002dc80301007387 */ /* 0x000fea0000100800 */
[----:B------:R0:W-:Y:S04]  /*412d0*/  STL.64 [R1+0x890], R12 ;  /* 0x0008900c01007387 */ /* 0x0001e80000100a00 */
[----:B------:R1:W-:Y:S01]  /*412e0*/  STL.64 [R1+0x898], R14 ;  /* 0x0008980e01007387 */ /* 0x0003e20000100a00 */
[----:B0-----:R-:W-:-:S02]  /*412f0*/  F2FP.F16.E5M2.UNPACK_B R12, R29 ;  /* 0x0000001dff0c723e */ /* 0x001fc400020004ff */
[----:B------:R-:W-:Y:S02]  /*41300*/  F2FP.F16.E5M2.UNPACK_B R13, R0 ;  /* 0x00000000ff0d723e */ /* 0x000fe400020004ff */
[----:B-1----:R-:W-:Y:S02]  /*41310*/  F2FP.F16.E5M2.UNPACK_B R14, R23 ;  /* 0x00000017ff0e723e */ /* 0x002fe400020004ff */
[----:B------:R-:W-:Y:S01]  /*41320*/  F2FP.F16.E5M2.UNPACK_B R15, R22 ;  /* 0x00000016ff0f723e */ /* 0x000fe200020004ff */
[----:B------:R-:W3:Y:S04]  /*41330*/  LDL.LU R29, [R1+0x2ec4] ;  /* 0x002ec400011d7983 */ /* 0x000ee80000300800 */
[----:B------:R-:W3:Y:S02]  /*41340*/  LDL.LU R0, [R1+0x2ec0] ;  /* 0x002ec00001007983 */ /* 0x000ee40000300800 */
        /* <DEDUP_REMOVED lines=19> */
[----:B------:R-:W3:Y:S04]  /*41480*/  LDL.LU.64 R26, [R1+0x2e70] ;  /* 0x002e7000011a7983 */ /* 0x000ee80000300a00 */
[----:B------:R-:W3:-:S13]  /*41490*/  LDL.LU.64 R24, [R1+0x2e68] ;  /* 0x002e680001187983 */ /* 0x000eda0000300a00 */
[----:B------:R-:W-:Y:S04]  /*414a0*/  STL.64 [R1+0x850], R20 ;  /* 0x0008501401007387 */ /* 0x000fe80000100a00 */
[----:B------:R0:W-:Y:S04]  /*414b0*/  STL.64 [R1+0x858], R22 ;  /* 0x0008581601007387 */ /* 0x0001e80000100a00 */
[----:B0-----:R-:W2:Y:S04]  /*414c0*/  LDL.LU.64 R22, [R1+0x2e60] ;  /* 0x002e600001167983 */ /* 0x001ea80000300a00 */
[----:B------:R-:W2:Y:S01]  /*414d0*/  LDL.LU.64 R20, [R1+0x2e58] ;  /* 0x002e580001147983 */ /* 0x000ea20000300a00 */
[----:B---3--:R-:W-:-:S15]  /*414e0*/  HMMA.16816.F32 R24, R12, R28, R24 ;  /* 0x0000001c0c18723c */ /* 0x008fde0000001818 */
        /* <DEDUP_REMOVED lines=9> */
[----:B0-----:R-:W4:Y:S04]  /*41580*/  LDL.LU.64 R18, [R1+0x2e40] ;  /* 0x002e400001127983 */ /* 0x001f280000300a00 */
[----:B------:R-:W2:Y:S04]  /*41590*/  LDL.LU.64 R16, [R1+0x2e38] ;  /* 0x002e380001107983 */ /* 0x000ea80000300a00 */
[----:B------:R-:W3:Y:S04]  /*415a0*/  LDL.LU.64 R22, [R1+0x2e30] ;  /* 0x002e300001167983 */ /* 0x000ee80000300a00 */
[----:B------:R-:W2:Y:S04]  /*415b0*/  LDL.LU.64 R20, [R1+0x2e28] ;  /* 0x002e280001147983 */ /* 0x000ea80000300a00 */
[----:B------:R0:W-:Y:S04]  /*415c0*/  STL.64 [R1+0x150], R24 ;  /* 0x0001501801007387 */ /* 0x0001e80000100a00 */
[----:B------:R1:W-:Y:S04]  /*415d0*/  STL.64 [R1+0x158], R26 ;  /* 0x0001581a01007387 */ /* 0x0003e80000100a00 */
[----:B0-----:R-:W3:Y:S04]  /*415e0*/  LDL.LU R24, [R1+0x120] ;  /* 0x0001200001187983 */ /* 0x001ee80000300800 */
[----:B------:R-:W3:Y:S04]  /*415f0*/  LDL.LU R25, [R1+0x124] ;  /* 0x0001240001197983 */ /* 0x000ee80000300800 */
[----:B-1----:R-:W3:Y:S04]  /*41600*/  LDL.LU R26, [R1+0x128] ;  /* 0x00012800011a7983 */ /* 0x002ee80000300800 */
[----:B------:R-:W4:Y:S01]  /*41610*/  LDL.LU R2, [R1+0x1080] ;  /* 0x0010800001027983 */ /* 0x000f220000300800 */
[----:B------:R-:W-:Y:S01]  /*41620*/  IMAD.MOV.U32 R27, RZ, RZ, R0 ;  /* 0x000000ffff1b7224 */ /* 0x000fe200078e0000 */
[C---:B--2---:R-:W-:Y:S08]  /*41630*/  HMMA.16816.F32 R4, R12.reuse, R20, R4 ;  /* 0x000000140c04723c */ /* 0x044ff00000001804 */
[----:B---3--:R-:W-:-:S15]  /*41640*/  HMMA.16816.F32 R24, R12, R22, R24 ;  /* 0x000000160c18723c */ /* 0x008fde0000001818 */
[----:B------:R-:W-:-:S04]  /*41650*/  NOP ;  /* 0x0000000000007918 */ /* 0x000fc80000000000 */
[----:B------:R-:W-:Y:S04]  /*41660*/  STL.64 [R1+0x120], R24 ;  /* 0x0001201801007387 */ /* 0x000fe80000100a00 */
[----:B------:R-:W-:Y:S04]  /*41670*/  STL.64 [R1+0x128], R26 ;  /* 0x0001281a01007387 */ /* 0x000fe80000100a00 */
[----:B----4-:R0:W-:Y:S04]  /*41680*/  STL [R1+0x2dd0], R2 ;  /* 0x002dd00201007387 */ /* 0x0101e80000100800 */
[----:B------:R-:W-:Y:S04]  /*41690*/  STL.64 [R1+0xf0], R4 ;  /* 0x0000f00401007387 */ /* 0x000fe80000100a00 */
[----:B------:R1:W-:Y:S04]  /*416a0*/  STL.64 [R1+0xf8], R6 ;  /* 0x0000f80601007387 */ /* 0x0003e80000100a00 */
[----:B0-----:R-:W2:Y:S01]  /*416b0*/  LDL.LU R2, [R1+0x1078] ;  /* 0x0010780001027983 */ /* 0x001ea20000300800 */
[----:B-1----:R-:W-:-:S15]  /*416c0*/  HMMA.16816.F32 R4, R12, R18, R8 ;  /* 0x000000120c04723c */ /* 0x002fde0000001808 */
[----:B------:R-:W-:-:S04]  /*416d0*/  NOP ;  /* 0x0000000000007918 */ /* 0x000fc80000000000 */
[----:B------:R-:W-:Y:S01]  /*416e0*/  IMAD.MOV.U32 R0, RZ, RZ, R7 ;  /* 0x000000ffff007224 */ /* 0x000fe200078e0007 */
[----:B--2---:R0:W-:Y:S04]  /*416f0*/  STL [R1+0x2dd4], R2 ;  /* 0x002dd40201007387 */ /* 0x0041e80000100800 */
[----:B0-----:R-:W2:Y:S04]  /*41700*/  LDL.LU R2, [R1+0x1070] ;  /* 0x0010700001027983 */ /* 0x001ea80000300800 */
[----:B------:R-:W3:Y:S04]  /*41710*/  LDL.LU R3, [R1+0x1088] ;  /* 0x0010880001037983 */ /* 0x000ee80000300800 */
[----:B------:R0:W-:Y:S04]  /*41720*/  STL.64 [R1+0xd0], R4 ;  /* 0x0000d00401007387 */ /* 0x0001e80000100a00 */
[----:B------:R1:W-:Y:S04]  /*41730*/  STL [R1+0xd8], R6 ;  /* 0x0000d80601007387 */ /* 0x0003e80000100800 */
[----:B0-----:R-:W4:Y:S04]  /*41740*/  LDL.LU R4, [R1+0x50] ;  /* 0x0000500001047983 */ /* 0x001f280000300800 */
[----:B------:R-:W4:Y:S04]  /*41750*/  LDL.LU R5, [R1+0x54] ;  /* 0x0000540001057983 */ /* 0x000f280000300800 */
[----:B-1----:R-:W2:Y:S04]  /*41760*/  LDL.LU R6, [R1+0x58] ;  /* 0x0000580001067983 */ /* 0x002ea80000300800 */
[----:B------:R-:W2:Y:S04]  /*41770*/  LDL.LU R7, [R1+0x5c] ;  /* 0x00005c0001077983 */ /* 0x000ea80000300800 */
[----:B------:R-:W3:Y:S04]  /*41780*/  LDL.LU R8, [R1+0xb0] ;  /* 0x0000b00001087983 */ /* 0x000ee80000300800 */
[----:B------:R-:W3:Y:S04]  /*41790*/  LDL.LU R9, [R1+0xb4] ;  /* 0x0000b40001097983 */ /* 0x000ee80000300800 */
[----:B------:R-:W3:Y:S04]  /*417a0*/  LDL.LU R10, [R1+0xb8] ;  /* 0x0000b800010a7983 */ /* 0x000ee80000300800 */
[----:B------:R-:W3:Y:S04]  /*417b0*/  LDL.LU R11, [R1+0xbc] ;  /* 0x0000bc00010b7983 */ /* 0x000ee80000300800 */
[----:B--2---:R-:W-:Y:S04]  /*417c0*/  STL.64 [R1+0x2e10], R6 ;  /* 0x002e100601007387 */ /* 0x004fe80000100a00 */
[----:B----4-:R0:W-:Y:S04]  /*417d0*/  STL.64 [R1+0x2e08], R4 ;  /* 0x002e080401007387 */ /* 0x0101e80000100a00 */
[----:B0-----:R-:W2:Y:S04]  /*417e0*/  LDL.LU R4, [R1+0x80] ;  /* 0x0000800001047983 */ /* 0x001ea80000300800 */
[----:B------:R-:W2:Y:S04]  /*417f0*/  LDL.LU R5, [R1+0x84] ;  /* 0x0000840001057983 */ /* 0x000ea80000300800 */
[----:B------:R-:W2:Y:S04]  /*41800*/  LDL.LU R6, [R1+0x88] ;  /* 0x0000880001067983 */ /* 0x000ea80000300800 */
[----:B------:R-:W2:Y:S04]  /*41810*/  LDL.LU R7, [R1+0x8c] ;  /* 0x00008c0001077983 */ /* 0x000ea80000300800 */
[----:B------:R-:W4:Y:S04]  /*41820*/  LDL R18, [R1+0xebc] ;  /* 0x000ebc0001127983 */ /* 0x000f280000100800 */
[----:B------:R-:W2:Y:S04]  /*41830*/  LDL R19, [R1+0xec8] ;  /* 0x000ec80001137983 */ /* 0x000ea80000100800 */
[----:B------:R-:W2:Y:S04]  /*41840*/  LDL.LU R20, [R1+0xa0] ;  /* 0x0000a00001147983 */ /* 0x000ea80000300800 */
[----:B------:R-:W2:Y:S04]  /*41850*/  LDL.LU R21, [R1+0xa4] ;  /* 0x0000a40001157983 */ /* 0x000ea80000300800 */
[----:B------:R-:W2:Y:S04]  /*41860*/  LDL.LU R22, [R1+0xa8] ;  /* 0x0000a80001167983 */ /* 0x000ea80000300800 */
[----:B------:R-:W2:Y:S01]  /*41870*/  LDL.LU R23, [R1+0xac] ;  /* 0x0000ac0001177983 */ /* 0x000ea20000300800 */
[C---:B---3--:R-:W-:Y:S03]  /*41880*/  HMMA.16816.F32 R8, R12.reuse, R16, R8 ;  /* 0x000000100c08723c */ /* 0x048fe60000001808 */
[----:B--2---:R-:W-:Y:S04]  /*41890*/  STL.64 [R1+0x2de0], R22 ;  /* 0x002de01601007387 */ /* 0x004fe80000100a00 */
[----:B------:R0:W-:Y:S04]  /*418a0*/  STL.64 [R1+0x2dd8], R20 ;  /* 0x002dd81401007387 */ /* 0x0001e80000100a00 */
[----:B0-----:R-:W2:Y:S04]  /*418b0*/  LDL.LU R20, [R1+0x30] ;  /* 0x0000300001147983 */ /* 0x001ea80000300800 */
[----:B------:R-:W2:Y:S04]  /*418c0*/  LDL.LU R21, [R1+0x34] ;  /* 0x0000340001157983 */ /* 0x000ea80000300800 */
[----:B------:R-:W3:Y:S04]  /*418d0*/  LDL.LU R22, [R1+0x38] ;  /* 0x0000380001167983 */ /* 0x000ee80000300800 */
[----:B------:R-:W3:Y:S04]  /*418e0*/  LDL.LU R23, [R1+0x3c] ;  /* 0x00003c0001177983 */ /* 0x000ee80000300800 */
[----:B---3--:R-:W-:Y:S04]  /*418f0*/  STL.64 [R1+0x2df0], R22 ;  /* 0x002df01601007387 */ /* 0x008fe80000100a00 */
[----:B--2---:R0:W-:Y:S04]  /*41900*/  STL.64 [R1+0x2de8], R20 ;  /* 0x002de81401007387 */ /* 0x0041e80000100a00 */
[----:B0-----:R-:W2:Y:S04]  /*41910*/  LDL.LU R20, [R1+0x40] ;  /* 0x0000400001147983 */ /* 0x001ea80000300800 */
[----:B------:R-:W2:Y:S04]  /*41920*/  LDL.LU R21, [R1+0x44] ;  /* 0x0000440001157983 */ /* 0x000ea80000300800 */
[----:B------:R-:W2:Y:S04]  /*41930*/  LDL.LU R22, [R1+0x48] ;  /* 0x0000480001167983 */ /* 0x000ea80000300800 */
[----:B------:R-:W2:Y:S04]  /*41940*/  LDL.LU R23, [R1+0x4c] ;  /* 0x00004c0001177983 */ /* 0x000ea80000300800 */
[----:B------:R-:W3:Y:S04]  /*41950*/  LDL R28, [R1+0xecc] ;  /* 0x000ecc00011c7983 */ /* 0x000ee80000100800 */
[----:B------:R-:W2:Y:S04]  /*41960*/  LDL R29, [R1+0xed8] ;  /* 0x000ed800011d7983 */ /* 0x000ea80000100800 */
[----:B------:R-:W2:Y:S04]  /*41970*/  LDL.LU R24, [R1+0x140] ;  /* 0x0001400001187983 */ /* 0x000ea80000300800 */
[----:B------:R-:W2:Y:S04]  /*41980*/  LDL.LU R25, [R1+0x144] ;  /* 0x0001440001197983 */ /* 0x000ea80000300800 */
[----:B------:R-:W2:Y:S04]  /*41990*/  LDL.LU R26, [R1+0x148] ;  /* 0x00014800011a7983 */ /* 0x000ea80000300800 */
[----:B------:R-:W2:Y:S04]  /*419a0*/  LDL.LU R27, [R1+0x14c] ;  /* 0x00014c00011b7983 */ /* 0x000ea80000300800 */
[----:B------:R0:W-:Y:S04]  /*419b0*/  STL [R1+0x2788], R0 ;  /* 0x0027880001007387 */ /* 0x0001e80000100800 */
[----:B0-----:R-:W2:Y:S04]  /*419c0*/  LDL R0, [R1+0xeb8] ;  /* 0x000eb80001007983 */ /* 0x001ea80000100800 */
[----:B------:R-:W-:Y:S04]  /*419d0*/  STL.64 [R1+0x90], R8 ;  /* 0x0000900801007387 */ /* 0x000fe80000100a00 */
[----:B------:R0:W-:Y:S04]  /*419e0*/  STL.64 [R1+0x98], R10 ;  /* 0x0000980a01007387 */ /* 0x0001e80000100a00 */
[----:B0-----:R-:W2:Y:S04]  /*419f0*/  LDL.LU.64 R10, [R1+0x2e20] ;  /* 0x002e2000010a7983 */ /* 0x001ea80000300a00 */
[----:B------:R-:W3:Y:S04]  /*41a00*/  LDL.LU.64 R8, [R1+0x2e18] ;  /* 0x002e180001087983 */ /* 0x000ee80000300a00 */
[----:B------:R-:W3:Y:S04]  /*41a10*/  LDL R16, [R1+0xea8] ;  /* 0x000ea80001107983 */ /* 0x000ee80000100800 */
[----:B------:R-:W3:Y:S01]  /*41a20*/  LDL R17, [R1+0xeac] ;  /* 0x000eac0001117983 */ /* 0x000ee20000100800 */
        /* <DEDUP_REMOVED lines=8> */
[----:B------:R-:W3:-:S13]  /*41ab0*/  LDL.LU.64 R4, [R1+0x2df8] ;  /* 0x002df80001047983 */ /* 0x000eda0000300a00 */
[----:B------:R0:W-:Y:S04]  /*41ac0*/  STL.64 [R1+0x70], R8 ;  /* 0x0000700801007387 */ /* 0x0001e80000100a00 */
[----:B------:R1:W-:Y:S04]  /*41ad0*/  STL.64 [R1+0x78], R10 ;  /* 0x0000780a01007387 */ /* 0x0003e80000100a00 */
[----:B0-----:R-:W3:Y:S04]  /*41ae0*/  LDL.LU R8, [R1+0x20] ;  /* 0x0000200001087983 */ /* 0x001ee80000300800 */
[----:B------:R-:W3:Y:S04]  /*41af0*/  LDL.LU R9, [R1+0x24] ;  /* 0x0000240001097983 */ /* 0x000ee80000300800 */
[----:B-1----:R-:W3:Y:S04]  /*41b00*/  LDL.LU R10, [R1+0x28] ;  /* 0x00002800010a7983 */ /* 0x002ee80000300800 */
[----:B------:R-:W3:Y:S01]  /*41b10*/  LDL.LU R11, [R1+0x2c] ;  /* 0x00002c00010b7983 */ /* 0x000ee20000300800 */
[----:B--2---:R-:W-:-:S15]  /*41b20*/  HMMA.16816.F32 R20, R12, R6, R20 ;  /* 0x000000060c14723c */ /* 0x004fde0000001814 */
[----:B------:R-:W-:-:S04]  /*41b30*/  NOP ;  /* 0x0000000000007918 */ /* 0x000fc80000000000 */
[----:B------:R-:W-:Y:S04]  /*41b40*/  STL.64 [R1+0x50], R20 ;  /* 0x0000501401007387 */ /* 0x000fe80000100a00 */
[----:B------:R0:W-:Y:S04]  /*41b50*/  STL.64 [R1+0x58], R22 ;  /* 0x0000581601007387 */ /* 0x0001e80000100a00 */
[----:B0-----:R-:W3:Y:S04]  /*41b60*/  LDL.LU.64 R22, [R1+0x2df0] ;  /* 0x002df00001167983 */ /* 0x001ee80000300a00 */
[----:B------:R-:W3:Y:S04]  /*41b70*/  LDL.LU.64 R20, [R1+0x2de8] ;  /* 0x002de80001147983 */ /* 0x000ee80000300a00 */
[----:B------:R-:W2:Y:S04]  /*41b80*/  LDL.LU R6, [R1+0x107c] ;  /* 0x00107c0001067983 */ /* 0x000ea80000300800 */
[----:B------:R-:W2:Y:S01]  /*41b90*/  LDL.LU R7, [R1+0x1084] ;  /* 0x0010840001077983 */ /* 0x000ea20000300800 */
[----:B---3--:R-:W-:-:S15]  /*41ba0*/  HMMA.16816.F32 R20, R12, R4, R20 ;  /* 0x000000040c14723c */ /* 0x008fde0000001814 */
[----:B------:R-:W-:-:S04]  /*41bb0*/  NOP ;  /* 0x0000000000007918 */ /* 0x000fc80000000000 */
[----:B------:R-:W-:Y:S04]  /*41bc0*/  STL.64 [R1+0x30], R20 ;  /* 0x0000301401007387 */ /* 0x000fe80000100a00 */
[----:B------:R0:W-:Y:S04]  /*41bd0*/  STL.64 [R1+0x38], R22 ;  /* 0x0000381601007387 */ /* 0x0001e80000100a00 */
[----:B0-----:R-:W3:Y:S04]  /*41be0*/  LDL.LU.64 R22, [R1+0x2de0] ;  /* 0x002de00001167983 */ /* 0x001ee80000300a00 */
[----:B------:R-:W3:Y:S04]  /*41bf0*/  LDL.LU.64 R20, [R1+0x2dd8] ;  /* 0x002dd80001147983 */ /* 0x000ee80000300a00 */
[----:B------:R-:W2:Y:S04]  /*41c00*/  LDL.LU R4, [R1+0x106c] ;  /* 0x00106c0001047983 */ /* 0x000ea80000300800 */
[----:B------:R-:W3:Y:S01]  /*41c10*/  LDL.LU R5, [R1+0x1074] ;  /* 0x0010740001057983 */ /* 0x000ee20000300800 */
[----:B--2---:R-:W-:-:S03]  /*41c20*/  IMAD R4, R4, 0x100, R2 ;  /* 0x0000010004047824 */ /* 0x004fc600078e0202 */
[----:B------:R-:W3:Y:S02]  /*41c30*/  LDL.LU R2, [R1+0x2dd4] ;  /* 0x002dd40001027983 */ /* 0x000ee40000300800 */
[----:B---3--:R-:W-:Y:S02]  /*41c40*/  IMAD R5, R5, 0x100, R2 ;  /* 0x0000010005057824 */ /* 0x008fe400078e0202 */
[----:B------:R-:W2:Y:S01]  /*41c50*/  LDL.LU R2, [R1+0x2dd0] ;  /* 0x002dd00001027983 */ /* 0x000ea20000300800 */
[----:B------:R-:W-:Y:S02]  /*41c60*/  IMAD R7, R7, 0x100, R3 ;  /* 0x0000010007077824 */ /* 0x000fe400078e0203 */
[----:B--2---:R-:W-:Y:S02]  /*41c70*/  IMAD R6, R6, 0x100, R2 ;  /* 0x0000010006067824 */ /* 0x004fe400078e0202 */
[----:B------:R-:W2:Y:S04]  /*41c80*/  LDL.LU R2, [R1+0x2dcc] ;  /* 0x002dcc0001027983 */ /* 0x000ea80000300800 */
[----:B------:R-:W2:Y:S02]  /*41c90*/  LDL.LU R3, [R1+0x2dc8] ;  /* 0x002dc80001037983 */ /* 0x000ea40000300800 */
[----:B--2---:R-:W-:Y:S01]  /*41ca0*/  HMMA.16816.F32 R8, R12, R2, R8 ;  /* 0x000000020c08723c */ /* 0x004fe20000001808 */
[----:B------:R-:W-:-:S02]  /*41cb0*/  F2FP.F16.E5M2.UNPACK_B R12, R4 ;  /* 0x00000004ff0c723e */ /* 0x000fc400020004ff */
[----:B------:R-:W-:Y:S02]  /*41cc0*/  F2FP.F16.E5M2.UNPACK_B R13, R5 ;  /* 0x00000005ff0d723e */ /* 0x000fe400020004ff */
[----:B------:R-:W-:Y:S02]  /*41cd0*/  F2FP.F16.E5M2.UNPACK_B R14, R6 ;  /* 0x00000006ff0e723e */ /* 0x000fe400020004ff */
[----:B------:R-:W-:-:S12]  /*41ce0*/  F2FP.F16.E5M2.UNPACK_B R15, R7 ;  /* 0x00000007ff0f723e */ /* 0x000fd800020004ff */
[----:B------:R-:W-:Y:S04]  /*41cf0*/  STL.64 [R1+0x20], R8 ;  /* 0x0000200801007387 */ /* 0x000fe80000100a00 */
[----:B------:R0:W-:Y:S04]  /*41d00*/  STL.64 [R1+0x28], R10 ;  /* 0x0000280a01007387 */ /* 0x0001e80000100a00 */
[----:B------:R-:W2:Y:S04]  /*41d10*/  LDL.LU R4, [R1+0x60] ;  /* 0x0000600001047983 */ /* 0x000ea80000300800 */
[----:B------:R-:W2:Y:S04]  /*41d20*/  LDL.LU R5, [R1+0x64] ;  /* 0x0000640001057983 */ /* 0x000ea80000300800 */
[----:B------:R-:W2:Y:S04]  /*41d30*/  LDL.LU R6, [R1+0x68] ;  /* 0x0000680001067983 */ /* 0x000ea80000300800 */
[----:B------:R-:W2:Y:S01]  /*41d40*/  LDL.LU R7, [R1+0x6c] ;  /* 0x00006c0001077983 */ /* 0x000ea20000300800 */
[----:B0-----:R-:W-:-:S02]  /*41d50*/  F2FP.F16.E5M2.UNPACK_B R10, R16 ;  /* 0x00000010ff0a723e */ /* 0x001fc400020004ff */
[----:B------:R-:W-:Y:S02]  /*41d60*/  F2FP.F16.E5M2.UNPACK_B R11, R17 ;  /* 0x00000011ff0b723e */ /* 0x000fe400020004ff */
[----:B------:R-:W-:Y:S02]  /*41d70*/  F2FP.F16.E5M2.UNPACK_B R8, R0 ;  /* 0x00000000ff08723e */ /* 0x000fe400020004ff */
[----:B----4-:R-:W-:Y:S01]  /*41d80*/  F2FP.F16.E5M2.UNPACK_B R9, R18 ;  /* 0x00000012ff09723e */ /* 0x010fe200020004ff */
[----:B------:R-:W-:Y:S02]  /*41d90*/  STL.64 [R1+0x18], R10 ;  /* 0x0000180a01007387 */ /* 0x000fe40000100a00 */
[----:B--2---:R-:W-:-:S15]  /*41da0*/  HMMA.16816.F32 R4, R12, R10, R4 ;  /* 0x0000000a0c04723c */ /* 0x004fde0000001804 */
[----:B------:R-:W-:-:S04]  /*41db0*/  NOP ;  /* 0x0000000000007918 */ /* 0x000fc80000000000 */
[----:B------:R-:W-:Y:S04]  /*41dc0*/  STL.64 [R1+0x40], R4 ;  /* 0x0000400401007387 */ /* 0x000fe80000100a00 */
[----:B------:R0:W-:Y:S02]  /*41dd0*/  STL.64 [R1+0x48], R6 ;  /* 0x0000480601007387 */ /* 0x0001e40000100a00 */
[----:B0-----:R-:W-:Y:S02]  /*41de0*/  F2FP.F16.E5M2.UNPACK_B R6, R19 ;  /* 0x00000013ff06723e */ /* 0x001fe400020004ff */
[----:B------:R-:W-:Y:S01]  /*41df0*/  HMMA.16816.F32 R16, R12, R8, R20 ;  /* 0x000000080c10723c */ /* 0x000fe20000001814 */
[----:B------:R0:W-:Y:S01]  /*41e00*/  STL [R1+0x10], R8 ;  /* 0x0000100801007387 */ /* 0x0001e20000100800 */
[----:B------:R-:W-:Y:S01]  /*41e10*/  IMAD.MOV.U32 R4, RZ, RZ, R8 ;  /* 0x000000ffff047224 */ /* 0x000fe200078e0008 */
[----:B------:R-:W-:-:S02]  /*41e20*/  F2FP.F16.E5M2.UNPACK_B R7, R28 ;  /* 0x0000001cff07723e */ /* 0x000fc400020004ff */
[----:B------:R-:W-:-:S14]  /*41e30*/  STL [R1+0x14], R9 ;  /* 0x0000140901007387 */ /* 0x000fdc0000100800 */
[----:B------:R-:W-:Y:S04]  /*41e40*/  STL.64 [R1+0x60], R16 ;  /* 0x0000601001007387 */ /* 0x000fe80000100a00 */
[----:B------:R1:W-:Y:S04]  /*41e50*/  STL.64 [R1+0x68], R18 ;  /* 0x0000681201007387 */ /* 0x0003e80000100a00 */
[----:B------:R-:W-:Y:S04]  /*41e60*/  STL [R1+0x8], R6 ;  /* 0x0000080601007387 */ /* 0x000fe80000100800 */
[----:B------:R-:W-:Y:S04]  /*41e70*/  STL [R1+0x2d70], R4 ;  /* 0x002d700401007387 */ /* 0x000fe80000100800 */
[----:B------:R2:W-:Y:S01]  /*41e80*/  STL [R1+0xc], R7 ;  /* 0x00000c0701007387 */ /* 0x0005e20000100800 */
[----:B0-----:R-:W-:-:S03]  /*41e90*/  F2FP.F16.E5M2.UNPACK_B R8, R29 ;  /* 0x0000001dff08723e */ /* 0x001fc600020004ff */
[----:B------:R-:W3:Y:S04]  /*41ea0*/  LDL R21, [R1+0xf2c] ;  /* 0x000f2c0001157983 */ /* 0x000ee80000100800 */
[----:B-1----:R-:W4:Y:S01]  /*41eb0*/  LDL R18, [R1+0xf38] ;  /* 0x000f380001127983 */ /* 0x002f220000100800 */
[----:B--2---:R-:W-:-:S15]  /*41ec0*/  HMMA.16816.F32 R4, R12, R6, R24 ;  /* 0x000000060c04723c */ /* 0x004fde0000001818 */
[----:B------:R-:W-:-:S04]  /*41ed0*/  NOP ;  /* 0x0000000000007918 */ /* 0x000fc80000000000 */
[----:B------:R0:W-:Y:S04]  /*41ee0*/  STL.64 [R1+0xa0], R4 ;  /* 0x0000a00401007387 */ /* 0x0001e80000100a00 */
[----:B------:R1:W-:Y:S04]  /*41ef0*/  STL.64 [R1+0xa8], R6 ;  /* 0x0000a80601007387 */ /* 0x0003e80000100a00 */
[----:B------:R-:W-:Y:S04]  /*41f00*/  STL [R1], R8 ;  /* 0x0000000801007387 */ /* 0x000fe80000100800 */
[----:B0-----:R-:W2:Y:S04]  /*41f10*/  LDL.LU R4, [R1+0x180] ;  /* 0x0001800001047983 */ /* 0x001ea80000300800 */
[----:B------:R-:W2:Y:S04]  /*41f20*/  LDL.LU R5, [R1+0x184] ;  /* 0x0001840001057983 */ /* 0x000ea80000300800 */
[----:B-1----:R-:W2:Y:S04]  /*41f30*/  LDL.LU R6, [R1+0x188] ;  /* 0x0001880001067983 */ /* 0x002ea80000300800 */
[----:B------:R-:W2:Y:S04]  /*41f40*/  LDL.LU R7, [R1+0x18c] ;  /* 0x00018c0001077983 */ /* 0x000ea80000300800 */
[----:B------:R-:W2:Y:S04]  /*41f50*/  LDL R26, [R1+0xef8] ;  /* 0x000ef800011a7983 */ /* 0x000ea80000100800 */
[----:B------:R-:W2:Y:S04]  /*41f60*/  LDL R27, [R1+0xefc] ;  /* 0x000efc00011b7983 */ /* 0x000ea80000100800 */
[----:B------:R-:W3:Y:S04]  /*41f70*/  LDL R24, [R1+0xf08] ;  /* 0x000f080001187983 */ /* 0x000ee80000100800 */
[----:B------:R-:W3:Y:S04]  /*41f80*/  LDL R25, [R1+0xf0c] ;  /* 0x000f0c0001197983 */ /* 0x000ee80000100800 */
[----:B------:R-:W4:Y:S04]  /*41f90*/  LDL R19, [R1+0xedc] ;  /* 0x000edc0001137983 */ /* 0x000f280000100800 */
[----:B------:R-:W4:Y:S04]  /*41fa0*/  LDL R29, [R1+0xeec] ;  /* 0x000eec00011d7983 */ /* 0x000f280000100800 */
[----:B--2---:R-:W-:Y:S04]  /*41fb0*/  STL.64 [R1+0x2dc0], R26 ;  /* 0x002dc01a01007387 */ /* 0x004fe80000100a00 */
[----:B---3--:R0:W-:Y:S04]  /*41fc0*/  STL.64 [R1+0x2db8], R24 ;  /* 0x002db81801007387 */ /* 0x0081e80000100a00 */
[----:B0-----:R-:W2:Y:S04]  /*41fd0*/  LDL.LU R24, [R1+0x1b0] ;  /* 0x0001b00001187983 */ /* 0x001ea80000300800 */
[----:B------:R-:W2:Y:S04]  /*41fe0*/  LDL.LU R25, [R1+0x1b4] ;  /* 0x0001b40001197983 */ /* 0x000ea80000300800 */
[----:B------:R-:W2:Y:S04]  /*41ff0*/  LDL.LU R26, [R1+0x1b8] ;  /* 0x0001b800011a7983 */ /* 0x000ea80000300800 */
[----:B------:R-:W2:Y:S04]  /*42000*/  LDL.LU R27, [R1+0x1bc] ;  /* 0x0001bc00011b7983 */ /* 0x000ea80000300800 */
[----:B------:R-:W3:Y:S04]  /*42010*/  LDL R22, [R1+0xf18] ;  /* 0x000f180001167983 */ /* 0x000ee80000100800 */
[----:B------:R-:W3:Y:S04]  /*42020*/  LDL R23, [R1+0xf1c] ;  /* 0x000f1c0001177983 */ /* 0x000ee80000100800 */
[----:B------:R-:W2:Y:S04]  /*42030*/  LDL R20, [R1+0xf28] ;  /* 0x000f280001147983 */ /* 0x000ea80000100800 */
[----:B------:R-:W4:Y:S04]  /*42040*/  LDL R28, [R1+0xee8] ;  /* 0x000ee800011c7983 */ /* 0x000f280000100800 */
[----:B---3--:R-:W-:Y:S04]  /*42050*/  STL.64 [R1+0x2da0], R22 ;  /* 0x002da01601007387 */ /* 0x008fe80000100a00 */
[----:B--2---:R0:W-:Y:S04]  /*42060*/  STL.64 [R1+0x2d98], R20 ;  /* 0x002d981401007387 */ /* 0x0041e80000100a00 */
[----:B0-----:R-:W2:Y:S04]  /*42070*/  LDL.LU R20, [R1+0x110] ;  /* 0x0001100001147983 */ /* 0x001ea80000300800 */
[----:B------:R-:W2:Y:S04]  /*42080*/  LDL.LU R21, [R1+0x114] ;  /* 0x0001140001157983 */ /* 0x000ea80000300800 */
[----:B------:R-:W3:Y:S04]  /*42090*/  LDL.LU R22, [R1+0x118] ;  /* 0x0001180001167983 */ /* 0x000ee80000300800 */
[----:B------:R-:W3:Y:S01]  /*420a0*/  LDL.LU R23, [R1+0x11c] ;  /* 0x00011c0001177983 */ /* 0x000ee20000300800 */
[----:B------:R-:W-:Y:S01]  /*420b0*/  IMAD.MOV.U32 R3, RZ, RZ, R9 ;  /* 0x000000ffff037224 */ /* 0x000fe200078e0009 */
[----:B----4-:R-:W-:-:S02]  /*420c0*/  F2FP.F16.E5M2.UNPACK_B R9, R19 ;  /* 0x00000013ff09723e */ /* 0x010fc400020004ff */
[----:B---3--:R-:W-:Y:S04]  /*420d0*/  STL.64 [R1+0x2db0], R22 ;  /* 0x002db01601007387 */ /* 0x008fe80000100a00 */
[----:B--2---:R0:W-:Y:S04]  /*420e0*/  STL.64 [R1+0x2da8], R20 ;  /* 0x002da81401007387 */ /* 0x0041e80000100a00 */
        /* <DEDUP_REMOVED lines=8> */
[----:B------:R-:W4:Y:S04]  /*42170*/  LDL.LU R6, [R1+0x168] ;  /* 0x0001680001067983 */ /* 0x000f280000300800 */
[----:B------:R-:W4:Y:S01]  /*42180*/  LDL.LU R7, [R1+0x16c] ;  /* 0x00016c0001077983 */ /* 0x000f220000300800 */
[----:B------:R-:W-:-:S02]  /*42190*/  F2FP.F16.E5M2.UNPACK_B R28, R28 ;  /* 0x0000001cff1c723e */ /* 0x000fc400020004ff */
[----:B------:R-:W-:Y:S01]  /*421a0*/  F2FP.F16.E5M2.UNPACK_B R29, R29 ;  /* 0x0000001dff1d723e */ /* 0x000fe200020004ff */
[----:B------:R-:W-:Y:S01]  /*421b0*/  HMMA.16816.F32 R24, R12, R8, R24 ;  /* 0x000000080c18723c */ /* 0x000fe20000001818 */
[----:B------:R-:W-:Y:S02]  /*421c0*/  IMAD.MOV.U32 R2, RZ, RZ, R10 ;  /* 0x000000ffff027224 */ /* 0x000fe400078e000a */
[----:B------:R-:W-:-:S05]  /*421d0*/  IMAD.MOV.U32 R0, RZ, RZ, R11 ;  /* 0x000000ffff007224 */ /* 0x000fca00078e000b */
[----:B--2---:R-:W-:Y:S01]  /*421e0*/  HMMA.16816.F32 R20, R12, R28, R20 ;  /* 0x0000001c0c14723c */ /* 0x004fe20000001814 */
[----:B----4-:R-:W-:Y:S04]  /*421f0*/  STL.64 [R1+0x2d90], R6 ;  /* 0x002d900601007387 */ /* 0x010fe80000100a00 */
[----:B---3--:R0:W-:Y:S04]  /*42200*/  STL.64 [R1+0x2d88], R4 ;  /* 0x002d880401007387 */ /* 0x0081e80000100a00 */
[----:B0-----:R-:W2:Y:S04]  /*42210*/  LDL.LU R4, [R1+0x130] ;  /* 0x0001300001047983 */ /* 0x001ea80000300800 */
[----:B------:R-:W2:Y:S04]  /*42220*/  LDL.LU R5, [R1+0x134] ;  /* 0x0001340001057983 */ /* 0x000ea80000300800 */
[----:B------:R-:W2:Y:S04]  /*42230*/  LDL.LU R6, [R1+0x138] ;  /* 0x0001380001067983 */ /* 0x000ea80000300800 */
[----:B------:R-:W2:Y:S04]  /*42240*/  LDL.LU R7, [R1+0x13c] ;  /* 0x00013c0001077983 */ /* 0x000ea80000300800 */
[----:B------:R-:W3:Y:S04]  /*42250*/  LDL R17, [R1+0xf4c] ;  /* 0x000f4c0001117983 */ /* 0x000ee80000100800 */
[----:B------:R-:W4:Y:S04]  /*42260*/  LDL R10, [R1+0xf58] ;  /* 0x000f5800010a7983 */ /* 0x000f280000100800 */
[----:B------:R-:W2:Y:S04]  /*42270*/  LDL R11, [R1+0xf5c] ;  /* 0x000f5c00010b7983 */ /* 0x000ea80000100800 */
[----:B------:R-:W-:Y:S04]  /*42280*/  STL [R1+0x4], R9 ;  /* 0x0000040901007387 */ /* 0x000fe80000100800 */
[----:B------:R-:W-:Y:S04]  /*42290*/  STL.64 [R1+0xe0], R24 ;  /* 0x0000e01801007387 */ /* 0x000fe80000100a00 */
[----:B------:R0:W-:Y:S04]  /*422a0*/  STL.64 [R1+0xe8], R26 ;  /* 0x0000e81a01007387 */ /* 0x0001e80000100a00 */
[----:B0-----:R-:W2:Y:S04]  /*422b0*/  LDL.LU.64 R26, [R1+0x2dc0] ;  /* 0x002dc000011a7983 */ /* 0x001ea80000300a00 */
[----:B------:R-:W3:Y:S04]  /*422c0*/  LDL.LU.64 R24, [R1+0x2db8] ;  /* 0x002db80001187983 */ /* 0x000ee80000300a00 */
[----:B------:R-:W4:Y:S04]  /*422d0*/  LDL R19, [R1+0xf3c] ;  /* 0x000f3c0001137983 */ /* 0x000f280000100800 */
[----:B------:R-:W4:Y:S04]  /*422e0*/  LDL R16, [R1+0xf48] ;  /* 0x000f480001107983 */ /* 0x000f280000100800 */
[----:B------:R-:W-:Y:S04]  /*422f0*/  STL.64 [R1+0x100], R20 ;  /* 0x0001001401007387 */ /* 0x000fe80000100a00 */
[----:B------:R0:W-:Y:S04]  /*42300*/  STL.64 [R1+0x108], R22 ;  /* 0x0001081601007387 */ /* 0x0001e80000100a00 */
[----:B0-----:R-:W4:Y:S04]  /*42310*/  LDL.LU.64 R22, [R1+0x2db0] ;  /* 0x002db00001167983 */ /* 0x001f280000300a00 */
[----:B------:R-:W4:Y:S04]  /*42320*/  LDL.LU.64 R20, [R1+0x2da8] ;  /* 0x002da80001147983 */ /* 0x000f280000300a00 */
[----:B------:R-:W-:Y:S04]  /*42330*/  STL [R1+0x2d24], R28 ;  /* 0x002d241c01007387 */ /* 0x000fe80000100800 */
[----:B------:R-:W-:Y:S01]  /*42340*/  STL [R1+0x2d20], R29 ;  /* 0x002d201d01007387 */ /* 0x000fe20000100800 */
[----:B--2---:R-:W-:-:S02]  /*42350*/  F2FP.F16.E5M2.UNPACK_B R26, R26 ;  /* 0x0000001aff1a723e */ /* 0x004fc400020004ff */
[----:B------:R-:W-:Y:S02]  /*42360*/  F2FP.F16.E5M2.UNPACK_B R27, R27 ;  /* 0x0000001bff1b723e */ /* 0x000fe400020004ff */
[----:B---3--:R-:W-:Y:S02]  /*42370*/  F2FP.F16.E5M2.UNPACK_B R24, R24 ;  /* 0x00000018ff18723e */ /* 0x008fe400020004ff */
[----:B------:R-:W-:-:S07]  /*42380*/  F2FP.F16.E5M2.UNPACK_B R25, R25 ;  /* 0x00000019ff19723e */ /* 0x000fce00020004ff */
[C---:B------:R-:W-:Y:S08]  /*42390*/  HMMA.16816.F32 R4, R12.reuse, R24, R4 ;  /* 0x000000180c04723c */ /* 0x040ff00000001804 */
        /* <DEDUP_REMOVED lines=8> */
[----:B0-----:R-:W4:Y:S04]  /*42420*/  LDL.LU.64 R6, [R1+0x2d90] ;  /* 0x002d900001067983 */ /* 0x001f280000300a00 */
[----:B------:R-:W4:Y:S04]  /*42430*/  LDL.LU.64 R4, [R1+0x2d88] ;  /* 0x002d880001047983 */ /* 0x000f280000300a00 */
[----:B------:R-:W-:Y:S04]  /*42440*/  STL.64 [R1+0x2ce8], R26 ;  /* 0x002ce81a01007387 */ /* 0x000fe80000100a00 */
[----:B------:R0:W-:Y:S04]  /*42450*/  STL.64 [R1+0x2ce0], R24 ;  /* 0x002ce01801007387 */ /* 0x0001e80000100a00 */
[----:B0-----:R-:W3:Y:S04]  /*42460*/  LDL.LU R24, [R1+0x1d0] ;  /* 0x0001d00001187983 */ /* 0x001ee80000300800 */
[----:B------:R-:W3:Y:S04]  /*42470*/  LDL.LU R25, [R1+0x1d4] ;  /* 0x0001d40001197983 */ /* 0x000ee80000300800 */
        /* <DEDUP_REMOVED lines=9> */
[----:B------:R-:W2:Y:S01]  /*42510*/  LDL.LU.64 R4, [R1+0x2d78] ;  /* 0x002d780001047983 */ /* 0x000ea20000300a00 */
[----:B---3--:R-:W-:-:S02]  /*42520*/  F2FP.F16.E5M2.UNPACK_B R20, R20 ;  /* 0x00000014ff14723e */ /* 0x008fc400020004ff */
[----:B------:R-:W-:-:S07]  /*42530*/  F2FP.F16.E5M2.UNPACK_B R21, R21 ;  /* 0x00000015ff15723e */ /* 0x000fce00020004ff */
[----:B--2---:R-:W-:-:S15]  /*42540*/  HMMA.16816.F32 R4, R12, R20, R4 ;  /* 0x000000140c04723c */ /* 0x004fde0000001804 */
[----:B------:R-:W-:-:S04]  /*42550*/  NOP ;  /* 0x0000000000007918 */ /* 0x000fc80000000000 */
[----:B------:R0:W-:Y:S04]  /*42560*/  STL.64 [R1+0x180], R4 ;  /* 0x0001800401007387 */ /* 0x0001e80000100a00 */
[----:B------:R-:W-:Y:S04]  /*42570*/  STL.64 [R1+0x188], R6 ;  /* 0x0001880601007387 */ /* 0x000fe80000100a00 */
[----:B0-----:R-:W2:Y:S04]  /*42580*/  LDL.LU R4, [R1+0x2d70] ;  /* 0x002d700001047983 */ /* 0x001ea80000300800 */
[----:B------:R-:W-:Y:S04]  /*42590*/  STL.64 [R1+0x2cc8], R22 ;  /* 0x002cc81601007387 */ /* 0x000fe80000100a00 */
[----:B------:R0:W-:Y:S04]  /*425a0*/  STL.64 [R1+0x2cc0], R20 ;  /* 0x002cc01401007387 */ /* 0x0001e80000100a00 */
[----:B0-----:R-:W3:Y:S04]  /*425b0*/  LDL.LU R20, [R1+0x1a0] ;  /* 0x0001a00001147983 */ /* 0x001ee80000300800 */
[----:B------:R-:W3:Y:S04]  /*425c0*/  LDL.LU R21, [R1+0x1a4] ;  /* 0x0001a40001157983 */ /* 0x000ee80000300800 */
[----:B------:R-:W3:Y:S04]  /*425d0*/  LDL.LU R22, [R1+0x1a8] ;  /* 0x0001a80001167983 */ /* 0x000ee80000300800 */
[----:B------:R-:W3:Y:S01]  /*425e0*/  LDL.LU R23, [R1+0x1ac] ;  /* 0x0001ac0001177983 */ /* 0x000ee20000300800 */
[----:B------:R-:W-:-:S02]  /*425f0*/  F2FP.F16.E5M2.UNPACK_B R18, R18 ;  /* 0x00000012ff12723e */ /* 0x000fc400020004ff */
[----:B------:R-:W-:Y:S02]  /*42600*/  F2FP.F16.E5M2.UNPACK_B R19, R19 ;  /* 0x00000013ff13723e */ /* 0x000fe400020004ff */
[----:B------:R-:W-:Y:S02]  /*42610*/  F2FP.F16.E5M2.UNPACK_B R16, R16 ;  /* 0x00000010ff10723e */ /* 0x000fe400020004ff */
[----:B------:R-:W-:-:S03]  /*42620*/  F2FP.F16.E5M2.UNPACK_B R17, R17 ;  /* 0x00000011ff11723e */ /* 0x000fc600020004ff */
[----:B---3--:R-:W-:-:S15]  /*42630*/  HMMA.16816.F32 R20, R12, R18, R20 ;  /* 0x000000120c14723c */ /* 0x008fde0000001814 */
[----:B------:R-:W-:-:S04]  /*42640*/  NOP ;  /* 0x0000000000007918 */ /* 0x000fc80000000000 */
[----:B------:R-:W-:Y:S04]  /*42650*/  STL.64 [R1+0x1a0], R20 ;  /* 0x0001a01401007387 */ /* 0x000fe80000100a00 */
[----:B------:R0:W-:Y:S02]  /*42660*/  STL.64 [R1+0x1a8], R22 ;  /* 0x0001a81601007387 */ /* 0x0001e40000100a00 */
[----:B0-----:R-:W-:Y:S01]  /*42670*/  HMMA.16816.F32 R20, R12, R16, R24 ;  /* 0x000000100c14723c */ /* 0x001fe20000001818 */
[----:B--2---:R-:W-:Y:S01]  /*42680*/  IMAD.MOV.U32 R26, RZ, RZ, R4 ;  /* 0x000000ffff1a7224 */ /* 0x004fe200078e0004 */
[----:B------:R-:W-:Y:S04]  /*42690*/  STL.64 [R1+0x2ca8], R18 ;  /* 0x002ca81201007387 */ /* 0x000fe80000100a00 */
[----:B------:R-:W-:-:S13]  /*426a0*/  STL.64 [R1+0x2ca0], R16 ;  /* 0x002ca01001007387 */ /* 0x000fda0000100a00 */
[----:B------:R-:W-:Y:S04]  /*426b0*/  STL.64 [R1+0x1c0], R20 ;  /* 0x0001c01401007387 */ /* 0x000fe80000100a00 */
[----:B------:R-:W-:Y:S04]  /*426c0*/  STL.64 [R1+0x1c8], R22 ;  /* 0x0001c81601007387 */ /* 0x000fe80000100a00 */
[----:B------:R-:W-:Y:S04]  /*426d0*/  STL [R1+0x2d28], R26 ;  /* 0x002d281a01007387 */ /* 0x000fe80000100800 */
[----:B------:R-:W2:Y:S04]  /*426e0*/  LDL R6, [R1+0xf78] ;  /* 0x000f780001067983 */ /* 0x000ea80000100800 */
[----:B------:R-:W2:Y:S04]  /*426f0*/  LDL R7, [R1+0xf7c] ;  /* 0x000f7c0001077983 */ /* 0x000ea80000100800 */
[----:B------:R-:W3:Y:S04]  /*42700*/  LDL R4, [R1+0xf88] ;  /* 0x000f880001047983 */ /* 0x000ee80000100800 */
[----:B------:R-:W3:Y:S04]  /*42710*/  LDL R5, [R1+0xf8c] ;  /* 0x000f8c0001057983 */ /* 0x000ee80000100800 */
[----:B------:R-:W4:Y:S01]  /*42720*/  LDL R9, [R1+0xf6c] ;  /* 0x000f6c0001097983 */ /* 0x000f220000100800 */
[----:B------:R-:W-:-:S02]  /*42730*/  IMAD.MOV.U32 R27, RZ, RZ, R3 ;  /* 0x000000ffff1b7224 */ /* 0x000fc400078e0003 */
[----:B------:R-:W-:Y:S01]  /*42740*/  IMAD.MOV.U32 R24, RZ, RZ, R2 ;  /* 0x000000ffff187224 */ /* 0x000fe200078e0002 */
[----:B--2---:R-:W-:Y:S04]  /*42750*/  STL.64 [R1+0x2d68], R6 ;  /* 0x002d680601007387 */ /* 0x004fe80000100a00 */
[----:B---3--:R0:W-:Y:S04]  /*42760*/  STL.64 [R1+0x2d60], R4 ;  /* 0x002d600401007387 */ /* 0x0081e80000100a00 */
[----:B0-----:R-:W2:Y:S04]  /*42770*/  LDL.LU R4, [R1+0x1f0] ;  /* 0x0001f00001047983 */ /* 0x001ea80000300800 */
[----:B------:R-:W2:Y:S04]  /*42780*/  LDL.LU R5, [R1+0x1f4] ;  /* 0x0001f40001057983 */ /* 0x000ea80000300800 */
[----:B------:R-:W2:Y:S04]  /*42790*/  LDL.LU R6, [R1+0x1f8] ;  /* 0x0001f80001067983 */ /* 0x000ea80000300800 */
[----:B------:R-:W2:Y:S04]  /*427a0*/  LDL.LU R7, [R1+0x1fc] ;  /* 0x0001fc0001077983 */ /* 0x000ea80000300800 */
[----:B------:R-:W3:Y:S04]  /*427b0*/  LDL R8, [R1+0xf68] ;  /* 0x000f680001087983 */ /* 0x000ee80000100800 */
[----:B------:R-:W2:Y:S04]  /*427c0*/  LDL R2, [R1+0xf98] ;  /* 0x000f980001027983 */ /* 0x000ea80000100800 */
[----:B------:R-:W2:Y:S04]  /*427d0*/  LDL R3, [R1+0xf9c] ;  /* 0x000f9c0001037983 */ /* 0x000ea80000100800 */
[----:B------:R-:W2:Y:S01]  /*427e0*/  LDL.LU R26, [R1+0x1c80] ;  /* 0x001c8000011a7983 */ /* 0x000ea20000300800 */
[----:B------:R-:W-:-:S03]  /*427f0*/  IMAD.MOV.U32 R25, RZ, RZ, R0 ;  /* 0x000000ffff197224 */ /* 0x000fc600078e0000 */
        /* <DEDUP_REMOVED lines=12> */
[----:B------:R-:W-:-:S02]  /*428c0*/  F2FP.F16.E5M2.UNPACK_B R10, R10 ;  /* 0x0000000aff0a723e */ /* 0x000fc400020004ff */
[----:B------:R-:W-:Y:S01]  /*428d0*/  F2FP.F16.E5M2.UNPACK_B R11, R11 ;  /* 0x0000000bff0b723e */ /* 0x000fe200020004ff */
[----:B--2---:R-:W-:Y:S04]  /*428e0*/  STL.64 [R1+0x2d58], R26 ;  /* 0x002d581a01007387 */ /* 0x004fe80000100a00 */
[----:B------:R0:W-:Y:S04]  /*428f0*/  STL.64 [R1+0x2d50], R24 ;  /* 0x002d501801007387 */ /* 0x0001e80000100a00 */
[----:B0-----:R-:W2:Y:S04]  /*42900*/  LDL.LU R24, [R1+0x220] ;  /* 0x0002200001187983 */ /* 0x001ea80000300800 */
[----:B------:R-:W2:Y:S04]  /*42910*/  LDL.LU R25, [R1+0x224] ;  /* 0x0002240001197983 */ /* 0x000ea80000300800 */
[----:B------:R-:W2:Y:S04]  /*42920*/  LDL.LU R26, [R1+0x228] ;  /* 0x00022800011a7983 */ /* 0x000ea80000300800 */
[----:B------:R-:W2:Y:S01]  /*42930*/  LDL.LU R27, [R1+0x22c] ;  /* 0x00022c00011b7983 */ /* 0x000ea20000300800 */
[----:B---3--:R-:W-:-:S02]  /*42940*/  F2FP.F16.E5M2.UNPACK_B R8, R8 ;  /* 0x00000008ff08723e */ /* 0x008fc400020004ff */
[----:B----4-:R-:W-:Y:S01]  /*42950*/  F2FP.F16.E5M2.UNPACK_B R9, R9 ;  /* 0x00000009ff09723e */ /* 0x010fe200020004ff */
[C---:B------:R-:W-:Y:S01]  /*42960*/  HMMA.16816.F32 R4, R12.reuse, R10, R4 ;  /* 0x0000000a0c04723c */ /* 0x040fe20000001804 */
        /* <DEDUP_REMOVED lines=11> */
[----:B------:R-:W-:Y:S04]  /*42a20*/  STL.64 [R1+0x1e0], R4 ;  /* 0x0001e00401007387 */ /* 0x000fe80000100a00 */
[----:B------:R0:W-:Y:S04]  /*42a30*/  STL.64 [R1+0x1e8], R6 ;  /* 0x0001e80601007387 */ /* 0x0001e80000100a00 */
[----:B0-----:R-:W3:Y:S04]  /*42a40*/  LDL.LU.64 R6, [R1+0x2d68] ;  /* 0x002d680001067983 */ /* 0x001ee80000300a00 */
[----:B------:R-:W4:Y:S01]  /*42a50*/  LDL.LU.64 R4, [R1+0x2d60] ;  /* 0x002d600001047983 */ /* 0x000f220000300a00 */
[----:B--2---:R-:W-:-:S15]  /*42a60*/  HMMA.16816.F32 R24, R12, R8, R24 ;  /* 0x000000080c18723c */ /* 0x004fde0000001818 */
[----:B------:R-:W-:-:S04]  /*42a70*/  NOP ;  /* 0x0000000000007918 */ /* 0x000fc80000000000 */
[----:B------:R-:W-:Y:S04]  /*42a80*/  STL.64 [R1+0x200], R24 ;  /* 0x0002001801007387 */ /* 0x000fe80000100a00 */
[----:B------:R0:W-:Y:S04]  /*42a90*/  STL.64 [R1+0x208], R26 ;  /* 0x0002081a01007387 */ /* 0x0001e80000100a00 */
[----:B0-----:R-:W2:Y:S04]  /*42aa0*/  LDL.LU.64 R26, [R1+0x2d58] ;  /* 0x002d5800011a7983 */ /* 0x001ea80000300a00 */
[----:B------:R-:W2:Y:S01]  /*42ab0*/  LDL.LU.64 R24, [R1+0x2d50] ;  /* 0x002d500001187983 */ /* 0x000ea20000300a00 */
[----:B---3--:R-:W-:-:S02]  /*42ac0*/  F2FP.F16.E5M2.UNPACK_B R6, R6 ;  /* 0x00000006ff06723e */ /* 0x008fc400020004ff */
[----:B------:R-:W-:Y:S01]  /*42ad0*/  F2FP.F16.E5M2.UNPACK_B R7, R7 ;  /* 0x00000007ff07723e */ /* 0x000fe200020004ff */
        /* <DEDUP_REMOVED lines=12> */
[----:B----4-:R-:W-:-:S02]  /*42ba0*/  F2FP.F16.E5M2.UNPACK_B R4, R4 ;  /* 0x00000004ff04723e */ /* 0x010fc400020004ff */
[----:B------:R-:W-:-:S07]  /*42bb0*/  F2FP.F16.E5M2.UNPACK_B R5, R5 ;  /* 0x00000005ff05723e */ /* 0x000fce00020004ff */
[----:B--2---:R-:W-:-:S15]  /*42bc0*/  HMMA.16816.F32 R24, R12, R4, R24 ;  /* 0x000000040c18723c */ /* 0x004fde0000001818 */
[----:B------:R-:W-:-:S04]  /*42bd0*/  NOP ;  /* 0x0000000000007918 */ /* 0x000fc80000000000 */
[----:B------:R-:W-:Y:S04]  /*42be0*/  STL.64 [R1+0x840], R24 ;  /* 0x0008401801007387 */ /* 0x000fe80000100a00 */
[----:B------:R0:W-:Y:S04]  /*42bf0*/  STL.64 [R1+0x848], R26 ;  /* 0x0008481a01007387 */ /* 0x0001e80000100a00 */
[----:B0-----:R-:W2:Y:S04]  /*42c00*/  LDL.LU.64 R26, [R1+0x2d38] ;  /* 0x002d3800011a7983 */ /* 0x001ea80000300a00 */
[----:B------:R-:W4:Y:S04]  /*42c10*/  LDL.LU.64 R24, [R1+0x2d30] ;  /* 0x002d300001187983 */ /* 0x000f280000300a00 */
[----:B------:R0:W-:Y:S04]  /*42c20*/  STL.64 [R1+0x2c68], R6 ;  /* 0x002c680601007387 */ /* 0x0001e80000100a00 */
[----:B0-----:R-:W2:Y:S04]  /*42c30*/  LDL.LU R6, [R1+0x1c7c] ;  /* 0x001c7c0001067983 */ /* 0x001ea80000300800 */
[----:B------:R-:W4:Y:S04]  /*42c40*/  LDL.LU R7, [R1+0x1c98] ;  /* 0x001c980001077983 */ /* 0x000f280000300800 */
[----:B------:R0:W-:Y:S04]  /*42c50*/  STL.64 [R1+0x2c60], R4 ;  /* 0x002c600401007387 */ /* 0x0001e80000100a00 */
[----:B0-----:R-:W4:Y:S04]  /*42c60*/  LDL.LU R5, [R1+0x1c84] ;  /* 0x001c840001057983 */ /* 0x001f280000300800 */
[----:B------:R-:W4:Y:S01]  /*42c70*/  LDL.LU R4, [R1+0x1c8c] ;  /* 0x001c8c0001047983 */ /* 0x000f220000300800 */
[----:B------:R-:W-:-:S02]  /*42c80*/  F2FP.F16.E5M2.UNPACK_B R2, R2 ;  /* 0x00000002ff02723e */ /* 0x000fc400020004ff */
[----:B------:R-:W-:-:S07]  /*42c90*/  F2FP.F16.E5M2.UNPACK_B R3, R3 ;  /* 0x00000003ff03723e */ /* 0x000fce00020004ff */
[----:B---3--:R-:W-:Y:S01]  /*42ca0*/  HMMA.16816.F32 R8, R12, R2, R8 ;  /* 0x000000020c08723c */ /* 0x008fe20000001808 */
[----:B--2---:R-:W-:Y:S02]  /*42cb0*/  IMAD R6, R6, 0x100, R26 ;  /* 0x0000010006067824 */ /* 0x004fe400078e021a */
[----:B------:R-:W2:Y:S01]  /*42cc0*/  LDL.LU R26, [R1+0x2d28] ;  /* 0x002d2800011a7983 */ /* 0x000ea20000300800 */
[----:B----4-:R-:W-:Y:S02]  /*42cd0*/  IMAD R0, R0, 0x100, R7 ;  /* 0x0000010000007824 */ /* 0x010fe400078e0207 */
[----:B------:R-:W-:-:S03]  /*42ce0*/  F2FP.F16.E5M2.UNPACK_B R12, R6 ;  /* 0x00000006ff0c723e */ /* 0x000fc600020004ff */
[----:B------:R-:W-:Y:S01]  /*42cf0*/  F2FP.F16.E5M2.UNPACK_B R15, R0 ;  /* 0x00000000ff0f723e */ /* 0x000fe200020004ff */
[----:B------:R-:W-:Y:S02]  /*42d00*/  IMAD R5, R5, 0x100, R28 ;  /* 0x0000010005057824 */ /* 0x000fe400078e021c */
[----:B------:R-:W-:Y:S01]  /*42d10*/  IMAD R4, R4, 0x100, R29 ;  /* 0x0000010004047824 */ /* 0x000fe200078e021d */
[----:B------:R-:W3:Y:S04]  /*42d20*/  LDL.LU R28, [R1+0x2d24] ;  /* 0x002d2400011c7983 */ /* 0x000ee80000300800 */
[----:B------:R-:W3:Y:S01]  /*42d30*/  LDL.LU R29, [R1+0x2d20] ;  /* 0x002d2000011d7983 */ /* 0x000ee20000300800 */
[----:B------:R-:W-:Y:S02]  /*42d40*/  F2FP.F16.E5M2.UNPACK_B R13, R5 ;  /* 0x00000005ff0d723e */ /* 0x000fe400020004ff */
[----:B------:R-:W-:-:S07]  /*42d50*/  F2FP.F16.E5M2.UNPACK_B R14, R4 ;  /* 0x00000004ff0e723e */ /* 0x000fce00020004ff */
[C---:B------:R-:W-:Y:S01]  /*42d60*/  HMMA.16816.F32 R4, R12.reuse, R24, R16 ;  /* 0x000000180c04723c */ /* 0x040fe20000001810 */
[----:B------:R-:W-:Y:S04]  /*42d70*/  STL [R1+0x2c5c], R2 ;  /* 0x002c5c0201007387 */ /* 0x000fe80000100800 */
[----:B------:R0:W-:Y:S04]  /*42d80*/  STL [R1+0x2c58], R3 ;  /* 0x002c580301007387 */ /* 0x0001e80000100800 */
[----:B------:R1:W-:Y:S04]  /*42d90*/  STL.64 [R1+0x280], R8 ;  /* 0x0002800801007387 */ /* 0x0003e80000100a00 */
[----:B------:R-:W-:Y:S04]  /*42da0*/  STL.64 [R1+0x288], R10 ;  /* 0x0002880a01007387 */ /* 0x000fe80000100a00 */
[----:B0-----:R-:W4:Y:S04]  /*42db0*/  LDL.LU R3, [R1+0x1cb0] ;  /* 0x001cb00001037983 */ /* 0x001f280000300800 */
[----:B------:R-:W4:Y:S04]  /*42dc0*/  LDL.LU R0, [R1+0x1cac] ;  /* 0x001cac0001007983 */ /* 0x000f280000300800 */
[----:B------:R-:W-:Y:S04]  /*42dd0*/  STL.64 [R1+0x830], R4 ;  /* 0x0008300401007387 */ /* 0x000fe80000100a00 */
[----:B------:R2:W-:Y:S04]  /*42de0*/  STL.64 [R1+0x838], R6 ;  /* 0x0008380601007387 */ /* 0x0005e80000100a00 */
[----:B-1----:R-:W3:Y:S01]  /*42df0*/  LDL.LU R8, [R1+0xde0] ;  /* 0x000de00001087983 */ /* 0x002ee20000300800 */
[----:B--2---:R-:W-:-:S15]  /*42e00*/  HMMA.16816.F32 R4, R12, R26, R20 ;  /* 0x0000001a0c04723c */ /* 0x004fde0000001814 */
[----:B------:R-:W-:-:S04]  /*42e10*/  NOP ;  /* 0x0000000000007918 */ /* 0x000fc80000000000 */
[----:B------:R-:W-:Y:S04]  /*42e20*/  STL.64 [R1+0x820], R4 ;  /* 0x0008200401007387 */ /* 0x000fe80000100a00 */
[----:B------:R-:W-:Y:S04]  /*42e30*/  STL.64 [R1+0x828], R6 ;  /* 0x0008280601007387 */ /* 0x000fe80000100a00 */
        /* <DEDUP_REMOVED lines=15> */
[----:B--2---:R0:W-:Y:S04]  /*42f30*/  STL.64 [R1+0x2cf8], R26 ;  /* 0x002cf81a01007387 */ /* 0x0041e80000100a00 */
[----:B0-----:R-:W2:Y:S04]  /*42f40*/  LDL R26, [R1] ;  /* 0x00000000011a7983 */ /* 0x001ea80000100800 */
[----:B------:R-:W2:Y:S04]  /*42f50*/  LDL R27, [R1+0x4] ;  /* 0x00000400011b7983 */ /* 0x000ea80000100800 */
[----:B------:R0:W-:Y:S04]  /*42f60*/  STL.64 [R1+0x2cf0], R24 ;  /* 0x002cf01801007387 */ /* 0x0001e80000100a00 */
[----:B0-----:R-:W2:Y:S04]  /*42f70*/  LDL.64 R24, [R1+0x8] ;  /* 0x0000080001187983 */ /* 0x001ea80000100a00 */
        /* <DEDUP_REMOVED lines=22> */
[----:B------:R-:W4:Y:S04]  /*430e0*/  LDL.LU R18, [R1+0xe18] ;  /* 0x000e180001127983 */ /* 0x000f280000300800 */
[----:B------:R-:W4:Y:S04]  /*430f0*/  LDL.LU R19, [R1+0xe1c] ;  /* 0x000e1c0001137983 */ /* 0x000f280000300800 */
        /* <DEDUP_REMOVED lines=19> */
[----:B0-----:R-:W3:Y:S04]  /*43230*/  LDL.LU.64 R22, [R1+0x2d18] ;  /* 0x002d180001167983 */ /* 0x001ee80000300a00 */
[----:B------:R-:W3:Y:S01]  /*43240*/  LDL.LU.64 R20, [R1+0x2d10] ;  /* 0x002d100001147983 */ /* 0x000ee20000300a00 */
[----:B------:R-:W-:-:S02]  /*43250*/  IMAD.MOV.U32 R2, RZ, RZ, R25 ;  /* 0x000000ffff027224 */ /* 0x000fc400078e0019 */
[----:B---3--:R-:W-:Y:S01]  /*43260*/  HMMA.16816.F32 R24, R12, R26, R20 ;  /* 0x0000001a0c18723c */ /* 0x008fe20000001814 */
[----:B------:R-:W3:Y:S04]  /*43270*/  LDL.LU.64 R22, [R1+0x2d08] ;  /* 0x002d080001167983 */ /* 0x000ee80000300a00 */
[----:B------:R-:W3:-:S14]  /*43280*/  LDL.LU.64 R20, [R1+0x2d00] ;  /* 0x002d000001147983 */ /* 0x000edc0000300a00 */
        /* <DEDUP_REMOVED lines=10> */
[----:B------:R0:W-:Y:S04]  /*43330*/  STL.64 [R1+0x2be8], R28 ;  /* 0x002be81c01007387 */ /* 0x0001e80000100a00 */
[----:B0-----:R-:W2:Y:S04]  /*43340*/  LDL.LU R28, [R1+0x1ca8] ;  /* 0x001ca800011c7983 */ /* 0x001ea80000300800 */
        /* <DEDUP_REMOVED lines=15> */
[----:B------:R-:W3:Y:S04]  /*43440*/  LDL.LU R27, [R1+0x1c9c] ;  /* 0x001c9c00011b7983 */ /* 0x000ee80000300800 */
[----:B------:R-:W-:Y:S01]  /*43450*/  STL.64 [R1+0x2bd8], R24 ;  /* 0x002bd81801007387 */ /* 0x000fe20000100a00 */
        /* <DEDUP_REMOVED lines=47> */
[----:B0-----:R-:W3:Y:S04]  /*43750*/  LDL.LU.64 R6, [R1+0x2c68] ;  /* 0x002c680001067983 */ /* 0x001ee80000300a00 */
[----:B------:R-:W2:Y:S04]  /*43760*/  LDL.LU.64 R4, [R1+0x2c60] ;  /* 0x002c600001047983 */ /* 0x000ea80000300a00 */
[----:B------:R-:W-:Y:S04]  /*43770*/  STL [R1+0x2bf8], R10 ;  /* 0x002bf80a01007387 */ /* 0x000fe80000100800 */
[----:B------:R2:W-:Y:S01]  /*43780*/  STL.64 [R1+0x2bf0], R8 ;  /* 0x002bf00801007387 */ /* 0x0005e20000100a00 */
[----:B------:R-:W-:Y:S01]  /*43790*/  IMAD R0, R0, 0x100, R3 ;  /* 0x0000010000007824 */ /* 0x000fe200078e0203 */
[C---:B---3--:R-:W-:Y:S08]  /*437a0*/  HMMA.16816.F32 R16, R12.reuse, R6, R16 ;  /* 0x000000060c10723c */ /* 0x048ff00000001810 */
[----:B--2---:R-:W-:Y:S01]  /*437b0*/  HMMA.16816.F32 R8, R12, R4, R20 ;  /* 0x000000040c08723c */ /* 0x004fe20000001814 */
[----:B------:R0:W-:Y:S02]  /*437c0*/  STL [R1+0x2b78], R5 ;  /* 0x002b780501007387 */ /* 0x0001e40000100800 */
[----:B0-----:R-:W-:-:S08]  /*437d0*/  IMAD R5, R27, 0x100, R26 ;  /* 0x000001001b057824 */ /* 0x001fd000078e021a */
[----:B------:R-:W-:Y:S04]  /*437e0*/  STL.64 [R1+0x760], R16 ;  /* 0x0007601001007387 */ /* 0x000fe80000100a00 */
[----:B------:R-:W-:Y:S04]  /*437f0*/  STL.64 [R1+0x768], R18 ;  /* 0x0007681201007387 */ /* 0x000fe80000100a00 */
[----:B------:R-:W-:Y:S04]  /*43800*/  STL.64 [R1+0x2c28], R6 ;  /* 0x002c280601007387 */ /* 0x000fe80000100a00 */
[----:B------:R-:W-:Y:S04]  /*43810*/  STL.64 [R1+0x750], R8 ;  /* 0x0007500801007387 */ /* 0x000fe80000100a00 */
[----:B------:R-:W-:Y:S04]  /*43820*/  STL.64 [R1+0x758], R10 ;  /* 0x0007580a01007387 */ /* 0x000fe80000100a00 */
[----:B------:R0:W-:Y:S04]  /*43830*/  STL [R1+0x2c20], R4 ;  /* 0x002c200401007387 */ /* 0x0001e80000100800 */
[----:B------:R-:W-:Y:S04]  /*43840*/  STL [R1+0xb0], R5 ;  /* 0x0000b00501007387 */ /* 0x000fe80000100800 */
[----:B------:R-:W2:Y:S01]  /*43850*/  LDL.LU R20, [R1+0xd30] ;  /* 0x000d300001147983 */ /* 0x000ea20000300800 */
[----:B0-----:R-:W-:-:S05]  /*43860*/  IMAD R4, R29, 0x100, R28 ;  /* 0x000001001d047824 */ /* 0x001fca00078e021c */
[----:B------:R0:W-:Y:S04]  /*43870*/  STL [R1+0xb4], R4 ;  /* 0x0000b40401007387 */ /* 0x0001e80000100800 */
[----:B------:R-:W-:Y:S04]  /*43880*/  STL [R1+0xb8], R0 ;  /* 0x0000b80001007387 */ /* 0x000fe80000100800 */
        /* <DEDUP_REMOVED lines=8> */
[----:B----4-:R-:W-:Y:S04]  /*43910*/  STL.64 [R1+0x2c00], R24 ;  /* 0x002c001801007387 */ /* 0x010fe80000100a00 */
[----:B------:R-:W2:Y:S04]  /*43920*/  LDL.LU R8, [R1+0xd60] ;  /* 0x000d600001087983 */ /* 0x000ea80000300800 */
[----:B------:R-:W2:Y:S04]  /*43930*/  LDL.LU R9, [R1+0xd64] ;  /* 0x000d640001097983 */ /* 0x000ea80000300800 */
[----:B------:R-:W4:Y:S04]  /*43940*/  LDL.LU R10, [R1+0xd68] ;  /* 0x000d6800010a7983 */ /* 0x000f280000300800 */
[----:B------:R-:W4:Y:S04]  /*43950*/  LDL.LU R11, [R1+0xd6c] ;  /* 0x000d6c00010b7983 */ /* 0x000f280000300800 */
[----:B0-----:R-:W2:Y:S04]  /*43960*/  LDL.LU R4, [R1+0xd80] ;  /* 0x000d800001047983 */ /* 0x001ea80000300800 */
[----:B------:R-:W2:Y:S04]  /*43970*/  LDL.LU R5, [R1+0xd84] ;  /* 0x000d840001057983 */ /* 0x000ea80000300800 */
[----:B--2---:R0:W-:Y:S04]  /*43980*/  STL.64 [R1+0x2c30], R4 ;  /* 0x002c300401007387 */ /* 0x0041e80000100a00 */
[----:B0-----:R-:W2:Y:S04]  /*43990*/  LDL.64 R4, [R1+0x18] ;  /* 0x0000180001047983 */ /* 0x001ea80000100a00 */
        /* <DEDUP_REMOVED lines=11> */
[----:B----4-:R-:W-:Y:S04]  /*43a50*/  STL.64 [R1+0x2c18], R10 ;  /* 0x002c180a01007387 */ /* 0x010fe80000100a00 */
[----:B------:R-:W-:Y:S04]  /*43a60*/  STL.64 [R1+0x2c10], R8 ;  /* 0x002c100801007387 */ /* 0x000fe80000100a00 */
[----:B------:R-:W4:Y:S01]  /*43a70*/  LDL R26, [R1+0x8] ;  /* 0x00000800011a7983 */ /* 0x000f220000100800 */
[----:B------:R-:W-:-:S03]  /*43a80*/  IMAD.MOV.U32 R27, RZ, RZ, R2 ;  /* 0x000000ffff1b7224 */ /* 0x000fc600078e0002 */
[----:B------:R-:W2:Y:S01]  /*43a90*/  LDL.LU R2, [R1+0x2c5c] ;  /* 0x002c5c0001027983 */ /* 0x000ea20000300800 */
[----:B---3--:R-:W-:-:S03]  /*43aa0*/  IMAD R0, R0, 0x100, R3 ;  /* 0x0000010000007824 */ /* 0x008fc600078e0203 */
[----:B----4-:R-:W-:Y:S04]  /*43ab0*/  STL.64 [R1+0x2c40], R26 ;  /* 0x002c401a01007387 */ /* 0x010fe80000100a00 */
[----:B--2---:R0:W-:Y:S04]  /*43ac0*/  STL.64 [R1+0x2c38], R24 ;  /* 0x002c381801007387 */ /* 0x0041e80000100a00 */
        /* <DEDUP_REMOVED lines=8> */
[----:B------:R-:W4:Y:S04]  /*43b50*/  LDL.64 R28, [R1] ;  /* 0x00000000011c7983 */ /* 0x000f280000100a00 */
        /* <DEDUP_REMOVED lines=10> */
[----:B------:R-:W2:Y:S02]  /*43c00*/  LDL.LU R3, [R1+0x2c58] ;  /* 0x002c580001037983 */ /* 0x000ea40000300800 */
[----:B--2---:R-:W-:Y:S02]  /*43c10*/  HMMA.16816.F32 R12, R12, R2, R4 ;  /* 0x000000020c0c723c */ /* 0x004fe40000001804 */
[----:B------:R-:W2:Y:S04]  /*43c20*/  LDL.LU.64 R6, [R1+0x2c50] ;  /* 0x002c500001067983 */ /* 0x000ea80000300a00 */
[----:B------:R-:W2:-:S13]  /*43c30*/  LDL.LU.64 R4, [R1+0x2c48] ;  /* 0x002c480001047983 */ /* 0x000e9a0000300a00 */
[----:B------:R0:W-:Y:S04]  /*43c40*/  STL.64 [R1+0x270], R12 ;  /* 0x0002700c01007387 */ /* 0x0001e80000100a00 */
[----:B------:R1:W-:Y:S04]  /*43c50*/  STL.64 [R1+0x278], R14 ;  /* 0x0002780e01007387 */ /* 0x0003e80000100a00 */
[----:B0-----:R-:W2:Y:S04]  /*43c60*/  LDL.LU R13, [R1+0xb0] ;  /* 0x0000b000010d7983 */ /* 0x001ea80000300800 */
[----:B-1----:R-:W3:Y:S04]  /*43c70*/  LDL.LU R14, [R1+0xb4] ;  /* 0x0000b400010e7983 */ /* 0x002ee80000300800 */
[----:B------:R-:W4:Y:S04]  /*43c80*/  LDL.LU R15, [R1+0xb8] ;  /* 0x0000b800010f7983 */ /* 0x000f280000300800 */
[----:B------:R0:W-:Y:S04]  /*43c90*/  STL [R1+0x2b4c], R2 ;  /* 0x002b4c0201007387 */ /* 0x0001e80000100800 */
[----:B------:R-:W-:Y:S01]  /*43ca0*/  STL [R1+0x2b48], R3 ;  /* 0x002b480301007387 */ /* 0x000fe20000100800 */
[----:B--2---:R-:W-:-:S02]  /*43cb0*/  F2FP.F16.E5M2.UNPACK_B R12, R13 ;  /* 0x0000000dff0c723e */ /* 0x004fc400020004ff */
[----:B---3--:R-:W-:Y:S02]  /*43cc0*/  F2FP.F16.E5M2.UNPACK_B R13, R14 ;  /* 0x0000000eff0d723e */ /* 0x008fe400020004ff */
[----:B----4-:R-:W-:Y:S02]  /*43cd0*/  F2FP.F16.E5M2.UNPACK_B R14, R15 ;  /* 0x0000000fff0e723e */ /* 0x010fe400020004ff */
[----:B------:R-:W-:-:S07]  /*43ce0*/  F2FP.F16.E5M2.UNPACK_B R15, R0 ;  /* 0x00000000ff0f723e */ /* 0x000fce00020004ff */
[----:B------:R-:W-:Y:S01]  /*43cf0*/  HMMA.16816.F32 R24, R12, R4, R24 ;  /* 0x000000040c18723c */ /* 0x000fe20000001818 */
[----:B0-----:R-:W-:Y:S02]  /*43d00*/  IMAD.MOV.U32 R2, RZ, RZ, R4 ;  /* 0x000000ffff027224 */ /* 0x001fe400078e0004 */
[----:B------:R-:W-:-:S15]  /*43d10*/  IMAD.MOV.U32 R0, RZ, RZ, R5 ;  /* 0x000000ffff007224 */ /* 0x000fde00078e0005 */
[----:B------:R-:W-:Y:S01]  /*43d20*/  NOP ;  /* 0x0000000000007918 */ /* 0x000fe20000000000 */
[----:B------:R-:W-:Y:S04]  /*43d30*/  STL.64 [R1+0x740], R24 ;  /* 0x0007401801007387 */ /* 0x000fe80000100a00 */
[----:B------:R0:W-:Y:S04]  /*43d40*/  STL.64 [R1+0x748], R26 ;  /* 0x0007481a01007387 */ /* 0x0001e80000100a00 */
[----:B0-----:R-:W2:Y:S04]  /*43d50*/  LDL.LU.64 R26, [R1+0x2c40] ;  /* 0x002c4000011a7983 */ /* 0x001ea80000300a00 */
[----:B------:R-:W3:Y:S04]  /*43d60*/  LDL.LU.64 R24, [R1+0x2c38] ;  /* 0x002c380001187983 */ /* 0x000ee80000300a00 */
[----:B------:R-:W3:Y:S02]  /*43d70*/  LDL.LU.64 R4, [R1+0x2c30] ;  /* 0x002c300001047983 */ /* 0x000ee40000300a00 */
[----:B---3--:R-:W-:-:S15]  /*43d80*/  HMMA.16816.F32 R4, R12, R24, R4 ;  /* 0x000000180c04723c */ /* 0x008fde0000001804 */
[----:B------:R-:W-:-:S04]  /*43d90*/  NOP ;  /* 0x0000000000007918 */ /* 0x000fc80000000000 */
[----:B------:R-:W-:Y:S04]  /*43da0*/  STL.64 [R1+0x730], R4 ;  /* 0x0007300401007387 */ /* 0x000fe80000100a00 */
[----:B------:R0:W-:Y:S04]  /*43db0*/  STL.64 [R1+0x738], R6 ;  /* 0x0007380601007387 */ /* 0x0001e80000100a00 */
[----:B0-----:R-:W3:Y:S04]  /*43dc0*/  LDL.LU.64 R6, [R1+0x2c28] ;  /* 0x002c280001067983 */ /* 0x001ee80000300a00 */
[----:B------:R-:W4:Y:S01]  /*43dd0*/  LDL.LU R4, [R1+0x2c20] ;  /* 0x002c200001047983 */ /* 0x000f220000300800 */
[----:B------:R-:W-:-:S02]  /*43de0*/  IMAD.MOV.U32 R5, RZ, RZ, R24 ;  /* 0x000000ffff057224 */ /* 0x000fc400078e0018 */
[----:B--2---:R-:W-:Y:S01]  /*43df0*/  HMMA.16816.F32 R24, R12, R26, R8 ;  /* 0x0000001a0c18723c */ /* 0x004fe20000001808 */
[----:B---3--:R-:W-:Y:S04]  /*43e00*/  STL.64 [R1+0x2b88], R6 ;  /* 0x002b880601007387 */ /* 0x008fe80000100a00 */
[----:B----4-:R0:W-:Y:S04]  /*43e10*/  STL.64 [R1+0x2b80], R4 ;  /* 0x002b800401007387 */ /* 0x0101e80000100a00 */
[----:B0-----:R-:W2:Y:S04]  /*43e20*/  LDL.LU R4, [R1+0xcf0] ;  /* 0x000cf00001047983 */ /* 0x001ea80000300800 */
[----:B------:R-:W2:Y:S04]  /*43e30*/  LDL.LU R5, [R1+0xcf4] ;  /* 0x000cf40001057983 */ /* 0x000ea80000300800 */
[----:B------:R-:W2:Y:S04]  /*43e40*/  LDL.LU R6, [R1+0xcf8] ;  /* 0x000cf80001067983 */ /* 0x000ea80000300800 */
[----:B------:R-:W2:Y:S04]  /*43e50*/  LDL.LU R7, [R1+0xcfc] ;  /* 0x000cfc0001077983 */ /* 0x000ea80000300800 */
[----:B------:R-:W3:Y:S04]  /*43e60*/  LDL.LU.64 R10, [R1+0x2c18] ;  /* 0x002c1800010a7983 */ /* 0x000ee80000300a00 */
[----:B------:R-:W3:Y:S04]  /*43e70*/  LDL.LU.64 R8, [R1+0x2c10] ;  /* 0x002c100001087983 */ /* 0x000ee80000300a00 */
[----:B------:R-:W-:Y:S04]  /*43e80*/  STL.64 [R1+0x720], R24 ;  /* 0x0007201801007387 */ /* 0x000fe80000100a00 */
[----:B------:R0:W-:Y:S01]  /*43e90*/  STL.64 [R1+0x728], R26 ;  /* 0x0007281a01007387 */ /* 0x0001e20000100a00 */
[----:B------:R-:W-:-:S03]  /*43ea0*/  IMAD.MOV.U32 R3, RZ, RZ, R29 ;  /* 0x000000ffff037224 */ /* 0x000fc600078e001d */
[----:B0-----:R-:W4:Y:S04]  /*43eb0*/  LDL.LU.64 R26, [R1+0x2c08] ;  /* 0x002c0800011a7983 */ /* 0x001f280000300a00 */
[----:B------:R-:W4:Y:S01]  /*43ec0*/  LDL.LU.64 R24, [R1+0x2c00] ;  /* 0x002c000001187983 */ /* 0x000f220000300a00 */
[----:B---3--:R-:W-:-:S15]  /*43ed0*/  HMMA.16816.F32 R8, R12, R28, R8 ;  /* 0x0000001c0c08723c */ /* 0x008fde0000001808 */
[----:B------:R-:W-:-:S04]  /*43ee0*/  NOP ;  /* 0x0000000000007918 */ /* 0x000fc80000000000 */
[----:B------:R-:W-:Y:S04]  /*43ef0*/  STL.64 [R1+0x710], R8 ;  /* 0x0007100801007387 */ /* 0x000fe80000100a00 */
[----:B------:R0:W-:Y:S04]  /*43f00*/  STL.64 [R1+0x718], R10 ;  /* 0x0007180a01007387 */ /* 0x0001e80000100a00 */
[----:B0-----:R-:W3:Y:S04]  /*43f10*/  LDL.LU R10, [R1+0x2bf8] ;  /* 0x002bf800010a7983 */ /* 0x001ee80000300800 */
[----:B------:R-:W2:Y:S01]  /*43f20*/  LDL.LU.64 R8, [R1+0x2bf0] ;  /* 0x002bf00001087983 */ /* 0x000ea20000300a00 */
[----:B------:R-:W-:-:S03]  /*43f30*/  IMAD.MOV.U32 R11, RZ, RZ, R28 ;  /* 0x000000ffff0b7224 */ /* 0x000fc600078e001c */
[----:B------:R-:W4:Y:S02]  /*43f40*/  LDL.LU.64 R28, [R1+0x2be8] ;  /* 0x002be800011c7983 */ /* 0x000f240000300a00 */
[----:B----4-:R-:W-:-:S15]  /*43f50*/  HMMA.16816.F32 R24, R12, R28, R24 ;  /* 0x0000001c0c18723c */ /* 0x010fde0000001818 */
[----:B------:R-:W-:-:S04]  /*43f60*/  NOP ;  /* 0x0000000000007918 */ /* 0x000fc80000000000 */
[----:B------:R-:W-:Y:S04]  /*43f70*/  STL.64 [R1+0x700], R24 ;  /* 0x0007001801007387 */ /* 0x000fe80000100a00 */
[----:B------:R0:W-:Y:S04]  /*43f80*/  STL.64 [R1+0x708], R26 ;  /* 0x0007081a01007387 */ /* 0x0001e80000100a00 */
[----:B0-----:R-:W4:Y:S04]  /*43f90*/  LDL.LU.64 R26, [R1+0x2be0] ;  /* 0x002be000011a7983 */ /* 0x001f280000300a00 */
[----:B------:R-:W2:Y:S04]  /*43fa0*/  LDL.LU.64 R24, [R1+0x2bd8] ;  /* 0x002bd80001187983 */ /* 0x000ea80000300a00 */
[----:B------:R-:W-:Y:S01]  /*43fb0*/  STL [R1+0x2b50], R29 ;  /* 0x002b501d01007387 */ /* 0x000fe20000100800 */
        /* <DEDUP_REMOVED lines=14> */
[----:B0-----:R-:W2:Y:S04]  /*440a0*/  LDL.LU R24, [R1+0xd20] ;  /* 0x000d200001187983 */ /* 0x001ea80000300800 */
[----:B------:R-:W2:Y:S04]  /*440b0*/  LDL.LU R25, [R1+0xd24] ;  /* 0x000d240001197983 */ /* 0x000ea80000300800 */
[----:B------:R-:W2:Y:S04]  /*440c0*/  LDL.LU R26, [R1+0xd28] ;  /* 0x000d2800011a7983 */ /* 0x000ea80000300800 */
[----:B------:R-:W2:Y:S01]  /*440d0*/  LDL.LU R27, [R1+0xd2c] ;  /* 0x000d2c00011b7983 */ /* 0x000ea20000300800 */
[C---:B----4-:R-:W-:Y:S08]  /*440e0*/  HMMA.16816.F32 R16, R12.reuse, R20, R16 ;  /* 0x000000140c10723c */ /* 0x050ff00000001810 */
[----:B--2---:R-:W-:-:S15]  /*440f0*/  HMMA.16816.F32 R24, R12, R22, R24 ;  /* 0x000000160c18723c */ /* 0x004fde0000001818 */
[----:B------:R-:W-:-:S04]  /*44100*/  NOP ;  /* 0x0000000000007918 */ /* 0x000fc80000000000 */
[----:B------:R-:W-:Y:S04]  /*44110*/  STL.64 [R1+0x6d0], R24 ;  /* 0x0006d01801007387 */ /* 0x000fe80000100a00 */
[----:B------:R0:W-:Y:S02]  /*44120*/  STL.64 [R1+0x6d8], R26 ;  /* 0x0006d81a01007387 */ /* 0x0001e40000100a00 */
[----:B0-----:R-:W-:Y:S02]  /*44130*/  IMAD.MOV.U32 R26, RZ, RZ, R11 ;  /* 0x000000ffff1a7224 */ /* 0x001fe400078e000b */
[----:B------:R-:W3:Y:S04]  /*44140*/  LDL.LU R11, [R1+0x2bb0] ;  /* 0x002bb000010b7983 */ /* 0x000ee80000300800 */
[----:B------:R-:W-:Y:S04]  /*44150*/  STL.64 [R1+0x6c0], R16 ;  /* 0x0006c01001007387 */ /* 0x000fe80000100a00 */
[----:B------:R0:W-:Y:S04]  /*44160*/  STL.64 [R1+0x6c8], R18 ;  /* 0x0006c81201007387 */ /* 0x0001e80000100a00 */
[----:B0-----:R-:W2:Y:S04]  /*44170*/  LDL.LU.64 R18, [R1+0x2ba8] ;  /* 0x002ba80001127983 */ /* 0x001ea80000300a00 */
[----:B------:R-:W4:Y:S04]  /*44180*/  LDL.LU.64 R16, [R1+0x2ba0] ;  /* 0x002ba00001107983 */ /* 0x000f280000300a00 */
[----:B------:R-:W2:Y:S01]  /*44190*/  LDL.64 R24, [R1+0x8] ;  /* 0x0000080001187983 */ /* 0x000ea20000100a00 */
[----:B------:R-:W-:-:S05]  /*441a0*/  IMAD.MOV.U32 R27, RZ, RZ, R3 ;  /* 0x000000ffff1b7224 */ /* 0x000fca00078e0003 */
[----:B------:R-:W-:Y:S04]  /*441b0*/  STL.64 [R1+0x2b20], R26 ;  /* 0x002b201a01007387 */ /* 0x000fe80000100a00 */
[----:B--2---:R0:W-:Y:S04]  /*441c0*/  STL.64 [R1+0x2b18], R24 ;  /* 0x002b181801007387 */ /* 0x0041e80000100a00 */
[----:B0-----:R-:W2:Y:S04]  /*441d0*/  LDL.LU R24, [R1+0xd00] ;  /* 0x000d000001187983 */ /* 0x001ea80000300800 */
[----:B------:R-:W2:Y:S04]  /*441e0*/  LDL.LU R25, [R1+0xd04] ;  /* 0x000d040001197983 */ /* 0x000ea80000300800 */
[----:B------:R-:W2:Y:S04]  /*441f0*/  LDL.LU R26, [R1+0xd08] ;  /* 0x000d0800011a7983 */ /* 0x000ea80000300800 */
[----:B------:R-:W2:Y:S04]  /*44200*/  LDL.LU R27, [R1+0xd0c] ;  /* 0x000d0c00011b7983 */ /* 0x000ea80000300800 */
[----:B------:R-:W-:Y:S04]  /*44210*/  STL.64 [R1+0x2af0], R22 ;  /* 0x002af01601007387 */ /* 0x000fe80000100a00 */
[----:B------:R0:W-:Y:S04]  /*44220*/  STL.64 [R1+0x2ae8], R20 ;  /* 0x002ae81401007387 */ /* 0x0001e80000100a00 */
[----:B0-----:R-:W2:Y:S04]  /*44230*/  LDL.LU R20, [R1+0xc70] ;  /* 0x000c700001147983 */ /* 0x001ea80000300800 */
[----:B------:R-:W2:Y:S04]  /*44240*/  LDL.LU R21, [R1+0xc74] ;  /* 0x000c740001157983 */ /* 0x000ea80000300800 */
[----:B------:R-:W2:Y:S04]  /*44250*/  LDL.LU R22, [R1+0xc78] ;  /* 0x000c780001167983 */ /* 0x000ea80000300800 */
[----:B------:R-:W2:Y:S01]  /*44260*/  LDL.LU R23, [R1+0xc7c] ;  /* 0x000c7c0001177983 */ /* 0x000ea20000300800 */
[C---:B----4-:R-:W-:Y:S03]  /*44270*/  HMMA.16816.F32 R4, R12.reuse, R16, R4 ;  /* 0x000000100c04723c */ /* 0x050fe60000001804 */
[----:B--2---:R-:W-:Y:S04]  /*44280*/  STL.64 [R1+0x2b30], R22 ;  /* 0x002b301601007387 */ /* 0x004fe80000100a00 */
[----:B------:R0:W-:Y:S02]  /*44290*/  STL.64 [R1+0x2b28], R20 ;  /* 0x002b281401007387 */ /* 0x0001e40000100a00 */
[----:B0-----:R-:W-:-:S15]  /*442a0*/  HMMA.16816.F32 R20, R12, R18, R24 ;  /* 0x000000120c14723c */ /* 0x001fde0000001818 */
[----:B------:R-:W-:-:S04]  /*442b0*/  NOP ;  /* 0x0000000000007918 */ /* 0x000fc80000000000 */
[----:B------:R-:W-:Y:S04]  /*442c0*/  STL.64 [R1+0x6b0], R20 ;  /* 0x0006b01401007387 */ /* 0x000fe80000100a00 */
[----:B------:R-:W-:Y:S04]  /*442d0*/  STL.64 [R1+0x6b8], R22 ;  /* 0x0006b81601007387 */ /* 0x000fe80000100a00 */
[----:B------:R0:W-:Y:S04]  /*442e0*/  STL.64 [R1+0x6a0], R4 ;  /* 0x0006a00401007387 */ /* 0x0001e80000100a00 */
[----:B------:R1:W-:Y:S04]  /*442f0*/  STL.64 [R1+0x6a8], R6 ;  /* 0x0006a80601007387 */ /* 0x0003e80000100a00 */
[----:B0-----:R-:W2:Y:S04]  /*44300*/  LDL.LU R4, [R1+0xcd0] ;  /* 0x000cd00001047983 */ /* 0x001ea80000300800 */
[----:B------:R-:W2:Y:S04]  /*44310*/  LDL.LU R5, [R1+0xcd4] ;  /* 0x000cd40001057983 */ /* 0x000ea80000300800 */
[----:B-1----:R-:W4:Y:S04]  /*44320*/  LDL.LU R6, [R1+0xcd8] ;  /* 0x000cd80001067983 */ /* 0x002f280000300800 */
[----:B------:R-:W4:Y:S01]  /*44330*/  LDL.LU R7, [R1+0xcdc] ;  /* 0x000cdc0001077983 */ /* 0x000f220000300800 */
[----:B------:R-:W-:-:S03]  /*44340*/  IMAD.MOV.U32 R26, RZ, RZ, R2 ;  /* 0x000000ffff1a7224 */ /* 0x000fc600078e0002 */
[----:B----4-:R-:W-:Y:S04]  /*44350*/  STL.64 [R1+0x2b98], R6 ;  /* 0x002b980601007387 */ /* 0x010fe80000100a00 */
[----:B--2---:R0:W-:Y:S04]  /*44360*/  STL.64 [R1+0x2b90], R4 ;  /* 0x002b900401007387 */ /* 0x0041e80000100a00 */
[----:B0-----:R-:W3:Y:S04]  /*44370*/  LDL.LU R4, [R1+0xce0] ;  /* 0x000ce00001047983 */ /* 0x001ee80000300800 */
[----:B------:R-:W3:Y:S04]  /*44380*/  LDL.LU R5, [R1+0xce4] ;  /* 0x000ce40001057983 */ /* 0x000ee80000300800 */
[----:B------:R-:W3:Y:S04]  /*44390*/  LDL.LU R6, [R1+0xce8] ;  /* 0x000ce80001067983 */ /* 0x000ee80000300800 */
[----:B------:R-:W3:Y:S04]  /*443a0*/  LDL.LU R7, [R1+0xcec] ;  /* 0x000cec0001077983 */ /* 0x000ee80000300800 */
[----:B------:R-:W2:Y:S04]  /*443b0*/  LDL.LU R29, [R1+0x1cc0] ;  /* 0x001cc000011d7983 */ /* 0x000ea80000300800 */
[----:B------:R-:W4:Y:S04]  /*443c0*/  LDL.LU R24, [R1+0x1cbc] ;  /* 0x001cbc0001187983 */ /* 0x000f280000300800 */
[----:B------:R-:W2:Y:S04]  /*443d0*/  LDL.LU R2, [R1+0x1cc8] ;  /* 0x001cc80001027983 */ /* 0x000ea80000300800 */
[----:B------:R-:W2:Y:S04]  /*443e0*/  LDL.LU R3, [R1+0x1cd0] ;  /* 0x001cd00001037983 */ /* 0x000ea80000300800 */
[----:B------:R-:W4:Y:S01]  /*443f0*/  LDL.LU R25, [R1+0x1cd8] ;  /* 0x001cd80001197983 */ /* 0x000f220000300800 */
[----:B------:R-:W-:-:S05]  /*44400*/  IMAD.MOV.U32 R27, RZ, RZ, R0 ;  /* 0x000000ffff1b7224 */ /* 0x000fca00078e0000 */
[----:B------:R-:W-:Y:S04]  /*44410*/  STL.64 [R1+0x2b60], R26 ;  /* 0x002b601a01007387 */ /* 0x000fe80000100a00 */
[----:B----4-:R0:W-:Y:S04]  /*44420*/  STL.64 [R1+0x2b58], R24 ;  /* 0x002b581801007387 */ /* 0x0101e80000100a00 */
[----:B0-----:R-:W4:Y:S04]  /*44430*/  LDL.LU R24, [R1+0xcb0] ;  /* 0x000cb00001187983 */ /* 0x001f280000300800 */
        /* <DEDUP_REMOVED lines=37> */
[----:B------:R3:W-:Y:S01]  /*44690*/  STL.64 [R1+0x2ab0], R10 ;  /* 0x002ab00a01007387 */ /* 0x0007e20000100a00 */
[----:B--2---:R-:W-:Y:S01]  /*446a0*/  HMMA.16816.F32 R24, R12, R6, R24 ;  /* 0x000000060c18723c */ /* 0x004fe20000001818 */
[----:B---3--:R-:W-:-:S02]  /*446b0*/  IMAD.MOV.U32 R10, RZ, RZ, R5 ;  /* 0x000000ffff0a7224 */ /* 0x008fc400078e0005 */
[----:B------:R-:W2:Y:S04]  /*446c0*/  LDL.LU R5, [R1+0x2b78] ;  /* 0x002b780001057983 */ /* 0x000ea80000300800 */
[----:B------:R-:W3:Y:S04]  /*446d0*/  LDL R11, [R1+0x14] ;  /* 0x00001400010b7983 */ /* 0x000ee80000100800 */
[----:B------:R0:W-:Y:S04]  /*446e0*/  STL.64 [R1+0x2aa8], R8 ;  /* 0x002aa80801007387 */ /* 0x0001e80000100a00 */
[----:B0-----:R-:W2:Y:S04]  /*446f0*/  LDL.LU R9, [R1+0x1cc4] ;  /* 0x001cc40001097983 */ /* 0x001ea80000300800 */
        /* <DEDUP_REMOVED lines=13> */
[----:B------:R-:W-:-:S02]  /*447d0*/  IMAD R9, R9, 0x100, R2 ;  /* 0x0000010009097824 */ /* 0x000fc400078e0202 */
[----:B------:R-:W-:Y:S01]  /*447e0*/  IMAD R8, R8, 0x100, R3 ;  /* 0x0000010008087824 */ /* 0x000fe200078e0203 */
[----:B0-----:R-:W3:Y:S04]  /*447f0*/  LDL.LU R4, [R1+0xc90] ;  /* 0x000c900001047983 */ /* 0x001ee80000300800 */
[----:B------:R-:W3:Y:S04]  /*44800*/  LDL.LU R5, [R1+0xc94] ;  /* 0x000c940001057983 */ /* 0x000ee80000300800 */
[----:B------:R-:W3:Y:S04]  /*44810*/  LDL.LU R6, [R1+0xc98] ;  /* 0x000c980001067983 */ /* 0x000ee80000300800 */
[----:B------:R-:W3:Y:S01]  /*44820*/  LDL.LU R7, [R1+0xc9c] ;  /* 0x000c9c0001077983 */ /* 0x000ee20000300800 */
[----:B--2---:R-:W-:-:S03]  /*44830*/  IMAD R24, R24, 0x100, R29 ;  /* 0x0000010018187824 */ /* 0x004fc600078e021d */
[----:B------:R-:W2:Y:S04]  /*44840*/  LDL.LU R29, [R1+0x2b50] ;  /* 0x002b5000011d7983 */ /* 0x000ea80000300800 */
[----:B------:R-:W2:Y:S04]  /*44850*/  LDL.LU R2, [R1+0x2b4c] ;  /* 0x002b4c0001027983 */ /* 0x000ea80000300800 */
[----:B------:R-:W2:Y:S01]  /*44860*/  LDL.LU R3, [R1+0x2b48] ;  /* 0x002b480001037983 */ /* 0x000ea20000300800 */
[----:B----4-:R-:W-:Y:S01]  /*44870*/  IMAD R0, R0, 0x100, R25 ;  /* 0x0000010000007824 */ /* 0x010fe200078e0219 */
[----:B--2---:R-:W-:Y:S02]  /*44880*/  HMMA.16816.F32 R12, R12, R2, R20 ;  /* 0x000000020c0c723c */ /* 0x004fe40000001814 */
[----:B------:R-:W2:Y:S04]  /*44890*/  LDL.LU.64 R22, [R1+0x2b40] ;  /* 0x002b400001167983 */ /* 0x000ea80000300a00 */
[----:B------:R-:W2:Y:S04]  /*448a0*/  LDL.LU.64 R20, [R1+0x2b38] ;  /* 0x002b380001147983 */ /* 0x000ea80000300a00 */
[----:B------:R-:W-:Y:S09]  /*448b0*/  STL [R1+0x2a80], R3 ;  /* 0x002a800301007387 */ /* 0x000ff20000100800 */
[----:B------:R0:W-:Y:S04]  /*448c0*/  STL.64 [R1+0x260], R12 ;  /* 0x0002600c01007387 */ /* 0x0001e80000100a00 */
[----:B------:R1:W-:Y:S01]  /*448d0*/  STL.64 [R1+0x268], R14 ;  /* 0x0002680e01007387 */ /* 0x0003e20000100a00 */
[----:B0-----:R-:W-:-:S02]  /*448e0*/  F2FP.F16.E5M2.UNPACK_B R12, R24 ;  /* 0x00000018ff0c723e */ /* 0x001fc400020004ff */
[----:B------:R-:W-:Y:S02]  /*448f0*/  F2FP.F16.E5M2.UNPACK_B R13, R9 ;  /* 0x00000009ff0d723e */ /* 0x000fe400020004ff */
[----:B-1----:R-:W-:Y:S02]  /*44900*/  F2FP.F16.E5M2.UNPACK_B R14, R8 ;  /* 0x00000008ff0e723e */ /* 0x002fe400020004ff */
[----:B------:R-:W-:-:S07]  /*44910*/  F2FP.F16.E5M2.UNPACK_B R15, R0 ;  /* 0x00000000ff0f723e */ /* 0x000fce00020004ff */
[----:B--2---:R-:W-:Y:S01]  /*44920*/  HMMA.16816.F32 R24, R12, R26, R20 ;  /* 0x0000001a0c18723c */ /* 0x004fe20000001814 */
[----:B------:R-:W2:Y:S04]  /*44930*/  LDL.LU.64 R22, [R1+0x2b30] ;  /* 0x002b300001167983 */ /* 0x000ea80000300a00 */
[----:B------:R-:W2:-:S14]  /*44940*/  LDL.LU.64 R20, [R1+0x2b28] ;  /* 0x002b280001147983 */ /* 0x000e9c0000300a00 */
[----:B------:R-:W-:Y:S04]  /*44950*/  STL.64 [R1+0x650], R24 ;  /* 0x0006501801007387 */ /* 0x000fe80000100a00 */
[----:B------:R0:W-:Y:S04]  /*44960*/  STL.64 [R1+0x658], R26 ;  /* 0x0006581a01007387 */ /* 0x0001e80000100a00 */
[----:B0-----:R-:W2:Y:S04]  /*44970*/  LDL.LU.64 R26, [R1+0x2b20] ;  /* 0x002b2000011a7983 */ /* 0x001ea80000300a00 */
[----:B------:R-:W4:Y:S01]  /*44980*/  LDL.LU.64 R24, [R1+0x2b18] ;  /* 0x002b180001187983 */ /* 0x000f220000300a00 */
[----:B---3--:R-:W-:-:S15]  /*44990*/  HMMA.16816.F32 R8, R12, R10, R4 ;  /* 0x0000000a0c08723c */ /* 0x008fde0000001804 */
[----:B------:R-:W-:-:S04]  /*449a0*/  NOP ;  /* 0x0000000000007918 */ /* 0x000fc80000000000 */
[----:B------:R0:W-:Y:S04]  /*449b0*/  STL.64 [R1+0x640], R8 ;  /* 0x0006400801007387 */ /* 0x0001e80000100a00 */
[----:B------:R-:W-:Y:S01]  /*449c0*/  STL.64 [R1+0x648], R10 ;  /* 0x0006480a01007387 */ /* 0x000fe20000100a00 */
[----:B----4-:R-:W-:-:S15]  /*449d0*/  HMMA.16816.F32 R4, R12, R24, R16 ;  /* 0x000000180c04723c */ /* 0x010fde0000001810 */
[----:B------:R-:W-:-:S04]  /*449e0*/  NOP ;  /* 0x0000000000007918 */ /* 0x000fc80000000000 */
[----:B------:R-:W-:Y:S04]  /*449f0*/  STL.64 [R1+0x630], R4 ;  /* 0x0006300401007387 */ /* 0x000fe80000100a00 */
[----:B------:R2:W-:Y:S04]  /*44a00*/  STL.64 [R1+0x638], R6 ;  /* 0x0006380601007387 */ /* 0x0005e80000100a00 */
[----:B0-----:R-:W3:Y:S01]  /*44a10*/  LDL.LU R8, [R1+0xc00] ;  /* 0x000c000001087983 */ /* 0x001ee20000300800 */
        /* <DEDUP_REMOVED lines=33> */
[----:B------:R-:W-:Y:S04]  /*44c30*/  STL.64 [R1+0x2ac0], R10 ;  /* 0x002ac00a01007387 */ /* 0x000fe80000100a00 */
        /* <DEDUP_REMOVED lines=516> */
[----:B------:R-:W-:Y:S04]  /*46c80*/  STL [R1+0x27e0], R9 ;  /* 0x0027e00901007387 */ /* 0x000fe80000100800 */
[----:B------:R-:W-:Y:S04]  /*46c90*/  STL.64 [R1+0x2858], R10 ;  /* 0x0028580a01007387 */ /* 0x000fe80000100a00 */
[----:B------:R0:W-:Y:S04]  /*46ca0*/  STL [R1+0x2850], R8 ;  /* 0x0028500801007387 */ /* 0x0001e80000100800 */
        /* <DEDUP_REMOVED lines=12> */
[----:B------:R-:W-:-:S12]  /*46d70*/  STL.64 [R1+0x27d0], R4 ;  /* 0x0027d00401007387 */ /* 0x000fd80000100a00 */
[----:B------:R0:W-:Y:S04]  /*46d80*/  STL.64 [R1+0x390], R8 ;  /* 0x0003900801007387 */ /* 0x0001e80000100a00 */
[----:B------:R-:W-:Y:S04]  /*46d90*/  STL.64 [R1+0x398], R10 ;  /* 0x0003980a01007387 */ /* 0x000fe80000100a00 */
[----:B------:R-:W-:Y:S04]  /*46da0*/  STL [R1+0x27a4], R2 ;  /* 0x0027a40201007387 */ /* 0x000fe80000100800 */
[----:B------:R-:W-:Y:S01]  /*46db0*/  STL [R1+0x27a0], R3 ;  /* 0x0027a00301007387 */ /* 0x000fe20000100800 */
[----:B0-----:R-:W-:Y:S01]  /*46dc0*/  IMAD R8, R20, 0x100, R19 ;  /* 0x0000010014087824 */ /* 0x001fe200078e0213 */
[----:B--2---:R-:W-:-:S15]  /*46dd0*/  HMMA.16816.F32 R12, R12, R2, R24 ;  /* 0x000000020c0c723c */ /* 0x004fde0000001818 */
[----:B------:R-:W-:-:S04]  /*46de0*/  NOP ;  /* 0x0000000000007918 */ /* 0x000fc80000000000 */
[----:B------:R0:W-:Y:S04]  /*46df0*/  STL.64 [R1+0x230], R12 ;  /* 0x0002300c01007387 */ /* 0x0001e80000100a00 */
[----:B------:R-:W-:Y:S01]  /*46e00*/  STL.64 [R1+0x238], R14 ;  /* 0x0002380e01007387 */ /* 0x000fe20000100a00 */
[----:B0-----:R-:W-:-:S03]  /*46e10*/  F2FP.F16.E5M2.UNPACK_B R12, R8 ;  /* 0x00000008ff0c723e */ /* 0x001fc600020004ff */
[----:B------:R-:W2:Y:S04]  /*46e20*/  LDL.LU R8, [R1+0x9a0] ;  /* 0x0009a00001087983 */ /* 0x000ea80000300800 */
[----:B------:R-:W2:Y:S04]  /*46e30*/  LDL.LU R9, [R1+0x9a4] ;  /* 0x0009a40001097983 */ /* 0x000ea80000300800 */
[----:B--2---:R0:W-:Y:S04]  /*46e40*/  STL.64 [R1+0x2860], R8 ;  /* 0x0028600801007387 */ /* 0x0041e80000100a00 */
[----:B------:R-:W2:Y:S04]  /*46e50*/  LDL.LU R10, [R1+0x9a8] ;  /* 0x0009a800010a7983 */ /* 0x000ea80000300800 */
[----:B------:R-:W2:Y:S04]  /*46e60*/  LDL.LU R11, [R1+0x9ac] ;  /* 0x0009ac00010b7983 */ /* 0x000ea80000300800 */
[----:B------:R-:W3:Y:S04]  /*46e70*/  LDL.LU.64 R6, [R1+0x10] ;  /* 0x0000100001067983 */ /* 0x000ee80000300a00 */
[----:B0-----:R-:W4:Y:S04]  /*46e80*/  LDL.LU.64 R8, [R1+0x8] ;  /* 0x0000080001087983 */ /* 0x001f280000300a00 */
[----:B--2---:R-:W-:Y:S04]  /*46e90*/  STL.64 [R1+0x2880], R10 ;  /* 0x0028800a01007387 */ /* 0x004fe80000100a00 */
[----:B----4-:R0:W-:Y:S04]  /*46ea0*/  STL.64 [R1+0x2878], R8 ;  /* 0x0028780801007387 */ /* 0x0101e80000100a00 */
[----:B0-----:R-:W2:Y:S04]  /*46eb0*/  LDL.LU R8, [R1+0x9c0] ;  /* 0x0009c00001087983 */ /* 0x001ea80000300800 */
[----:B------:R-:W2:Y:S04]  /*46ec0*/  LDL.LU R9, [R1+0x9c4] ;  /* 0x0009c40001097983 */ /* 0x000ea80000300800 */
[----:B------:R-:W4:Y:S04]  /*46ed0*/  LDL.LU R10, [R1+0x9c8] ;  /* 0x0009c800010a7983 */ /* 0x000f280000300800 */
[----:B------:R-:W4:Y:S01]  /*46ee0*/  LDL.LU R11, [R1+0x9cc] ;  /* 0x0009cc00010b7983 */ /* 0x000f220000300800 */
[----:B------:R-:W-:-:S02]  /*46ef0*/  IMAD R5, R22, 0x100, R21 ;  /* 0x0000010016057824 */ /* 0x000fc400078e0215 */
[----:B------:R-:W-:Y:S02]  /*46f00*/  IMAD R4, R28, 0x100, R23 ;  /* 0x000001001c047824 */ /* 0x000fe400078e0217 */
[----:B------:R-:W-:Y:S01]  /*46f10*/  IMAD R0, R0, 0x100, R29 ;  /* 0x0000010000007824 */ /* 0x000fe200078e021d */
[----:B------:R-:W-:Y:S02]  /*46f20*/  F2FP.F16.E5M2.UNPACK_B R13, R5 ;  /* 0x00000005ff0d723e */ /* 0x000fe400020004ff */
[----:B------:R-:W-:Y:S01]  /*46f30*/  F2FP.F16.E5M2.UNPACK_B R14, R4 ;  /* 0x00000004ff0e723e */ /* 0x000fe200020004ff */
[----:B----4-:R-:W-:Y:S04]  /*46f40*/  STL.64 [R1+0x2890], R10 ;  /* 0x0028900a01007387 */ /* 0x010fe80000100a00 */
[----:B--2---:R0:W-:Y:S04]  /*46f50*/  STL.64 [R1+0x2888], R8 ;  /* 0x0028880801007387 */ /* 0x0041e80000100a00 */
[----:B0-----:R-:W2:Y:S04]  /*46f60*/  LDL.LU R8, [R1+0x9d0] ;  /* 0x0009d00001087983 */ /* 0x001ea80000300800 */
[----:B------:R-:W2:Y:S04]  /*46f70*/  LDL.LU R9, [R1+0x9d4] ;  /* 0x0009d40001097983 */ /* 0x000ea80000300800 */
[----:B------:R-:W2:Y:S04]  /*46f80*/  LDL.LU R10, [R1+0x9d8] ;  /* 0x0009d800010a7983 */ /* 0x000ea80000300800 */
[----:B------:R-:W2:Y:S04]  /*46f90*/  LDL.LU R11, [R1+0x9dc] ;  /* 0x0009dc00010b7983 */ /* 0x000ea80000300800 */
[----:B------:R-:W2:Y:S04]  /*46fa0*/  LDL.LU.64 R4, [R1+0x18] ;  /* 0x0000180001047983 */ /* 0x000ea80000300a00 */
[----:B------:R-:W4:Y:S04]  /*46fb0*/  LDL.LU.64 R28, [R1] ;  /* 0x00000000011c7983 */ /* 0x000f280000300a00 */
[----:B------:R-:W2:Y:S04]  /*46fc0*/  LDL.LU R20, [R1+0x970] ;  /* 0x0009700001147983 */ /* 0x000ea80000300800 */
[----:B------:R-:W2:Y:S04]  /*46fd0*/  LDL.LU R21, [R1+0x974] ;  /* 0x0009740001157983 */ /* 0x000ea80000300800 */
[----:B------:R-:W2:Y:S04]  /*46fe0*/  LDL.LU R22, [R1+0x978] ;  /* 0x0009780001167983 */ /* 0x000ea80000300800 */
[----:B------:R-:W2:Y:S04]  /*46ff0*/  LDL.LU R23, [R1+0x97c] ;  /* 0x00097c0001177983 */ /* 0x000ea80000300800 */
[----:B------:R-:W2:Y:S04]  /*47000*/  LDL.LU R24, [R1+0x990] ;  /* 0x0009900001187983 */ /* 0x000ea80000300800 */
[----:B------:R-:W2:Y:S04]  /*47010*/  LDL.LU R25, [R1+0x994] ;  /* 0x0009940001197983 */ /* 0x000ea80000300800 */
[----:B------:R-:W2:Y:S04]  /*47020*/  LDL.LU R26, [R1+0x998] ;  /* 0x00099800011a7983 */ /* 0x000ea80000300800 */
[----:B------:R-:W2:Y:S01]  /*47030*/  LDL.LU R27, [R1+0x99c] ;  /* 0x00099c00011b7983 */ /* 0x000ea20000300800 */
[----:B------:R-:W-:-:S03]  /*47040*/  F2FP.F16.E5M2.UNPACK_B R15, R0 ;  /* 0x00000000ff0f723e */ /* 0x000fc600020004ff */
        /* <DEDUP_REMOVED lines=32> */
[----:B------:R-:W2:Y:S01]  /*47250*/  LDL.LU.64 R8, [R1+0x2878] ;  /* 0x0028780001087983 */ /* 0x000ea20000300a00 */
[----:B------:R-:W-:-:S02]  /*47260*/  IMAD.MOV.U32 R2, RZ, RZ, R4 ;  /* 0x000000ffff027224 */ /* 0x000fc400078e0004 */
[----:B------:R-:W-:Y:S02]  /*47270*/  IMAD.MOV.U32 R0, RZ, RZ, R5 ;  /* 0x000000ffff007224 */ /* 0x000fe400078e0005 */
[----:B------:R-:W-:Y:S01]  /*47280*/  IMAD.MOV.U32 R4, RZ, RZ, R6 ;  /* 0x000000ffff047224 */ /* 0x000fe200078e0006 */
[----:B--2---:R-:W-:Y:S01]  /*47290*/  HMMA.16816.F32 R24, R12, R8, R24 ;  /* 0x000000080c18723c */ /* 0x004fe20000001818 */
[----:B------:R-:W-:Y:S02]  /*472a0*/  IMAD.MOV.U32 R6, RZ, RZ, R8 ;  /* 0x000000ffff067224 */ /* 0x000fe400078e0008 */
[----:B------:R-:W-:-:S15]  /*472b0*/  IMAD.MOV.U32 R5, RZ, RZ, R9 ;  /* 0x000000ffff057224 */ /* 0x000fde00078e0009 */
[----:B------:R-:W-:Y:S01]  /*472c0*/  NOP ;  /* 0x0000000000007918 */ /* 0x000fe20000000000 */
[----:B------:R-:W-:Y:S04]  /*472d0*/  STL.64 [R1+0x360], R24 ;  /* 0x0003601801007387 */ /* 0x000fe80000100a00 */
[----:B------:R0:W-:Y:S04]  /*472e0*/  STL.64 [R1+0x368], R26 ;  /* 0x0003681a01007387 */ /* 0x0001e80000100a00 */
[----:B0-----:R-:W2:Y:S04]  /*472f0*/  LDL.LU.64 R26, [R1+0x2870] ;  /* 0x00287000011a7983 */ /* 0x001ea80000300a00 */
[----:B------:R-:W2:Y:S04]  /*47300*/  LDL.LU.64 R24, [R1+0x2868] ;  /* 0x0028680001187983 */ /* 0x000ea80000300a00 */
[----:B------:R-:W3:Y:S01]  /*47310*/  LDL.LU.64 R8, [R1+0x2860] ;  /* 0x0028600001087983 */ /* 0x000ee20000300a00 */
[----:B------:R-:W-:-:S02]  /*47320*/  IMAD.MOV.U32 R3, RZ, RZ, R7 ;  /* 0x000000ffff037224 */ /* 0x000fc400078e0007 */
[----:B----4-:R-:W-:Y:S01]  /*47330*/  IMAD.MOV.U32 R7, RZ, RZ, R29 ;  /* 0x000000ffff077224 */ /* 0x010fe200078e001d */
[----:B---3--:R-:W-:-:S15]  /*47340*/  HMMA.16816.F32 R8, R12, R28, R8 ;  /* 0x0000001c0c08723c */ /* 0x008fde0000001808 */
[----:B------:R-:W-:-:S04]  /*47350*/  NOP ;  /* 0x0000000000007918 */ /* 0x000fc80000000000 */
[----:B------:R0:W-:Y:S04]  /*47360*/  STL.64 [R1+0x350], R8 ;  /* 0x0003500801007387 */ /* 0x0001e80000100a00 */
[----:B------:R1:W-:Y:S01]  /*47370*/  STL.64 [R1+0x358], R10 ;  /* 0x0003580a01007387 */ /* 0x0003e20000100a00 */
[----:B0-----:R-:W-:-:S03]  /*47380*/  IMAD.MOV.U32 R9, RZ, RZ, R28 ;  /* 0x000000ffff097224 */ /* 0x001fc600078e001c */
[----:B-1----:R-:W3:Y:S04]  /*47390*/  LDL.LU.64 R10, [R1+0x2858] ;  /* 0x00285800010a7983 */ /* 0x002ee80000300a00 */
[----:B------:R-:W4:Y:S04]  /*473a0*/  LDL.LU R8, [R1+0x2850] ;  /* 0x0028500001087983 */ /* 0x000f280000300800 */
[----:B------:R-:W2:Y:S02]  /*473b0*/  LDL.LU.64 R28, [R1+0x2848] ;  /* 0x00284800011c7983 */ /* 0x000ea40000300a00 */
[C---:B--2---:R-:W-:Y:S02]  /*473c0*/  HMMA.16816.F32 R24, R12.reuse, R28, R24 ;  /* 0x0000001c0c18723c */ /* 0x044fe40000001818 */
[----:B---3--:R-:W-:Y:S04]  /*473d0*/  STL.64 [R1+0x27f0], R10 ;  /* 0x0027f00a01007387 */ /* 0x008fe80000100a00 */
[----:B----4-:R0:W-:Y:S04]  /*473e0*/  STL.64 [R1+0x27e8], R8 ;  /* 0x0027e80801007387 */ /* 0x0101e80000100a00 */
[----:B0-----:R-:W2:Y:S04]  /*473f0*/  LDL.LU R8, [R1+0x940] ;  /* 0x0009400001087983 */ /* 0x001ea80000300800 */
[----:B------:R-:W2:Y:S04]  /*47400*/  LDL.LU R9, [R1+0x944] ;  /* 0x0009440001097983 */ /* 0x000ea80000300800 */
[----:B------:R-:W2:Y:S04]  /*47410*/  LDL.LU R10, [R1+0x948] ;  /* 0x00094800010a7983 */ /* 0x000ea80000300800 */
[----:B------:R-:W2:Y:S04]  /*47420*/  LDL.LU R11, [R1+0x94c] ;  /* 0x00094c00010b7983 */ /* 0x000ea80000300800 */
        /* <DEDUP_REMOVED lines=46> */
[----:B0-----:R-:W2:Y:S01]  /*47710*/  LDL.LU.64 R10, [R1+0x27f0] ;  /* 0x0027f000010a7983 */ /* 0x001ea20000300a00 */
[C---:B---3--:R-:W-:Y:S03]  /*47720*/  HMMA.16816.F32 R20, R12.reuse, R16, R20 ;  /* 0x000000100c14723c */ /* 0x048fe60000001814 */
[----:B------:R-:W3:Y:S04]  /*47730*/  LDL.LU.64 R8, [R1+0x27e8] ;  /* 0x0027e80001087983 */ /* 0x000ee80000300a00 */
[----:B------:R-:W-:Y:S04]  /*47740*/  STL.64 [R1+0x26d8], R18 ;  /* 0x0026d81201007387 */ /* 0x000fe80000100a00 */
[----:B------:R-:W-:Y:S08]  /*47750*/  STL.64 [R1+0x26d0], R16 ;  /* 0x0026d01001007387 */ /* 0x000ff00000100a00 */
[----:B------:R-:W-:Y:S04]  /*47760*/  STL.64 [R1+0x2e0], R20 ;  /* 0x0002e01401007387 */ /* 0x000fe80000100a00 */
[----:B------:R2:W-:Y:S02]  /*47770*/  STL.64 [R1+0x2e8], R22 ;  /* 0x0002e81601007387 */ /* 0x0005e40000100a00 */
[----:B--2---:R-:W-:Y:S02]  /*47780*/  HMMA.16816.F32 R20, R12, R10, R24 ;  /* 0x0000000a0c14723c */ /* 0x004fe40000001818 */
[----:B------:R-:W-:Y:S04]  /*47790*/  STL [R1+0x27ac], R11 ;  /* 0x0027ac0b01007387 */ /* 0x000fe80000100800 */
[----:B------:R-:W2:-:S13]  /*477a0*/  LDL.LU R16, [R1+0xf0] ;  /* 0x0000f00001107983 */ /* 0x000e9a0000300800 */
[----:B------:R0:W-:Y:S04]  /*477b0*/  STL.64 [R1+0x2d0], R20 ;  /* 0x0002d01401007387 */ /* 0x0001e80000100a00 */
[----:B------:R1:W-:Y:S04]  /*477c0*/  STL.64 [R1+0x2d8], R22 ;  /* 0x0002d81601007387 */ /* 0x0003e80000100a00 */
[----:B------:R-:W2:Y:S04]  /*477d0*/  LDL.LU R17, [R1+0xf4] ;  /* 0x0000f40001117983 */ /* 0x000ea80000300800 */
[----:B------:R-:W4:Y:S04]  /*477e0*/  LDL.LU R18, [R1+0xf8] ;  /* 0x0000f80001127983 */ /* 0x000f280000300800 */
[----:B------:R-:W4:Y:S04]  /*477f0*/  LDL.LU R19, [R1+0xfc] ;  /* 0x0000fc0001137983 */ /* 0x000f280000300800 */
[----:B0-----:R-:W2:Y:S04]  /*47800*/  LDL.LU R20, [R1+0x150] ;  /* 0x0001500001147983 */ /* 0x001ea80000300800 */
[----:B------:R-:W2:Y:S04]  /*47810*/  LDL.LU R21, [R1+0x154] ;  /* 0x0001540001157983 */ /* 0x000ea80000300800 */
[----:B-1----:R-:W2:Y:S04]  /*47820*/  LDL.LU R22, [R1+0x158] ;  /* 0x0001580001167983 */ /* 0x002ea80000300800 */
[----:B------:R-:W2:Y:S04]  /*47830*/  LDL.LU R23, [R1+0x15c] ;  /* 0x00015c0001177983 */ /* 0x000ea80000300800 */
[----:B------:R-:W2:Y:S04]  /*47840*/  LDL.LU R24, [R1+0x190] ;  /* 0x0001900001187983 */ /* 0x000ea80000300800 */
[----:B------:R-:W2:Y:S04]  /*47850*/  LDL.LU R25, [R1+0x194] ;  /* 0x0001940001197983 */ /* 0x000ea80000300800 */
[----:B------:R-:W2:Y:S04]  /*47860*/  LDL.LU R26, [R1+0x198] ;  /* 0x00019800011a7983 */ /* 0x000ea80000300800 */
[----:B------:R-:W2:Y:S04]  /*47870*/  LDL.LU R27, [R1+0x19c] ;  /* 0x00019c00011b7983 */ /* 0x000ea80000300800 */
[----:B--2---:R3:W-:Y:S02]  /*47880*/  STL.64 [R1+0x2728], R26 ;  /* 0x0027281a01007387 */ /* 0x0047e40000100a00 */
[----:B---3--:R-:W-:-:S02]  /*47890*/  IMAD.MOV.U32 R26, RZ, RZ, R9 ;  /* 0x000000ffff1a7224 */ /* 0x008fc400078e0009 */
[----:B------:R-:W-:Y:S01]  /*478a0*/  IMAD.MOV.U32 R27, RZ, RZ, R7 ;  /* 0x000000ffff1b7224 */ /* 0x000fe200078e0007 */
[----:B------:R-:W2:Y:S04]  /*478b0*/  LDL.LU R9, [R1+0x27e0] ;  /* 0x0027e00001097983 */ /* 0x000ea80000300800 */
[----:B------:R-:W-:Y:S04]  /*478c0*/  STL.64 [R1+0x2720], R24 ;  /* 0x0027201801007387 */ /* 0x000fe80000100a00 */
[----:B------:R-:W-:Y:S04]  /*478d0*/  STL.64 [R1+0x2740], R26 ;  /* 0x0027401a01007387 */ /* 0x000fe80000100a00 */
[----:B------:R-:W-:Y:S04]  /*478e0*/  STL.64 [R1+0x2708], R22 ;  /* 0x0027081601007387 */ /* 0x000fe80000100a00 */
[----:B------:R0:W-:Y:S04]  /*478f0*/  STL.64 [R1+0x2700], R20 ;  /* 0x0027001401007387 */ /* 0x0001e80000100a00 */
[----:B0-----:R-:W3:Y:S04]  /*47900*/  LDL.LU R20, [R1+0x170] ;  /* 0x0001700001147983 */ /* 0x001ee80000300800 */
[----:B------:R-:W3:Y:S04]  /*47910*/  LDL.LU R21, [R1+0x174] ;  /* 0x0001740001157983 */ /* 0x000ee80000300800 */
[----:B------:R-:W2:Y:S04]  /*47920*/  LDL.LU R22, [R1+0x178] ;  /* 0x0001780001167983 */ /* 0x000ea80000300800 */
[----:B------:R-:W2:Y:S01]  /*47930*/  LDL.LU R23, [R1+0x17c] ;  /* 0x00017c0001177983 */ /* 0x000ea20000300800 */
[----:B------:R-:W-:-:S02]  /*47940*/  IMAD.MOV.U32 R24, RZ, RZ, R6 ;  /* 0x000000ffff187224 */ /* 0x000fc400078e0006 */
[----:B------:R-:W-:-:S05]  /*47950*/  IMAD.MOV.U32 R25, RZ, RZ, R5 ;  /* 0x000000ffff197224 */ /* 0x000fca00078e0005 */
[----:B------:R-:W-:Y:S04]  /*47960*/  STL.64 [R1+0x2758], R24 ;  /* 0x0027581801007387 */ /* 0x000fe80000100a00 */
[----:B--2---:R-:W-:Y:S04]  /*47970*/  STL.64 [R1+0x2738], R22 ;  /* 0x0027381601007387 */ /* 0x004fe80000100a00 */
[----:B---3--:R0:W-:Y:S04]  /*47980*/  STL.64 [R1+0x2730], R20 ;  /* 0x0027301401007387 */ /* 0x0081e80000100a00 */
[----:B0-----:R-:W2:Y:S04]  /*47990*/  LDL.LU R20, [R1+0x850] ;  /* 0x0008500001147983 */ /* 0x001ea80000300800 */
[----:B------:R-:W2:Y:S04]  /*479a0*/  LDL.LU R21, [R1+0x854] ;  /* 0x0008540001157983 */ /* 0x000ea80000300800 */
[----:B------:R-:W3:Y:S04]  /*479b0*/  LDL.LU R22, [R1+0x858] ;  /* 0x0008580001167983 */ /* 0x000ee80000300800 */
[----:B------:R-:W3:Y:S01]  /*479c0*/  LDL.LU R23, [R1+0x85c] ;  /* 0x00085c0001177983 */ /* 0x000ee20000300800 */
[----:B------:R-:W-:-:S02]  /*479d0*/  IMAD.MOV.U32 R26, RZ, RZ, R4 ;  /* 0x000000ffff1a7224 */ /* 0x000fc400078e0004 */
[----:B------:R-:W-:-:S05]  /*479e0*/  IMAD.MOV.U32 R27, RZ, RZ, R3 ;  /* 0x000000ffff1b7224 */ /* 0x000fca00078e0003 */
[----:B------:R-:W-:Y:S04]  /*479f0*/  STL.64 [R1+0x2770], R26 ;  /* 0x0027701a01007387 */ /* 0x000fe80000100a00 */
[----:B---3--:R-:W-:Y:S04]  /*47a00*/  STL.64 [R1+0x2750], R22 ;  /* 0x0027501601007387 */ /* 0x008fe80000100a00 */
[----:B--2---:R0:W-:Y:S04]  /*47a10*/  STL.64 [R1+0x2748], R20 ;  /* 0x0027481401007387 */ /* 0x0041e80000100a00 */
        /* <DEDUP_REMOVED lines=40> */
[----:B------:R-:W2:Y:S04]  /*47ca0*/  LDL.LU R22, [R1+0x888] ;  /* 0x0008880001167983 */ /* 0x000ea80000300800 */
[----:B------:R-:W2:Y:S01]  /*47cb0*/  LDL.LU R23, [R1+0x88c] ;  /* 0x00088c0001177983 */ /* 0x000ea20000300800 */
[C---:B------:R-:W-:Y:S03]  /*47cc0*/  HMMA.16816.F32 R4, R12.reuse, R8, R4 ;  /* 0x000000080c04723c */ /* 0x040fe60000001804 */
[----:B--2---:R-:W-:Y:S04]  /*47cd0*/  STL.64 [R1+0x2798], R22 ;  /* 0x0027981601007387 */ /* 0x004fe80000100a00 */
[----:B---3--:R0:W-:Y:S04]  /*47ce0*/  STL.64 [R1+0x2790], R20 ;  /* 0x0027901401007387 */ /* 0x0081e80000100a00 */
[----:B0-----:R-:W2:Y:S04]  /*47cf0*/  LDL.LU R20, [R1+0x890] ;  /* 0x0008900001147983 */ /* 0x001ea80000300800 */
[----:B------:R-:W2:Y:S04]  /*47d00*/  LDL.LU R21, [R1+0x894] ;  /* 0x0008940001157983 */ /* 0x000ea80000300800 */
[----:B------:R-:W2:Y:S04]  /*47d10*/  LDL.LU R22, [R1+0x898] ;  /* 0x0008980001167983 */ /* 0x000ea80000300800 */
[----:B------:R-:W2:Y:S04]  /*47d20*/  LDL.LU R23, [R1+0x89c] ;  /* 0x00089c0001177983 */ /* 0x000ea80000300800 */
[----:B----4-:R-:W-:Y:S04]  /*47d30*/  STL.64 [R1+0x26e8], R18 ;  /* 0x0026e81201007387 */ /* 0x010fe80000100a00 */
[----:B------:R0:W-:Y:S04]  /*47d40*/  STL.64 [R1+0x26e0], R16 ;  /* 0x0026e01001007387 */ /* 0x0001e80000100a00 */
[----:B0-----:R-:W3:Y:S04]  /*47d50*/  LDL.LU R16, [R1+0x120] ;  /* 0x0001200001107983 */ /* 0x001ee80000300800 */
[----:B------:R-:W3:Y:S04]  /*47d60*/  LDL.LU R17, [R1+0x124] ;  /* 0x0001240001117983 */ /* 0x000ee80000300800 */
[----:B------:R-:W3:Y:S04]  /*47d70*/  LDL.LU R18, [R1+0x128] ;  /* 0x0001280001127983 */ /* 0x000ee80000300800 */
[----:B------:R-:W3:Y:S04]  /*47d80*/  LDL.LU R19, [R1+0x12c] ;  /* 0x00012c0001137983 */ /* 0x000ee80000300800 */
[----:B------:R-:W-:Y:S04]  /*47d90*/  STL.64 [R1+0x2c0], R4 ;  /* 0x0002c00401007387 */ /* 0x000fe80000100a00 */
[----:B------:R0:W-:Y:S04]  /*47da0*/  STL.64 [R1+0x2c8], R6 ;  /* 0x0002c80601007387 */ /* 0x0001e80000100a00 */
[----:B0-----:R-:W4:Y:S04]  /*47db0*/  LDL.LU.64 R6, [R1+0x27d8] ;  /* 0x0027d80001067983 */ /* 0x001f280000300a00 */
[----:B------:R-:W2:Y:S01]  /*47dc0*/  LDL.LU.64 R4, [R1+0x27d0] ;  /* 0x0027d00001047983 */ /* 0x000ea20000300a00 */
        /* <DEDUP_REMOVED lines=13> */
[----:B------:R0:W-:Y:S01]  /*47ea0*/  STL.64 [R1+0x26c0], R4 ;  /* 0x0026c00401007387 */ /* 0x0001e20000100a00 */
[----:B------:R-:W-:-:S02]  /*47eb0*/  IMAD R29, R29, 0x100, R11 ;  /* 0x000001001d1d7824 */ /* 0x000fc400078e020b */
[----:B------:R-:W-:Y:S01]  /*47ec0*/  IMAD R0, R0, 0x100, R28 ;  /* 0x0000010000007824 */ /* 0x000fe200078e021c */
[----:B0-----:R-:W3:Y:S04]  /*47ed0*/  LDL.LU R4, [R1+0x80] ;  /* 0x0000800001047983 */ /* 0x001ee80000300800 */
[----:B------:R-:W3:Y:S04]  /*47ee0*/  LDL.LU R5, [R1+0x84] ;  /* 0x0000840001057983 */ /* 0x000ee80000300800 */
[----:B------:R-:W3:Y:S04]  /*47ef0*/  LDL.LU R6, [R1+0x88] ;  /* 0x0000880001067983 */ /* 0x000ee80000300800 */
[----:B------:R-:W3:Y:S04]  /*47f00*/  LDL.LU R7, [R1+0x8c] ;  /* 0x00008c0001077983 */ /* 0x000ee80000300800 */
[----:B------:R-:W3:Y:S04]  /*47f10*/  LDL.LU R11, [R1+0x27ac] ;  /* 0x0027ac00010b7983 */ /* 0x000ee80000300800 */
[----:B------:R-:W3:Y:S01]  /*47f20*/  LDL.LU R28, [R1+0x27a8] ;  /* 0x0027a800011c7983 */ /* 0x000ee20000300800 */
[----:B--2---:R-:W-:-:S02]  /*47f30*/  IMAD R27, R27, 0x100, R2 ;  /* 0x000001001b1b7824 */ /* 0x004fc400078e0202 */
[----:B------:R-:W-:Y:S01]  /*47f40*/  IMAD R26, R26, 0x100, R3 ;  /* 0x000001001a1a7824 */ /* 0x000fe200078e0203 */
[----:B------:R-:W2:Y:S04]  /*47f50*/  LDL.LU R2, [R1+0x27a4] ;  /* 0x0027a40001027983 */ /* 0x000ea80000300800 */
[----:B------:R-:W2:Y:S02]  /*47f60*/  LDL.LU R3, [R1+0x27a0] ;  /* 0x0027a00001037983 */ /* 0x000ea40000300800 */
[----:B--2---:R-:W-:Y:S02]  /*47f70*/  HMMA.16816.F32 R12, R12, R2, R20 ;  /* 0x000000020c0c723c */ /* 0x004fe40000001814 */
[----:B------:R-:W4:Y:S04]  /*47f80*/  LDL.LU.64 R22, [R1+0x2798] ;  /* 0x0027980001167983 */ /* 0x000f280000300a00 */
[----:B------:R-:W4:-:S13]  /*47f90*/  LDL.LU.64 R20, [R1+0x2790] ;  /* 0x0027900001147983 */ /* 0x000f1a0000300a00 */
[----:B------:R0:W-:Y:S04]  /*47fa0*/  STL.64 [R1+0x220], R12 ;  /* 0x0002200c01007387 */ /* 0x0001e80000100a00 */
[----:B------:R1:W-:Y:S01]  /*47fb0*/  STL.64 [R1+0x228], R14 ;  /* 0x0002280e01007387 */ /* 0x0003e20000100a00 */
[----:B0-----:R-:W-:Y:S02]  /*47fc0*/  F2FP.F16.E5M2.UNPACK_B R12, R29 ;  /* 0x0000001dff0c723e */ /* 0x001fe400020004ff */
[----:B------:R-:W-:Y:S02]  /*47fd0*/  F2FP.F16.E5M2.UNPACK_B R13, R0 ;  /* 0x00000000ff0d723e */ /* 0x000fe400020004ff */
[----:B-1----:R-:W-:Y:S02]  /*47fe0*/  F2FP.F16.E5M2.UNPACK_B R14, R27 ;  /* 0x0000001bff0e723e */ /* 0x002fe400020004ff */
[----:B------:R-:W-:Y:S01]  /*47ff0*/  F2FP.F16.E5M2.UNPACK_B R15, R26 ;  /* 0x0000001aff0f723e */ /* 0x000fe200020004ff */
[----:B------:R-:W3:Y:S04]  /*48000*/  LDL.LU R29, [R1+0x278c] ;  /* 0x00278c00011d7983 */ /* 0x000ee80000300800 */
[----:B------:R-:W2:Y:S02]  /*48010*/  LDL.LU R0, [R1+0x2788] ;  /* 0x0027880001007983 */ /* 0x000ea40000300800 */
[----:B----4-:R-:W-:Y:S02]  /*48020*/  HMMA.16816.F32 R24, R12, R24, R20 ;  /* 0x000000180c18723c */ /* 0x010fe40000001814 */
[----:B------:R-:W4:Y:S04]  /*48030*/  LDL.LU.64 R22, [R1+0x2780] ;  /* 0x0027800001167983 */ /* 0x000f280000300a00 */
[----:B------:R-:W4:-:S13]  /*48040*/  LDL.LU.64 R20, [R1+0x2778] ;  /* 0x0027780001147983 */ /* 0x000f1a0000300a00 */
[----:B------:R-:W-:Y:S04]  /*48050*/  STL.64 [R1+0x210], R24 ;  /* 0x0002101801007387 */ /* 0x000fe80000100a00 */
[----:B------:R0:W-:Y:S04]  /*48060*/  STL.64 [R1+0x218], R26 ;  /* 0x0002181a01007387 */ /* 0x0001e80000100a00 */
[----:B0-----:R-:W4:Y:S02]  /*48070*/  LDL.LU.64 R26, [R1+0x2770] ;  /* 0x00277000011a7983 */ /* 0x001f240000300a00 */
[----:B----4-:R-:W-:Y:S02]  /*48080*/  HMMA.16816.F32 R24, R12, R26, R20 ;  /* 0x0000001a0c18723c */ /* 0x010fe40000001814 */
[----:B------:R-:W4:Y:S04]  /*48090*/  LDL.LU.64 R22, [R1+0x2768] ;  /* 0x0027680001167983 */ /* 0x000f280000300a00 */
[----:B------:R-:W4:-:S13]  /*480a0*/  LDL.LU.64 R20, [R1+0x2760] ;  /* 0x0027600001147983 */ /* 0x000f1a0000300a00 */
[----:B------:R0:W-:Y:S04]  /*480b0*/  STL.64 [R1+0x1f0], R24 ;  /* 0x0001f01801007387 */ /* 0x0001e80000100a00 */
[----:B------:R4:W-:Y:S04]  /*480c0*/  STL.64 [R1+0x1f8], R26 ;  /* 0x0001f81a01007387 */ /* 0x0009e80000100a00 */
[----:B0-----:R-:W4:Y:S02]  /*480d0*/  LDL.LU.64 R24, [R1+0x2758] ;  /* 0x0027580001187983 */ /* 0x001f240000300a00 */
        /* <DEDUP_REMOVED lines=18> */
[----:B------:R-:W3:Y:S01]  /*48200*/  LDL.LU.64 R24, [R1+0x2710] ;  /* 0x0027100001187983 */ /* 0x000ee20000300a00 */
[----:B----4-:R-:W-:-:S15]  /*48210*/  HMMA.16816.F32 R20, R12, R26, R20 ;  /* 0x0000001a0c14723c */ /* 0x010fde0000001814 */
[----:B------:R-:W-:-:S04]  /*48220*/  NOP ;  /* 0x0000000000007918 */ /* 0x000fc80000000000 */
[----:B------:R-:W-:Y:S04]  /*48230*/  STL.64 [R1+0x170], R20 ;  /* 0x0001701401007387 */ /* 0x000fe80000100a00 */
[----:B------:R0:W-:Y:S04]  /*48240*/  STL.64 [R1+0x178], R22 ;  /* 0x0001781601007387 */ /* 0x0001e80000100a00 */
[----:B0-----:R-:W3:Y:S04]  /*48250*/  LDL.LU.64 R22, [R1+0x2708] ;  /* 0x0027080001167983 */ /* 0x001ee80000300a00 */
[----:B------:R-:W3:Y:S02]  /*48260*/  LDL.LU.64 R20, [R1+0x2700] ;  /* 0x0027000001147983 */ /* 0x000ee40000300a00 */
[----:B---3--:R-:W-:Y:S02]  /*48270*/  HMMA.16816.F32 R24, R12, R24, R20 ;  /* 0x000000180c18723c */ /* 0x008fe40000001814 */
[----:B------:R-:W3:Y:S04]  /*48280*/  LDL.LU.64 R22, [R1+0x26f8] ;  /* 0x0026f80001167983 */ /* 0x000ee80000300a00 */
[----:B------:R-:W4:-:S13]  /*48290*/  LDL.LU.64 R20, [R1+0x26f0] ;  /* 0x0026f00001147983 */ /* 0x000f1a0000300a00 */
[----:B------:R0:W-:Y:S04]  /*482a0*/  STL.64 [R1+0x140], R24 ;  /* 0x0001401801007387 */ /* 0x0001e80000100a00 */
[----:B------:R1:W-:Y:S04]  /*482b0*/  STL.64 [R1+0x148], R26 ;  /* 0x0001481a01007387 */ /* 0x0003e80000100a00 */
[----:B0-----:R-:W2:Y:S04]  /*482c0*/  LDL.LU R24, [R1+0x90] ;  /* 0x0000900001187983 */ /* 0x001ea80000300800 */
[----:B------:R-:W2:Y:S04]  /*482d0*/  LDL.LU R25, [R1+0x94] ;  /* 0x0000940001197983 */ /* 0x000ea80000300800 */
[----:B-1----:R-:W2:Y:S04]  /*482e0*/  LDL.LU R26, [R1+0x98] ;  /* 0x00009800011a7983 */ /* 0x002ea80000300800 */
[----:B------:R-:W2:Y:S01]  /*482f0*/  LDL.LU R27, [R1+0x9c] ;  /* 0x00009c00011b7983 */ /* 0x000ea20000300800 */
[----:B---3--:R-:W-:-:S15]  /*48300*/  HMMA.16816.F32 R16, R12, R22, R16 ;  /* 0x000000160c10723c */ /* 0x008fde0000001810 */
[----:B------:R-:W-:-:S04]  /*48310*/  NOP ;  /* 0x0000000000007918 */ /* 0x000fc80000000000 */
[----:B------:R-:W-:Y:S04]  /*48320*/  STL.64 [R1+0x120], R16 ;  /* 0x0001201001007387 */ /* 0x000fe80000100a00 */
[----:B------:R0:W-:Y:S04]  /*48330*/  STL.64 [R1+0x128], R18 ;  /* 0x0001281201007387 */ /* 0x0001e80000100a00 */
[----:B0-----:R-:W4:Y:S04]  /*48340*/  LDL.LU.64 R18, [R1+0x26e8] ;  /* 0x0026e80001127983 */ /* 0x001f280000300a00 */
[----:B------:R-:W4:Y:S02]  /*48350*/  LDL.LU.64 R16, [R1+0x26e0] ;  /* 0x0026e00001107983 */ /* 0x000f240000300a00 */
[----:B----4-:R-:W-:Y:S02]  /*48360*/  HMMA.16816.F32 R20, R12, R20, R16 ;  /* 0x000000140c14723c */ /* 0x010fe40000001810 */
[----:B------:R-:W3:Y:S04]  /*48370*/  LDL.LU.64 R18, [R1+0x26d8] ;  /* 0x0026d80001127983 */ /* 0x000ee80000300a00 */
[----:B------:R-:W4:-:S13]  /*48380*/  LDL.LU.64 R16, [R1+0x26d0] ;  /* 0x0026d00001107983 */ /* 0x000f1a0000300a00 */
[----:B------:R0:W-:Y:S04]  /*48390*/  STL.64 [R1+0xf0], R20 ;  /* 0x0000f01401007387 */ /* 0x0001e80000100a00 */
[----:B------:R1:W-:Y:S04]  /*483a0*/  STL.64 [R1+0xf8], R22 ;  /* 0x0000f81601007387 */ /* 0x0003e80000100a00 */
[----:B0-----:R-:W3:Y:S04]  /*483b0*/  LDL.LU R20, [R1+0xd0] ;  /* 0x0000d00001147983 */ /* 0x001ee80000300800 */
[----:B------:R-:W3:Y:S04]  /*483c0*/  LDL.LU R21, [R1+0xd4] ;  /* 0x0000d40001157983 */ /* 0x000ee80000300800 */
[----:B-1----:R-:W3:Y:S01]  /*483d0*/  LDL.LU R22, [R1+0xd8] ;  /* 0x0000d80001167983 */ /* 0x002ee20000300800 */
[----:B--2---:R-:W-:-:S03]  /*483e0*/  IMAD.MOV.U32 R23, RZ, RZ, R0 ;  /* 0x000000ffff177224 */ /* 0x004fc600078e0000 */
[----:B------:R-:W2:Y:S01]  /*483f0*/  LDL.LU R0, [R1+0x1d74] ;  /* 0x001d740001007983 */ /* 0x000ea20000300800 */
[C---:B----4-:R-:W-:Y:S03]  /*48400*/  HMMA.16816.F32 R24, R12.reuse, R16, R24 ;  /* 0x000000100c18723c */ /* 0x050fe60000001818 */
[----:B------:R-:W4:Y:S05]  /*48410*/  LDL.LU R16, [R1+0xeac] ;  /* 0x000eac0001107983 */ /* 0x000f2a0000300800 */
[----:B---3--:R-:W-:-:S15]  /*48420*/  HMMA.16816.F32 R20, R12, R18, R20 ;  /* 0x000000120c14723c */ /* 0x008fde0000001814 */
[----:B------:R-:W-:-:S04]  /*48430*/  NOP ;  /* 0x0000000000007918 */ /* 0x000fc80000000000 */
[----:B------:R-:W-:Y:S04]  /*48440*/  STL.64 [R1+0xd0], R20 ;  /* 0x0000d01401007387 */ /* 0x000fe80000100a00 */
[----:B------:R0:W-:Y:S02]  /*48450*/  STL.64 [R1+0xd8], R22 ;  /* 0x0000d81601007387 */ /* 0x0001e40000100a00 */
[C---:B0-----:R-:W-:Y:S02]  /*48460*/  HMMA.16816.F32 R20, R12.reuse, R10, R4 ;  /* 0x0000000a0c14723c */ /* 0x041fe40000001804 */
[----:B------:R-:W-:Y:S04]  /*48470*/  STL.64 [R1+0xb0], R24 ;  /* 0x0000b01801007387 */ /* 0x000fe80000100a00 */
[----:B------:R-:W-:Y:S04]  /*48480*/  STL.64 [R1+0xb8], R26 ;  /* 0x0000b81a01007387 */ /* 0x000fe80000100a00 */
[----:B------:R-:W3:Y:S09]  /*48490*/  LDL.LU R4, [R1+0x70] ;  /* 0x0000700001047983 */ /* 0x000ef20000300800 */
[----:B------:R-:W-:Y:S04]  /*484a0*/  STL.64 [R1+0x90], R20 ;  /* 0x0000901401007387 */ /* 0x000fe80000100a00 */
[----:B------:R-:W-:Y:S04]  /*484b0*/  STL.64 [R1+0x98], R22 ;  /* 0x0000981601007387 */ /* 0x000fe80000100a00 */
[----:B------:R-:W3:Y:S04]  /*484c0*/  LDL.LU R5, [R1+0x74] ;  /* 0x0000740001057983 */ /* 0x000ee80000300800 */
[----:B------:R-:W3:Y:S04]  /*484d0*/  LDL.LU R6, [R1+0x78] ;  /* 0x0000780001067983 */ /* 0x000ee80000300800 */
[----:B------:R-:W3:Y:S04]  /*484e0*/  LDL.LU R7, [R1+0x7c] ;  /* 0x00007c0001077983 */ /* 0x000ee80000300800 */
[----:B------:R-:W2:Y:S04]  /*484f0*/  LDL.LU R10, [R1+0x1d78] ;  /* 0x001d7800010a7983 */ /* 0x000ea80000300800 */
[----:B------:R-:W2:Y:S04]  /*48500*/  LDL.LU R11, [R1+0xea8] ;  /* 0x000ea800010b7983 */ /* 0x000ea80000300800 */
[----:B------:R-:W4:Y:S04]  /*48510*/  LDL.LU R17, [R1+0xeb8] ;  /* 0x000eb80001117983 */ /* 0x000f280000300800 */
[----:B------:R-:W2:Y:S04]  /*48520*/  LDL.LU R18, [R1+0xebc] ;  /* 0x000ebc0001127983 */ /* 0x000ea80000300800 */
[----:B------:R-:W2:Y:S04]  /*48530*/  LDL.LU R19, [R1+0xec8] ;  /* 0x000ec80001137983 */ /* 0x000ea80000300800 */
[----:B--2---:R-:W-:Y:S04]  /*48540*/  STL.64 [R1+0x2698], R18 ;  /* 0x0026981201007387 */ /* 0x004fe80000100a00 */
[----:B----4-:R0:W-:Y:S04]  /*48550*/  STL.64 [R1+0x2690], R16 ;  /* 0x0026901001007387 */ /* 0x0101e80000100a00 */
        /* <DEDUP_REMOVED lines=8> */
[----:B------:R-:W4:Y:S04]  /*485e0*/  LDL.LU R18, [R1+0x38] ;  /* 0x0000380001127983 */ /* 0x000f280000300800 */
[----:B------:R-:W4:Y:S01]  /*485f0*/  LDL.LU R19, [R1+0x3c] ;  /* 0x00003c0001137983 */ /* 0x000f220000300800 */
[C---:B---3--:R-:W-:Y:S03]  /*48600*/  HMMA.16816.F32 R4, R12.reuse, R8, R4 ;  /* 0x000000080c04723c */ /* 0x048fe60000001804 */
        /* <DEDUP_REMOVED lines=10> */
[----:B------:R-:W4:Y:S04]  /*486b0*/  LDL.LU R28, [R1+0xecc] ;  /* 0x000ecc00011c7983 */ /* 0x000f280000300800 */
[----:B------:R-:W2:Y:S04]  /*486c0*/  LDL.LU R29, [R1+0xed8] ;  /* 0x000ed800011d7983 */ /* 0x000ea80000300800 */
[----:B------:R-:W2:Y:S04]  /*486d0*/  LDL.LU R24, [R1+0xa0] ;  /* 0x0000a00001187983 */ /* 0x000ea80000300800 */
[----:B------:R-:W2:Y:S04]  /*486e0*/  LDL.LU R25, [R1+0xa4] ;  /* 0x0000a40001197983 */ /* 0x000ea80000300800 */
[----:B------:R-:W2:Y:S04]  /*486f0*/  LDL.LU R26, [R1+0xa8] ;  /* 0x0000a800011a7983 */ /* 0x000ea80000300800 */
[----:B------:R-:W2:Y:S04]  /*48700*/  LDL.LU R27, [R1+0xac] ;  /* 0x0000ac00011b7983 */ /* 0x000ea80000300800 */
[----:B------:R-:W-:Y:S04]  /*48710*/  STL.64 [R1+0x80], R4 ;  /* 0x0000800401007387 */ /* 0x000fe80000100a00 */
[----:B------:R0:W-:Y:S04]  /*48720*/  STL.64 [R1+0x88], R6 ;  /* 0x0000880601007387 */ /* 0x0001e80000100a00 */
[----:B0-----:R-:W2:Y:S04]  /*48730*/  LDL.LU.64 R6, [R1+0x26c8] ;  /* 0x0026c80001067983 */ /* 0x001ea80000300a00 */
[----:B------:R-:W3:Y:S04]  /*48740*/  LDL.LU.64 R4, [R1+0x26c0] ;  /* 0x0026c00001047983 */ /* 0x000ee80000300a00 */
[----:B------:R-:W3:Y:S04]  /*48750*/  LDL.LU R8, [R1+0x1d70] ;  /* 0x001d700001087983 */ /* 0x000ee80000300800 */
        /* <DEDUP_REMOVED lines=16> */
[----:B------:R-:W2:Y:S01]  /*48860*/  LDL.LU R5, [R1+0x1d5c] ;  /* 0x001d5c0001057983 */ /* 0x000ea20000300800 */
[----:B---3--:R-:W-:Y:S03]  /*48870*/  HMMA.16816.F32 R12, R12, R2, R16 ;  /* 0x000000020c0c723c */ /* 0x008fe60000001810 */
[----:B------:R-:W3:Y:S04]  /*48880*/  LDL.LU.64 R18, [R1+0x2698] ;  /* 0x0026980001127983 */ /* 0x000ee80000300a00 */
[----:B------:R-:W3:Y:S01]  /*48890*/  LDL.LU.64 R16, [R1+0x2690] ;  /* 0x0026900001107983 */ /* 0x000ee20000300a00 */
[----:B--2---:R-:W-:-:S02]  /*488a0*/  IMAD R4, R5, 0x100, R4 ;  /* 0x0000010005047824 */ /* 0x004fc400078e0204 */
[----:B------:R-:W-:Y:S02]  /*488b0*/  IMAD R5, R7, 0x100, R6 ;  /* 0x0000010007057824 */ /* 0x000fe400078e0206 */
[----:B------:R-:W-:Y:S01]  /*488c0*/  IMAD R7, R0, 0x100, R10 ;  /* 0x0000010000077824 */ /* 0x000fe200078e020a */
[----:B------:R-:W-:Y:S01]  /*488d0*/  F2FP.F16.E5M2.UNPACK_B R10, R11.H1 ;  /* 0x0000000bff0a723e */ /* 0x000fe200030004ff */
[----:B------:R-:W-:-:S05]  /*488e0*/  IMAD R6, R9, 0x100, R8 ;  /* 0x0000010009067824 */ /* 0x000fca00078e0208 */
[----:B------:R-:W-:Y:S01]  /*488f0*/  IMAD.MOV.U32 R0, RZ, RZ, R15 ;  /* 0x000000ffff007224 */ /* 0x000fe200078e000f */
[----:B------:R0:W-:Y:S04]  /*48900*/  STL.64 [R1+0x20], R12 ;  /* 0x0000200c01007387 */ /* 0x0001e80000100a00 */
[----:B------:R1:W-:Y:S04]  /*48910*/  STL [R1+0x28], R14 ;  /* 0x0000280e01007387 */ /* 0x0003e80000100800 */
[----:B------:R-:W-:Y:S04]  /*48920*/  STL [R1+0x2050], R0 ;  /* 0x0020500001007387 */ /* 0x000fe80000100800 */
[----:B------:R-:W-:Y:S01]  /*48930*/  STL [R1+0x18], R10 ;  /* 0x0000180a01007387 */ /* 0x000fe20000100800 */
[----:B------:R-:W-:-:S02]  /*48940*/  F2FP.F16.E5M2.UNPACK_B R15, R7 ;  /* 0x00000007ff0f723e */ /* 0x000fc400020004ff */
[----:B0-----:R-:W-:Y:S02]  /*48950*/  F2FP.F16.E5M2.UNPACK_B R12, R4 ;  /* 0x00000004ff0c723e */ /* 0x001fe400020004ff */
[----:B------:R-:W-:Y:S02]  /*48960*/  F2FP.F16.E5M2.UNPACK_B R13, R5 ;  /* 0x00000005ff0d723e */ /* 0x000fe400020004ff */
[----:B-1----:R-:W-:Y:S02]  /*48970*/  F2FP.F16.E5M2.UNPACK_B R14, R6 ;  /* 0x00000006ff0e723e */ /* 0x002fe400020004ff */
[----:B---3--:R-:W-:-:S05]  /*48980*/  F2FP.F16.E5M2.UNPACK_B R11, R16.H1 ;  /* 0x00000010ff0b723e */ /* 0x008fca00030004ff */
[----:B------:R-:W-:Y:S04]  /*48990*/  STL [R1+0x1c], R11 ;  /* 0x00001c0b01007387 */ /* 0x000fe80000100800 */
[----:B------:R-:W2:Y:S04]  /*489a0*/  LDL.LU R4, [R1+0x40] ;  /* 0x0000400001047983 */ /* 0x000ea80000300800 */
[----:B------:R-:W2:Y:S04]  /*489b0*/  LDL.LU R5, [R1+0x44] ;  /* 0x0000440001057983 */ /* 0x000ea80000300800 */
[----:B------:R-:W2:Y:S04]  /*489c0*/  LDL.LU R6, [R1+0x48] ;  /* 0x0000480001067983 */ /* 0x000ea80000300800 */
[----:B------:R-:W2:Y:S01]  /*489d0*/  LDL.LU R7, [R1+0x4c] ;  /* 0x00004c0001077983 */ /* 0x000ea20000300800 */
[----:B------:R-:W-:-:S02]  /*489e0*/  F2FP.F16.E5M2.UNPACK_B R8, R17.H1 ;  /* 0x00000011ff08723e */ /* 0x000fc400030004ff */
[----:B------:R-:W-:Y:S01]  /*489f0*/  F2FP.F16.E5M2.UNPACK_B R9, R18.H1 ;  /* 0x00000012ff09723e */ /* 0x000fe200030004ff */
[----:B--2---:R-:W-:-:S15]  /*48a00*/  HMMA.16816.F32 R4, R12, R10, R4 ;  /* 0x0000000a0c04723c */ /* 0x004fde0000001804 */
[----:B------:R-:W-:-:S04]  /*48a10*/  NOP ;  /* 0x0000000000007918 */ /* 0x000fc80000000000 */
[----:B------:R-:W-:Y:S04]  /*48a20*/  STL.64 [R1+0x40], R4 ;  /* 0x0000400401007387 */ /* 0x000fe80000100a00 */
[----:B------:R0:W-:Y:S02]  /*48a30*/  STL.64 [R1+0x48], R6 ;  /* 0x0000480601007387 */ /* 0x0001e40000100a00 */
[----:B0-----:R-:W-:Y:S02]  /*48a40*/  F2FP.F16.E5M2.UNPACK_B R6, R19.H1 ;  /* 0x00000013ff06723e */ /* 0x001fe400030004ff */
[----:B------:R-:W-:Y:S01]  /*48a50*/  HMMA.16816.F32 R16, R12, R8, R20 ;  /* 0x000000080c10723c */ /* 0x000fe20000001814 */
[----:B------:R0:W-:Y:S01]  /*48a60*/  STL [R1+0x10], R8 ;  /* 0x0000100801007387 */ /* 0x0001e20000100800 */
[----:B------:R-:W-:Y:S01]  /*48a70*/  IMAD.MOV.U32 R4, RZ, RZ, R8 ;  /* 0x000000ffff047224 */ /* 0x000fe200078e0008 */
[----:B----4-:R-:W-:-:S02]  /*48a80*/  F2FP.F16.E5M2.UNPACK_B R7, R28.H1 ;  /* 0x0000001cff07723e */ /* 0x010fc400030004ff */
[----:B------:R-:W-:-:S14]  /*48a90*/  STL [R1+0x14], R9 ;  /* 0x0000140901007387 */ /* 0x000fdc0000100800 */
[----:B------:R-:W-:Y:S04]  /*48aa0*/  STL.64 [R1+0x50], R16 ;  /* 0x0000501001007387 */ /* 0x000fe80000100a00 */
[----:B------:R1:W-:Y:S04]  /*48ab0*/  STL.64 [R1+0x58], R18 ;  /* 0x0000581201007387 */ /* 0x0003e80000100a00 */
[----:B------:R-:W-:Y:S04]  /*48ac0*/  STL [R1+0x8], R6 ;  /* 0x0000080601007387 */ /* 0x000fe80000100800 */
[----:B------:R-:W-:Y:S04]  /*48ad0*/  STL [R1+0x2638], R4 ;  /* 0x0026380401007387 */ /* 0x000fe80000100800 */
[----:B------:R2:W-:Y:S01]  /*48ae0*/  STL [R1+0xc], R7 ;  /* 0x00000c0701007387 */ /* 0x0005e20000100800 */
[----:B0-----:R-:W-:-:S03]  /*48af0*/  F2FP.F16.E5M2.UNPACK_B R8, R29.H1 ;  /* 0x0000001dff08723e */ /* 0x001fc600030004ff */
[----:B------:R-:W3:Y:S04]  /*48b00*/  LDL.LU R21, [R1+0xf2c] ;  /* 0x000f2c0001157983 */ /* 0x000ee80000300800 */
[----:B-1----:R-:W4:Y:S01]  /*48b10*/  LDL.LU R18, [R1+0xf38] ;  /* 0x000f380001127983 */ /* 0x002f220000300800 */
        /* <DEDUP_REMOVED lines=13> */
[----:B------:R-:W3:Y:S04]  /*48bf0*/  LDL.LU R24, [R1+0xf08] ;  /* 0x000f080001187983 */ /* 0x000ee80000300800 */
[----:B------:R-:W3:Y:S04]  /*48c00*/  LDL.LU R25, [R1+0xf0c] ;  /* 0x000f0c0001197983 */ /* 0x000ee80000300800 */
[----:B--2---:R-:W-:Y:S04]  /*48c10*/  STL.64 [R1+0x2688], R26 ;  /* 0x0026881a01007387 */ /* 0x004fe80000100a00 */
[----:B---3--:R0:W-:Y:S04]  /*48c20*/  STL.64 [R1+0x2680], R24 ;  /* 0x0026801801007387 */ /* 0x0081e80000100a00 */
[----:B0-----:R-:W2:Y:S04]  /*48c30*/  LDL.LU R24, [R1+0xe0] ;  /* 0x0000e00001187983 */ /* 0x001ea80000300800 */
[----:B------:R-:W2:Y:S04]  /*48c40*/  LDL.LU R25, [R1+0xe4] ;  /* 0x0000e40001197983 */ /* 0x000ea80000300800 */
[----:B------:R-:W2:Y:S04]  /*48c50*/  LDL.LU R26, [R1+0xe8] ;  /* 0x0000e800011a7983 */ /* 0x000ea80000300800 */
[----:B------:R-:W2:Y:S04]  /*48c60*/  LDL.LU R27, [R1+0xec] ;  /* 0x0000ec00011b7983 */ /* 0x000ea80000300800 */
[----:B------:R-:W3:Y:S04]  /*48c70*/  LDL.LU R28, [R1+0xee8] ;  /* 0x000ee800011c7983 */ /* 0x000ee80000300800 */
[----:B------:R-:W2:Y:S04]  /*48c80*/  LDL.LU R22, [R1+0xf18] ;  /* 0x000f180001167983 */ /* 0x000ea80000300800 */
[----:B------:R-:W2:Y:S04]  /*48c90*/  LDL.LU R23, [R1+0xf1c] ;  /* 0x000f1c0001177983 */ /* 0x000ea80000300800 */
[----:B------:R-:W3:Y:S04]  /*48ca0*/  LDL.LU R20, [R1+0xf28] ;  /* 0x000f280001147983 */ /* 0x000ee80000300800 */
[----:B--2---:R-:W-:Y:S04]  /*48cb0*/  STL.64 [R1+0x2668], R22 ;  /* 0x0026681601007387 */ /* 0x004fe80000100a00 */
[----:B---3--:R0:W-:Y:S04]  /*48cc0*/  STL.64 [R1+0x2660], R20 ;  /* 0x0026601401007387 */ /* 0x0081e80000100a00 */
[----:B0-----:R-:W2:Y:S04]  /*48cd0*/  LDL.LU R20, [R1+0x110] ;  /* 0x0001100001147983 */ /* 0x001ea80000300800 */
[----:B------:R-:W2:Y:S04]  /*48ce0*/  LDL.LU R21, [R1+0x114] ;  /* 0x0001140001157983 */ /* 0x000ea80000300800 */
[----:B------:R-:W3:Y:S04]  /*48cf0*/  LDL.LU R22, [R1+0x118] ;  /* 0x0001180001167983 */ /* 0x000ee80000300800 */
[----:B------:R-:W3:Y:S01]  /*48d00*/  LDL.LU R23, [R1+0x11c] ;  /* 0x00011c0001177983 */ /* 0x000ee20000300800 */
[----:B------:R-:W-:Y:S01]  /*48d10*/  IMAD.MOV.U32 R3, RZ, RZ, R9 ;  /* 0x000000ffff037224 */ /* 0x000fe200078e0009 */
[----:B------:R-:W-:-:S02]  /*48d20*/  F2FP.F16.E5M2.UNPACK_B R9, R19.H1 ;  /* 0x00000013ff09723e */ /* 0x000fc400030004ff */
        /* <DEDUP_REMOVED lines=11> */
[----:B------:R-:W3:Y:S01]  /*48de0*/  LDL.LU R7, [R1+0x16c] ;  /* 0x00016c0001077983 */ /* 0x000ee20000300800 */
[----:B------:R-:W-:-:S02]  /*48df0*/  F2FP.F16.E5M2.UNPACK_B R28, R28.H1 ;  /* 0x0000001cff1c723e */ /* 0x000fc400030004ff */
[----:B------:R-:W-:Y:S01]  /*48e00*/  F2FP.F16.E5M2.UNPACK_B R29, R29.H1 ;  /* 0x0000001dff1d723e */ /* 0x000fe200030004ff */
[----:B------:R-:W-:Y:S01]  /*48e10*/  HMMA.16816.F32 R24, R12, R8, R24 ;  /* 0x000000080c18723c */ /* 0x000fe20000001818 */
[----:B------:R-:W-:Y:S02]  /*48e20*/  IMAD.MOV.U32 R2, RZ, RZ, R10 ;  /* 0x000000ffff027224 */ /* 0x000fe400078e000a */
[----:B------:R-:W-:-:S05]  /*48e30*/  IMAD.MOV.U32 R0, RZ, RZ, R11 ;  /* 0x000000ffff007224 */ /* 0x000fca00078e000b */
[----:B--2---:R-:W-:Y:S01]  /*48e40*/  HMMA.16816.F32 R20, R12, R28, R20 ;  /* 0x0000001c0c14723c */ /* 0x004fe20000001814 */
[----:B---3--:R-:W-:Y:S04]  /*48e50*/  STL.64 [R1+0x2658], R6 ;  /* 0x0026580601007387 */ /* 0x008fe80000100a00 */
[----:B------:R0:W-:Y:S04]  /*48e60*/  STL.64 [R1+0x2650], R4 ;  /* 0x0026500401007387 */ /* 0x0001e80000100a00 */
[----:B0-----:R-:W2:Y:S04]  /*48e70*/  LDL.LU R4, [R1+0x130] ;  /* 0x0001300001047983 */ /* 0x001ea80000300800 */
[----:B------:R-:W2:Y:S04]  /*48e80*/  LDL.LU R5, [R1+0x134] ;  /* 0x0001340001057983 */ /* 0x000ea80000300800 */
[----:B------:R-:W2:Y:S04]  /*48e90*/  LDL.LU R6, [R1+0x138] ;  /* 0x0001380001067983 */ /* 0x000ea80000300800 */
[----:B------:R-:W2:Y:S04]  /*48ea0*/  LDL.LU R7, [R1+0x13c] ;  /* 0x00013c0001077983 */ /* 0x000ea80000300800 */
[----:B------:R-:W3:Y:S04]  /*48eb0*/  LDL.LU R17, [R1+0xf4c] ;  /* 0x000f4c0001117983 */ /* 0x000ee80000300800 */
[----:B------:R-:W2:Y:S04]  /*48ec0*/  LDL.LU R10, [R1+0xf58] ;  /* 0x000f5800010a7983 */ /* 0x000ea80000300800 */
[----:B------:R-:W2:Y:S04]  /*48ed0*/  LDL.LU R11, [R1+0xf5c] ;  /* 0x000f5c00010b7983 */ /* 0x000ea80000300800 */
[----:B------:R-:W-:Y:S04]  /*48ee0*/  STL [R1+0x4], R9 ;  /* 0x0000040901007387 */ /* 0x000fe80000100800 */
[----:B------:R-:W-:Y:S04]  /*48ef0*/  STL.64 [R1+0xe0], R24 ;  /* 0x0000e01801007387 */ /* 0x000fe80000100a00 */
[----:B------:R0:W-:Y:S04]  /*48f00*/  STL.64 [R1+0xe8], R26 ;  /* 0x0000e81a01007387 */ /* 0x0001e80000100a00 */
[----:B0-----:R-:W2:Y:S04]  /*48f10*/  LDL.LU.64 R26, [R1+0x2688] ;  /* 0x00268800011a7983 */ /* 0x001ea80000300a00 */
[----:B------:R-:W3:Y:S04]  /*48f20*/  LDL.LU.64 R24, [R1+0x2680] ;  /* 0x0026800001187983 */ /* 0x000ee80000300a00 */
[----:B------:R-:W4:Y:S04]  /*48f30*/  LDL.LU R19, [R1+0xf3c] ;  /* 0x000f3c0001137983 */ /* 0x000f280000300800 */
[----:B------:R-:W4:Y:S04]  /*48f40*/  LDL.LU R16, [R1+0xf48] ;  /* 0x000f480001107983 */ /* 0x000f280000300800 */
[----:B------:R-:W-:Y:S04]  /*48f50*/  STL.64 [R1+0x100], R20 ;  /* 0x0001001401007387 */ /* 0x000fe80000100a00 */
[----:B------:R0:W-:Y:S04]  /*48f60*/  STL.64 [R1+0x108], R22 ;  /* 0x0001081601007387 */ /* 0x0001e80000100a00 */
[----:B0-----:R-:W4:Y:S04]  /*48f70*/  LDL.LU.64 R22, [R1+0x2678] ;  /* 0x0026780001167983 */ /* 0x001f280000300a00 */
[----:B------:R-:W4:Y:S04]  /*48f80*/  LDL.LU.64 R20, [R1+0x2670] ;  /* 0x0026700001147983 */ /* 0x000f280000300a00 */
[----:B------:R-:W-:Y:S04]  /*48f90*/  STL [R1+0x25ec], R28 ;  /* 0x0025ec1c01007387 */ /* 0x000fe80000100800 */
[----:B------:R-:W-:Y:S01]  /*48fa0*/  STL [R1+0x25e8], R29 ;  /* 0x0025e81d01007387 */ /* 0x000fe20000100800 */
[----:B--2---:R-:W-:-:S02]  /*48fb0*/  F2FP.F16.E5M2.UNPACK_B R26, R26.H1 ;  /* 0x0000001aff1a723e */ /* 0x004fc400030004ff */
[----:B------:R-:W-:Y:S02]  /*48fc0*/  F2FP.F16.E5M2.UNPACK_B R27, R27.H1 ;  /* 0x0000001bff1b723e */ /* 0x000fe400030004ff */
[----:B---3--:R-:W-:Y:S02]  /*48fd0*/  F2FP.F16.E5M2.UNPACK_B R24, R24.H1 ;  /* 0x00000018ff18723e */ /* 0x008fe400030004ff */
[----:B------:R-:W-:-:S07]  /*48fe0*/  F2FP.F16.E5M2.UNPACK_B R25, R25.H1 ;  /* 0x00000019ff19723e */ /* 0x000fce00030004ff */
        /* <DEDUP_REMOVED lines=17> */
[----:B--2---:R-:W-:-:S02]  /*49100*/  F2FP.F16.E5M2.UNPACK_B R22, R22.H1 ;  /* 0x00000016ff16723e */ /* 0x004fc400030004ff */
[----:B------:R-:W-:-:S07]  /*49110*/  F2FP.F16.E5M2.UNPACK_B R23, R23.H1 ;  /* 0x00000017ff17723e */ /* 0x000fce00030004ff */
[----:B----4-:R-:W-:-:S15]  /*49120*/  HMMA.16816.F32 R4, R12, R22, R4 ;  /* 0x000000160c04723c */ /* 0x010fde0000001804 */
[----:B------:R-:W-:-:S04]  /*49130*/  NOP ;  /* 0x0000000000007918 */ /* 0x000fc80000000000 */
[----:B------:R-:W-:Y:S04]  /*49140*/  STL.64 [R1+0x150], R4 ;  /* 0x0001500401007387 */ /* 0x000fe80000100a00 */
[----:B------:R0:W-:Y:S04]  /*49150*/  STL.64 [R1+0x158], R6 ;  /* 0x0001580601007387 */ /* 0x0001e80000100a00 */
[----:B0-----:R-:W2:Y:S04]  /*49160*/  LDL.LU.64 R6, [R1+0x2648] ;  /* 0x0026480001067983 */ /* 0x001ea80000300a00 */
[----:B------:R-:W2:Y:S01]  /*49170*/  LDL.LU.64 R4, [R1+0x2640] ;  /* 0x0026400001047983 */ /* 0x000ea20000300a00 */
[----:B---3--:R-:W-:-:S02]  /*49180*/  F2FP.F16.E5M2.UNPACK_B R20, R20.H1 ;  /* 0x00000014ff14723e */ /* 0x008fc400030004ff */
[----:B------:R-:W-:-:S07]  /*49190*/  F2FP.F16.E5M2.UNPACK_B R21, R21.H1 ;  /* 0x00000015ff15723e */ /* 0x000fce00030004ff */
        /* <DEDUP_REMOVED lines=11> */
[----:B------:R-:W-:-:S02]  /*49250*/  F2FP.F16.E5M2.UNPACK_B R18, R18.H1 ;  /* 0x00000012ff12723e */ /* 0x000fc400030004ff */
[----:B------:R-:W-:Y:S02]  /*49260*/  F2FP.F16.E5M2.UNPACK_B R19, R19.H1 ;  /* 0x00000013ff13723e */ /* 0x000fe400030004ff */
[----:B------:R-:W-:Y:S02]  /*49270*/  F2FP.F16.E5M2.UNPACK_B R16, R16.H1 ;  /* 0x00000010ff10723e */ /* 0x000fe400030004ff */
[----:B------:R-:W-:-:S03]  /*49280*/  F2FP.F16.E5M2.UNPACK_B R17, R17.H1 ;  /* 0x00000011ff11723e */ /* 0x000fc600030004ff */
        /* <DEDUP_REMOVED lines=11> */
[----:B------:R-:W2:Y:S04]  /*49340*/  LDL.LU R9, [R1+0xf6c] ;  /* 0x000f6c0001097983 */ /* 0x000ea80000300800 */
[----:B------:R-:W3:Y:S04]  /*49350*/  LDL.LU R6, [R1+0xf78] ;  /* 0x000f780001067983 */ /* 0x000ee80000300800 */
[----:B------:R-:W3:Y:S04]  /*49360*/  LDL.LU R7, [R1+0xf7c] ;  /* 0x000f7c0001077983 */ /* 0x000ee80000300800 */
[----:B------:R-:W4:Y:S04]  /*49370*/  LDL.LU R4, [R1+0xf88] ;  /* 0x000f880001047983 */ /* 0x000f280000300800 */
[----:B------:R-:W4:Y:S01]  /*49380*/  LDL.LU R5, [R1+0xf8c] ;  /* 0x000f8c0001057983 */ /* 0x000f220000300800 */
[----:B------:R-:W-:-:S02]  /*49390*/  IMAD.MOV.U32 R24, RZ, RZ, R2 ;  /* 0x000000ffff187224 */ /* 0x000fc400078e0002 */
[----:B------:R-:W-:Y:S01]  /*493a0*/  IMAD.MOV.U32 R27, RZ, RZ, R3 ;  /* 0x000000ffff1b7224 */ /* 0x000fe200078e0003 */
[----:B---3--:R-:W-:Y:S04]  /*493b0*/  STL.64 [R1+0x2630], R6 ;  /* 0x0026300601007387 */ /* 0x008fe80000100a00 */
[----:B----4-:R0:W-:Y:S04]  /*493c0*/  STL.64 [R1+0x2628], R4 ;  /* 0x0026280401007387 */ /* 0x0101e80000100a00 */
[----:B0-----:R-:W3:Y:S04]  /*493d0*/  LDL.LU R4, [R1+0x1e0] ;  /* 0x0001e00001047983 */ /* 0x001ee80000300800 */
[----:B------:R-:W3:Y:S04]  /*493e0*/  LDL.LU R5, [R1+0x1e4] ;  /* 0x0001e40001057983 */ /* 0x000ee80000300800 */
[----:B------:R-:W3:Y:S04]  /*493f0*/  LDL.LU R6, [R1+0x1e8] ;  /* 0x0001e80001067983 */ /* 0x000ee80000300800 */
[----:B------:R-:W3:Y:S04]  /*49400*/  LDL.LU R7, [R1+0x1ec] ;  /* 0x0001ec0001077983 */ /* 0x000ee80000300800 */
[----:B------:R-:W4:Y:S04]  /*49410*/  LDL.LU R8, [R1+0xf68] ;  /* 0x000f680001087983 */ /* 0x000f280000300800 */
        /* <DEDUP_REMOVED lines=16> */
[----:B------:R-:W-:-:S02]  /*49520*/  F2FP.F16.E5M2.UNPACK_B R10, R10.H1 ;  /* 0x0000000aff0a723e */ /* 0x000fc400030004ff */
[----:B------:R-:W-:Y:S01]  /*49530*/  F2FP.F16.E5M2.UNPACK_B R11, R11.H1 ;  /* 0x0000000bff0b723e */ /* 0x000fe200030004ff */
[----:B--2---:R-:W-:Y:S04]  /*49540*/  STL.64 [R1+0x2620], R26 ;  /* 0x0026201a01007387 */ /* 0x004fe80000100a00 */
[----:B------:R0:W-:Y:S04]  /*49550*/  STL.64 [R1+0x2618], R24 ;  /* 0x0026181801007387 */ /* 0x0001e80000100a00 */
[----:B0-----:R-:W2:Y:S04]  /*49560*/  LDL.LU R24, [R1+0x200] ;  /* 0x0002000001187983 */ /* 0x001ea80000300800 */
[----:B------:R-:W2:Y:S04]  /*49570*/  LDL.LU R25, [R1+0x204] ;  /* 0x0002040001197983 */ /* 0x000ea80000300800 */
[----:B------:R-:W2:Y:S04]  /*49580*/  LDL.LU R26, [R1+0x208] ;  /* 0x00020800011a7983 */ /* 0x000ea80000300800 */
[----:B------:R-:W2:Y:S01]  /*49590*/  LDL.LU R27, [R1+0x20c] ;  /* 0x00020c00011b7983 */ /* 0x000ea20000300800 */
[----:B----4-:R-:W-:-:S02]  /*495a0*/  F2FP.F16.E5M2.UNPACK_B R8, R8.H1 ;  /* 0x00000008ff08723e */ /* 0x010fc400030004ff */
[----:B------:R-:W-:Y:S01]  /*495b0*/  F2FP.F16.E5M2.UNPACK_B R9, R9.H1 ;  /* 0x00000009ff09723e */ /* 0x000fe200030004ff */
[C---:B---3--:R-:W-:Y:S01]  /*495c0*/  HMMA.16816.F32 R4, R12.reuse, R10, R4 ;  /* 0x0000000a0c04723c */ /* 0x048fe20000001804 */
        /* <DEDUP_REMOVED lines=21> */
[----:B---3--:R-:W-:-:S02]  /*49720*/  F2FP.F16.E5M2.UNPACK_B R6, R6.H1 ;  /* 0x00000006ff06723e */ /* 0x008fc400030004ff */
[----:B------:R-:W-:Y:S01]  /*49730*/  F2FP.F16.E5M2.UNPACK_B R7, R7.H1 ;  /* 0x00000007ff07723e */ /* 0x000fe200030004ff */
        /* <DEDUP_REMOVED lines=13> */
[----:B------:R-:W-:-:S07]  /*49810*/  F2FP.F16.E5M2.UNPACK_B R5, R5.H1 ;  /* 0x00000005ff05723e */ /* 0x000fce00030004ff */
        /* <DEDUP_REMOVED lines=12> */
[----:B------:R-:W-:-:S02]  /*498e0*/  F2FP.F16.E5M2.UNPACK_B R2, R2.H1 ;  /* 0x00000002ff02723e */ /* 0x000fc400030004ff */
[----:B------:R-:W-:-:S07]  /*498f0*/  F2FP.F16.E5M2.UNPACK_B R3, R3.H1 ;  /* 0x00000003ff03723e */ /* 0x000fce00030004ff */
        /* <DEDUP_REMOVED lines=1389> */
[----:B------:R-:W2:Y:S04]  /*4efd0*/  LDL.LU.64 R18, [R1+0x1fa0] ;  /* 0x001fa00001127983 */ /* 0x000ea80000300a00 */
[----:B------:R-:W3:-:S13]  /*4efe0*/  LDL.LU.64 R16, [R1+0x1f98] ;  /* 0x001f980001107983 */ /* 0x000eda0000300a00 */
[----:B------:R-:W-:Y:S04]  /*4eff0*/  STL.64 [R1+0x880], R20 ;  /* 0x0008801401007387 */ /* 0x000fe80000100a00 */
[----:B------:R2:W-:Y:S02]  /*4f000*/  STL.64 [R1+0x888], R22 ;  /* 0x0008881601007387 */ /* 0x0005e40000100a00 */
[C---:B--2---:R-:W-:Y:S08]  /*4f010*/  HMMA.16816.F32 R20, R12.reuse, R18, R24 ;  /* 0x000000120c14723c */ /* 0x044ff00000001818 */
[C---:B---3--:R-:W-:Y:S01]  /*4f020*/  HMMA.16816.F32 R16, R12.reuse, R16, R4 ;  /* 0x000000100c10723c */ /* 0x048fe20000001804 */
[----:B------:R-:W2:Y:S10]  /*4f030*/  LDL.LU R4, [R1+0x80] ;  /* 0x0000800001047983 */ /* 0x000eb40000300800 */
[----:B------:R-:W-:Y:S04]  /*4f040*/  STL.64 [R1+0x870], R20 ;  /* 0x0008701401007387 */ /* 0x000fe80000100a00 */
[----:B------:R-:W-:Y:S04]  /*4f050*/  STL.64 [R1+0x878], R22 ;  /* 0x0008781601007387 */ /* 0x000fe80000100a00 */
[----:B------:R-:W-:Y:S04]  /*4f060*/  STL.64 [R1+0xb0], R16 ;  /* 0x0000b01001007387 */ /* 0x000fe80000100a00 */
[----:B------:R-:W-:Y:S04]  /*4f070*/  STL.64 [R1+0xb8], R18 ;  /* 0x0000b81201007387 */ /* 0x000fe80000100a00 */
        /* <DEDUP_REMOVED lines=9> */
[----:B------:R-:W3:Y:S04]  /*4f110*/  LDL.LU R16, [R1+0x1454] ;  /* 0x0014540001107983 */ /* 0x000ee80000300800 */
[----:B---3--:R0:W-:Y:S04]  /*4f120*/  STL [R1+0x1f40], R16 ;  /* 0x001f401001007387 */ /* 0x0081e80000100800 */
[----:B0-----:R-:W3:Y:S04]  /*4f130*/  LDL.LU R16, [R1+0xfe8] ;  /* 0x000fe80001107983 */ /* 0x001ee80000300800 */
[----:B------:R-:W3:Y:S04]  /*4f140*/  LDL.LU R17, [R1+0x1478] ;  /* 0x0014780001117983 */ /* 0x000ee80000300800 */
[----:B------:R-:W4:Y:S04]  /*4f150*/  LDL.LU R18, [R1+0x144c] ;  /* 0x00144c0001127983 */ /* 0x000f280000300800 */
[----:B------:R-:W4:Y:S04]  /*4f160*/  LDL.LU R19, [R1+0x1470] ;  /* 0x0014700001137983 */ /* 0x000f280000300800 */
[----:B----4-:R-:W-:Y:S04]  /*4f170*/  STL.64 [R1+0x1f60], R18 ;  /* 0x001f601201007387 */ /* 0x010fe80000100a00 */
[----:B---3--:R0:W-:Y:S04]  /*4f180*/  STL.64 [R1+0x1f58], R16 ;  /* 0x001f581001007387 */ /* 0x0081e80000100a00 */
        /* <DEDUP_REMOVED lines=12> */
[----:B------:R-:W3:Y:S04]  /*4f250*/  LDL.LU R22, [R1+0x143c] ;  /* 0x00143c0001167983 */ /* 0x000ee80000300800 */
[----:B------:R-:W3:Y:S01]  /*4f260*/  LDL.LU R23, [R1+0x1460] ;  /* 0x0014600001177983 */ /* 0x000ee20000300800 */
[----:B--2---:R-:W-:Y:S03]  /*4f270*/  HMMA.16816.F32 R4, R12, R10, R4 ;  /* 0x0000000a0c04723c */ /* 0x004fe60000001804 */
[----:B---3--:R-:W-:Y:S04]  /*4f280*/  STL.64 [R1+0x1f50], R22 ;  /* 0x001f501601007387 */ /* 0x008fe80000100a00 */
[----:B----4-:R0:W-:Y:S04]  /*4f290*/  STL.64 [R1+0x1f48], R20 ;  /* 0x001f481401007387 */ /* 0x0101e80000100a00 */
[----:B0-----:R-:W2:Y:S04]  /*4f2a0*/  LDL.LU R20, [R1+0x20] ;  /* 0x0000200001147983 */ /* 0x001ea80000300800 */
[----:B------:R-:W2:Y:S04]  /*4f2b0*/  LDL.LU R21, [R1+0x24] ;  /* 0x0000240001157983 */ /* 0x000ea80000300800 */
[----:B------:R-:W2:Y:S04]  /*4f2c0*/  LDL.LU R22, [R1+0x28] ;  /* 0x0000280001167983 */ /* 0x000ea80000300800 */
[----:B------:R-:W3:Y:S04]  /*4f2d0*/  LDL.LU R24, [R1+0x1434] ;  /* 0x0014340001187983 */ /* 0x000ee80000300800 */
[----:B------:R-:W4:Y:S04]  /*4f2e0*/  LDL.LU R25, [R1+0x1458] ;  /* 0x0014580001197983 */ /* 0x000f280000300800 */
[----:B------:R-:W2:Y:S04]  /*4f2f0*/  LDL.LU R26, [R1+0x142c] ;  /* 0x00142c00011a7983 */ /* 0x000ea80000300800 */
[----:B------:R-:W2:Y:S04]  /*4f300*/  LDL.LU R27, [R1+0x1450] ;  /* 0x00145000011b7983 */ /* 0x000ea80000300800 */
[----:B------:R-:W2:Y:S01]  /*4f310*/  LDL.LU R28, [R1+0x1424] ;  /* 0x00142400011c7983 */ /* 0x000ea20000300800 */
[----:B------:R-:W-:-:S03]  /*4f320*/  IMAD.MOV.U32 R23, RZ, RZ, R0 ;  /* 0x000000ffff177224 */ /* 0x000fc600078e0000 */
[----:B------:R-:W2:Y:S04]  /*4f330*/  LDL.LU R29, [R1+0x1448] ;  /* 0x00144800011d7983 */ /* 0x000ea80000300800 */
[----:B------:R-:W2:Y:S04]  /*4f340*/  LDL.LU R0, [R1+0x141c] ;  /* 0x00141c0001007983 */ /* 0x000ea80000300800 */
[----:B------:R-:W-:Y:S04]  /*4f350*/  STL.64 [R1+0x200], R4 ;  /* 0x0002000401007387 */ /* 0x000fe80000100a00 */
[----:B------:R0:W-:Y:S04]  /*4f360*/  STL.64 [R1+0x208], R6 ;  /* 0x0002080601007387 */ /* 0x0001e80000100a00 */
[----:B0-----:R-:W2:Y:S04]  /*4f370*/  LDL.LU.64 R6, [R1+0x1f90] ;  /* 0x001f900001067983 */ /* 0x001ea80000300a00 */
[----:B------:R-:W2:Y:S04]  /*4f380*/  LDL.LU.64 R4, [R1+0x1f88] ;  /* 0x001f880001047983 */ /* 0x000ea80000300a00 */
[----:B------:R-:W3:Y:S04]  /*4f390*/  LDL.LU R10, [R1+0x145c] ;  /* 0x00145c00010a7983 */ /* 0x000ee80000300800 */
[----:B------:R-:W3:Y:S01]  /*4f3a0*/  LDL.LU R11, [R1+0xfb8] ;  /* 0x000fb800010b7983 */ /* 0x000ee20000300800 */
[----:B--2---:R-:W-:-:S15]  /*4f3b0*/  HMMA.16816.F32 R4, R12, R8, R4 ;  /* 0x000000080c04723c */ /* 0x004fde0000001804 */
[----:B------:R-:W-:-:S04]  /*4f3c0*/  NOP ;  /* 0x0000000000007918 */ /* 0x000fc80000000000 */
        /* <DEDUP_REMOVED lines=19> */
[----:B------:R-:W2:Y:S01]  /*4f500*/  LDL.LU.64 R16, [R1+0x1f58] ;  /* 0x001f580001107983 */ /* 0x000ea20000300a00 */
[----:B------:R-:W-:Y:S03]  /*4f510*/  HMMA.16816.F32 R12, R12, R2, R20 ;  /* 0x000000020c0c723c */ /* 0x000fe60000001814 */
[----:B------:R-:W3:Y:S04]  /*4f520*/  LDL.LU R4, [R1+0xfc0] ;  /* 0x000fc00001047983 */ /* 0x000ee80000300800 */
[----:B------:R-:W3:Y:S04]  /*4f530*/  LDL.LU R5, [R1+0x147c] ;  /* 0x00147c0001057983 */ /* 0x000ee80000300800 */
[----:B------:R-:W3:Y:S04]  /*4f540*/  LDL.LU.64 R22, [R1+0x1f50] ;  /* 0x001f500001167983 */ /* 0x000ee80000300a00 */
[----:B------:R-:W3:Y:S04]  /*4f550*/  LDL.LU.64 R20, [R1+0x1f48] ;  /* 0x001f480001147983 */ /* 0x000ee80000300a00 */
[----:B------:R-:W3:Y:S01]  /*4f560*/  LDL.LU R3, [R1+0xfbc] ;  /* 0x000fbc0001037983 */ /* 0x000ee20000300800 */
[----:B--2---:R-:W-:-:S05]  /*4f570*/  VIADD R16, R16, 0x1 ;  /* 0x0000000110107836 */ /* 0x004fca0000000000 */
[----:B------:R0:W-:Y:S04]  /*4f580*/  STL [R1+0xfe8], R16 ;  /* 0x000fe81001007387 */ /* 0x0001e80000100800 */
[----:B------:R1:W-:Y:S04]  /*4f590*/  STL.64 [R1+0x20], R12 ;  /* 0x0000200c01007387 */ /* 0x0003e80000100a00 */
[----:B------:R-:W-:Y:S01]  /*4f5a0*/  STL.64 [R1+0x28], R14 ;  /* 0x0000280e01007387 */ /* 0x000fe20000100a00 */
[----:B------:R-:W-:-:S03]  /*4f5b0*/  ISETP.NE.U32.AND P0, PT, R16, UR6, PT ;  /* 0x0000000610007c0c */ /* 0x000fc6000bf05070 */
[----:B0-----:R-:W2:Y:S01]  /*4f5c0*/  LDL.LU R16, [R1+0x1f40] ;  /* 0x001f400001107983 */ /* 0x001ea20000300800 */
[----:B---3--:R-:W-:Y:S02]  /*4f5d0*/  IADD3 R3, P4, PT, R3, UR40, RZ ;  /* 0x0000002803037c10 */ /* 0x008fe4000ff9e0ff */
[----:B------:R-:W-:Y:S02]  /*4f5e0*/  IADD3 R4, P5, PT, R4, UR40, RZ ;  /* 0x0000002804047c10 */ /* 0x000fe4000ffbe0ff */
[----:B------:R-:W-:Y:S02]  /*4f5f0*/  IADD3 R5, P6, PT, R5, UR40, RZ ;  /* 0x0000002805057c10 */ /* 0x000fe4000ffde0ff */
[----:B------:R-:W-:Y:S02]  /*4f600*/  IADD3 R6, P1, PT, R6, UR40, RZ ;  /* 0x0000002806067c10 */ /* 0x000fe4000ff3e0ff */
[----:B------:R-:W-:Y:S01]  /*4f610*/  IADD3 R7, P2, PT, R7, UR40, RZ ;  /* 0x0000002807077c10 */ /* 0x000fe2000ff5e0ff */
[----:B------:R-:W-:Y:S01]  /*4f620*/  STL [R1+0xfbc], R3 ;  /* 0x000fbc0301007387 */ /* 0x000fe20000100800 */
[----:B------:R-:W-:-:S03]  /*4f630*/  IADD3 R8, P3, PT, R8, UR40, RZ ;  /* 0x0000002808087c10 */ /* 0x000fc6000ff7e0ff */
[----:B------:R-:W-:Y:S01]  /*4f640*/  STL [R1+0xfc0], R4 ;  /* 0x000fc00401007387 */ /* 0x000fe20000100800 */
[----:B------:R-:W-:-:S03]  /*4f650*/  IADD3.X R9, PT, PT, R9, UR76, RZ, P4, !PT ;  /* 0x0000004c09097c10 */ /* 0x000fc6000a7fe4ff */
[----:B------:R-:W-:Y:S01]  /*4f660*/  STL [R1+0x147c], R5 ;  /* 0x00147c0501007387 */ /* 0x000fe20000100800 */
[----:B------:R-:W-:-:S03]  /*4f670*/  IADD3 R10, P4, PT, R10, UR40, RZ ;  /* 0x000000280a0a7c10 */ /* 0x000fc6000ff9e0ff */
[----:B------:R-:W-:Y:S01]  /*4f680*/  STL [R1+0x1474], R6 ;  /* 0x0014740601007387 */ /* 0x000fe20000100800 */
[----:B------:R-:W-:-:S03]  /*4f690*/  IADD3.X R11, PT, PT, R11, UR76, RZ, P5, !PT ;  /* 0x0000004c0b0b7c10 */ /* 0x000fc6000affe4ff */
[----:B------:R-:W-:Y:S04]  /*4f6a0*/  STL [R1+0x146c], R7 ;  /* 0x00146c0701007387 */ /* 0x000fe80000100800 */
[----:B------:R-:W-:Y:S01]  /*4f6b0*/  STL [R1+0x1464], R8 ;  /* 0x0014640801007387 */ /* 0x000fe20000100800 */
[----:B------:R-:W-:-:S03]  /*4f6c0*/  IADD3.X R17, PT, PT, R17, UR76, RZ, P6, !PT ;  /* 0x0000004c11117c10 */ /* 0x000fc6000b7fe4ff */
[----:B------:R-:W-:Y:S01]  /*4f6d0*/  STL [R1+0xfb4], R9 ;  /* 0x000fb40901007387 */ /* 0x000fe20000100800 */
[----:B------:R-:W-:-:S03]  /*4f6e0*/  IADD3 R18, P6, PT, R18, UR40, RZ ;  /* 0x0000002812127c10 */ /* 0x000fc6000ffde0ff */
[----:B------:R-:W-:Y:S01]  /*4f6f0*/  STL [R1+0x145c], R10 ;  /* 0x00145c0a01007387 */ /* 0x000fe20000100800 */
[----:B------:R-:W-:-:S03]  /*4f700*/  IADD3.X R19, PT, PT, R19, UR76, RZ, P1, !PT ;  /* 0x0000004c13137c10 */ /* 0x000fc60008ffe4ff */
[----:B------:R-:W-:Y:S01]  /*4f710*/  STL [R1+0xfb8], R11 ;  /* 0x000fb80b01007387 */ /* 0x000fe20000100800 */
[----:B------:R-:W-:Y:S02]  /*4f720*/  IADD3 R20, P1, PT, R20, UR40, RZ ;  /* 0x0000002814147c10 */ /* 0x000fe4000ff3e0ff */
[----:B------:R-:W-:Y:S02]  /*4f730*/  IADD3.X R21, PT, PT, R21, UR76, RZ, P2, !PT ;  /* 0x0000004c15157c10 */ /* 0x000fe400097fe4ff */
[----:B------:R-:W-:Y:S02]  /*4f740*/  IADD3 R22, P2, PT, R22, UR40, RZ ;  /* 0x0000002816167c10 */ /* 0x000fe4000ff5e0ff */
[----:B------:R-:W-:Y:S02]  /*4f750*/  IADD3.X R23, PT, PT, R23, UR76, RZ, P3, !PT ;  /* 0x0000004c17177c10 */ /* 0x000fe40009ffe4ff */
[----:B------:R-:W-:Y:S02]  /*4f760*/  IADD3 R24, P3, PT, R24, UR40, RZ ;  /* 0x0000002818187c10 */ /* 0x000fe4000ff7e0ff */
[----:B----4-:R-:W-:-:S02]  /*4f770*/  IADD3.X R25, PT, PT, R25, UR76, RZ, P4, !PT ;  /* 0x0000004c19197c10 */ /* 0x010fc4000a7fe4ff */
[----:B------:R-:W-:Y:S02]  /*4f780*/  IADD3 R26, P4, PT, R26, UR40, RZ ;  /* 0x000000281a1a7c10 */ /* 0x000fe4000ff9e0ff */
[----:B--2---:R-:W-:-:S05]  /*4f790*/  IADD3 R16, P5, PT, R16, UR40, RZ ;  /* 0x0000002810107c10 */ /* 0x004fca000ffbe0ff */
[----:B------:R-:W-:Y:S04]  /*4f7a0*/  STL [R1+0x1454], R16 ;  /* 0x0014541001007387 */ /* 0x000fe80000100800 */
[----:B------:R-:W-:Y:S04]  /*4f7b0*/  STL [R1+0x1478], R17 ;  /* 0x0014781101007387 */ /* 0x000fe80000100800 */
[----:B------:R-:W-:Y:S04]  /*4f7c0*/  STL [R1+0x144c], R18 ;  /* 0x00144c1201007387 */ /* 0x000fe80000100800 */
[----:B------:R-:W-:Y:S04]  /*4f7d0*/  STL [R1+0x1470], R19 ;  /* 0x0014701301007387 */ /* 0x000fe80000100800 */
[----:B------:R-:W-:Y:S04]  /*4f7e0*/  STL [R1+0x1444], R20 ;  /* 0x0014441401007387 */ /* 0x000fe80000100800 */
[----:B------:R-:W-:Y:S04]  /*4f7f0*/  STL [R1+0x1468], R21 ;  /* 0x0014681501007387 */ /* 0x000fe80000100800 */
[----:B------:R-:W-:Y:S01]  /*4f800*/  STL [R1+0x143c], R22 ;  /* 0x00143c1601007387 */ /* 0x000fe20000100800 */
[----:B------:R-:W-:-:S03]  /*4f810*/  IADD3.X R27, PT, PT, R27, UR76, RZ, P5, !PT ;  /* 0x0000004c1b1b7c10 */ /* 0x000fc6000affe4ff */
[----:B------:R-:W-:Y:S04]  /*4f820*/  STL [R1+0x1460], R23 ;  /* 0x0014601701007387 */ /* 0x000fe80000100800 */
[----:B------:R-:W-:Y:S04]  /*4f830*/  STL [R1+0x1434], R24 ;  /* 0x0014341801007387 */ /* 0x000fe80000100800 */
[----:B------:R-:W-:Y:S04]  /*4f840*/  STL [R1+0x1458], R25 ;  /* 0x0014581901007387 */ /* 0x000fe80000100800 */
[----:B------:R-:W-:Y:S04]  /*4f850*/  STL [R1+0x142c], R26 ;  /* 0x00142c1a01007387 */ /* 0x000fe80000100800 */
[----:B------:R-:W-:Y:S04]  /*4f860*/  STL [R1+0x1450], R27 ;  /* 0x0014501b01007387 */ /* 0x000fe80000100800 */
[----:B-1----:R-:W2:Y:S01]  /*4f870*/  LDL.LU R12, [R1+0x1438] ;  /* 0x00143800010c7983 */ /* 0x002ea20000300800 */
[----:B------:R-:W-:-:S02]  /*4f880*/  IADD3 R28, P5, PT, R28, UR40, RZ ;  /* 0x000000281c1c7c10 */ /* 0x000fc4000ffbe0ff */
[----:B------:R-:W-:-:S03]  /*4f890*/  IADD3.X R29, PT, PT, R29, UR76, RZ, P6, !PT ;  /* 0x0000004c1d1d7c10 */ /* 0x000fc6000b7fe4ff */
[----:B------:R-:W-:Y:S04]  /*4f8a0*/  STL [R1+0x1424], R28 ;  /* 0x0014241c01007387 */ /* 0x000fe80000100800 */
[----:B--2---:R0:W-:Y:S04]  /*4f8b0*/  STL [R1+0x1f38], R12 ;  /* 0x001f380c01007387 */ /* 0x0041e80000100800 */
[----:B------:R-:W-:Y:S04]  /*4f8c0*/  STL [R1+0x1448], R29 ;  /* 0x0014481d01007387 */ /* 0x000fe80000100800 */
[----:B0-----:R-:W2:Y:S01]  /*4f8d0*/  LDL.LU R12, [R1+0x1414] ;  /* 0x00141400010c7983 */ /* 0x001ea20000300800 */
[----:B------:R-:W-:-:S05]  /*4f8e0*/  IADD3 R0, P6, PT, R0, UR40, RZ ;  /* 0x0000002800007c10 */ /* 0x000fca000ffde0ff */
[----:B------:R-:W-:Y:S04]  /*4f8f0*/  STL [R1+0x141c], R0 ;  /* 0x00141c0001007387 */ /* 0x000fe80000100800 */
        /* <DEDUP_REMOVED lines=30> */
[----:B--2---:R-:W-:-:S05]  /*4fae0*/  IADD3.X R12, PT, PT, R12, UR76, RZ, P1, !PT ;  /* 0x0000004c0c0c7c10 */ /* 0x004fca0008ffe4ff */
[----:B------:R0:W-:Y:S04]  /*4faf0*/  STL [R1+0x1440], R12 ;  /* 0x0014400c01007387 */ /* 0x0001e80000100800 */
[----:B0-----:R-:W2:Y:S02]  /*4fb00*/  LDL.LU R12, [R1+0x1f3c] ;  /* 0x001f3c00010c7983 */ /* 0x001ea40000300800 */
[----:B--2---:R-:W-:-:S05]  /*4fb10*/  IADD3 R12, P1, PT, R12, UR40, RZ ;  /* 0x000000280c0c7c10 */ /* 0x004fca000ff3e0ff */
[----:B------:R0:W-:Y:S04]  /*4fb20*/  STL [R1+0x1414], R12 ;  /* 0x0014140c01007387 */ /* 0x0001e80000100800 */
[----:B0-----:R-:W2:Y:S01]  /*4fb30*/  LDL.LU R12, [R1+0x1f38] ;  /* 0x001f3800010c7983 */ /* 0x001ea20000300800 */
[----:B----4-:R-:W-:Y:S02]  /*4fb40*/  IADD3.X R14, PT, PT, R14, UR76, RZ, P3, !PT ;  /* 0x0000004c0e0e7c10 */ /* 0x010fe40009ffe4ff */
[----:B---3--:R-:W-:Y:S02]  /*4fb50*/  IADD3 R15, P3, PT, R15, UR40, RZ ;  /* 0x000000280f0f7c10 */ /* 0x008fe4000ff7e0ff */
[----:B------:R-:W-:Y:S02]  /*4fb60*/  IADD3.X R2, PT, PT, R2, UR76, RZ, P4, !PT ;  /* 0x0000004c02027c10 */ /* 0x000fe4000a7fe4ff */
[----:B------:R-:W-:-:S02]  /*4fb70*/  IADD3 R3, P4, PT, R3, UR40, RZ ;  /* 0x0000002803037c10 */ /* 0x000fc4000ff9e0ff */
[----:B------:R-:W-:Y:S02]  /*4fb80*/  IADD3.X R4, PT, PT, R4, UR76, RZ, P5, !PT ;  /* 0x0000004c04047c10 */ /* 0x000fe4000affe4ff */
[----:B------:R-:W-:Y:S02]  /*4fb90*/  IADD3 R5, P5, PT, R5, UR40, RZ ;  /* 0x0000002805057c10 */ /* 0x000fe4000ffbe0ff */
[----:B------:R-:W-:Y:S02]  /*4fba0*/  IADD3.X R6, PT, PT, R6, UR76, RZ, P6, !PT ;  /* 0x0000004c06067c10 */ /* 0x000fe4000b7fe4ff */
[----:B------:R-:W-:Y:S02]  /*4fbb0*/  IADD3 R7, P6, PT, R7, UR40, RZ ;  /* 0x0000002807077c10 */ /* 0x000fe4000ffde0ff */
        /* <DEDUP_REMOVED lines=12> */
[----:B--2---:R-:W-:Y:S02]  /*4fc80*/  IADD3.X R12, PT, PT, R12, UR76, RZ, P2, !PT ;  /* 0x0000004c0c0c7c10 */ /* 0x004fe400097fe4ff */
[----:B------:R-:W-:-:S03]  /*4fc90*/  IADD3 R13, P2, PT, R13, UR40, RZ ;  /* 0x000000280d0d7c10 */ /* 0x000fc6000ff5e0ff */
[----:B------:R0:W-:Y:S04]  /*4fca0*/  STL [R1+0x1438], R12 ;  /* 0x0014380c01007387 */ /* 0x0001e80000100800 */
        /* <DEDUP_REMOVED lines=8> */
[----:B------:R-:W-:Y:S01]  /*4fd30*/  STL [R1+0x1418], R6 ;  /* 0x0014180601007387 */ /* 0x000fe20000100800 */
[----:B------:R-:W-:-:S03]  /*4fd40*/  IADD3 R11, P2, PT, R11, UR40, RZ ;  /* 0x000000280b0b7c10 */ /* 0x000fc6000ff5e0ff */
        /* <DEDUP_REMOVED lines=19> */
[----:B0-----:R-:W2:Y:S01]  /*4fe80*/  LDL.LU R12, [R1+0x1394] ;  /* 0x00139400010c7983 */ /* 0x001ea20000300800 */
[----:B------:R-:W-:-:S02]  /*4fe90*/  IADD3.X R28, PT, PT, R28, UR76, RZ, P3, !PT ;  /* 0x0000004c1c1c7c10 */ /* 0x000fc40009ffe4ff */
[----:B------:R-:W-:-:S03]  /*4fea0*/  IADD3 R29, P3, PT, R29, UR40, RZ ;  /* 0x000000281d1d7c10 */ /* 0x000fc6000ff7e0ff */
[----:B------:R-:W-:Y:S04]  /*4feb0*/  STL [R1+0x13d0], R28 ;  /* 0x0013d01c01007387 */ /* 0x000fe80000100800 */
[----:B--2---:R0:W-:Y:S04]  /*4fec0*/  STL [R1+0x1f30], R12 ;  /* 0x001f300c01007387 */ /* 0x0041e80000100800 */
[----:B------:R-:W-:Y:S04]  /*4fed0*/  STL [R1+0x13a4], R29 ;  /* 0x0013a41d01007387 */ /* 0x000fe80000100800 */
[----:B0-----:R-:W2:Y:S01]  /*4fee0*/  LDL.LU R12, [R1+0x13c0] ;  /* 0x0013c000010c7983 */ /* 0x001ea20000300800 */
[----:B------:R-:W-:-:S05]  /*4fef0*/  IADD3.X R0, PT, PT, R0, UR76, RZ, P4, !PT ;  /* 0x0000004c00007c10 */ /* 0x000fca000a7fe4ff */
        /* <DEDUP_REMOVED lines=31> */
[----:B--2---:R-:W-:-:S05]  /*500f0*/  IADD3 R12, P4, PT, R12, UR40, RZ ;  /* 0x000000280c0c7c10 */ /* 0x004fca000ff9e0ff */
[----:B------:R0:W-:Y:S04]  /*50100*/  STL [R1+0x139c], R12 ;  /* 0x00139c0c01007387 */ /* 0x0001e80000100800 */
[----:B0-----:R-:W2:Y:S02]  /*50110*/  LDL.LU R12, [R1+0x1f34] ;  /* 0x001f3400010c7983 */ /* 0x001ea40000300800 */
[----:B--2---:R-:W-:-:S05]  /*50120*/  IADD3.X R12, PT, PT, R12, UR76, RZ, P5, !PT ;  /* 0x0000004c0c0c7c10 */ /* 0x004fca000affe4ff */
[----:B------:R0:W-:Y:S04]  /*50130*/  STL [R1+0x13c0], R12 ;  /* 0x0013c00c01007387 */ /* 0x0001e80000100800 */
[----:B0-----:R-:W2:Y:S01]  /*50140*/  LDL.LU R12, [R1+0x1f30] ;  /* 0x001f3000010c7983 */ /* 0x001ea20000300800 */
[----:B---3--:R-:W-:Y:S02]  /*50150*/  IADD3.X R13, PT, PT, R13, UR76, RZ, P6, !PT ;  /* 0x0000004c0d0d7c10 */ /* 0x008fe4000b7fe4ff */
[----:B----4-:R-:W-:Y:S02]  /*50160*/  IADD3 R14, P6, PT, R14, UR40, RZ ;  /* 0x000000280e0e7c10 */ /* 0x010fe4000ffde0ff */
        /* <DEDUP_REMOVED lines=19> */
[----:B--2---:R-:W-:-:S05]  /*502a0*/  IADD3 R12, P5, PT, R12, UR40, RZ ;  /* 0x000000280c0c7c10 */ /* 0x004fca000ffbe0ff */
[----:B------:R0:W-:Y:S04]  /*502b0*/  STL [R1+0x1394], R12 ;  /* 0x0013940c01007387 */ /* 0x0001e80000100800 */
        /* <DEDUP_REMOVED lines=29> */
[----:B0-----:R-:W2:Y:S01]  /*50490*/  LDL.LU R12, [R1+0x1340] ;  /* 0x00134000010c7983 */ /* 0x001ea20000300800 */
        /* <DEDUP_REMOVED lines=2005> */
[----:B------:R-:W-:-:S02]  /*581f0*/  IADD3.X R28, PT, PT, R28, UR75, RZ, P2, !PT ;  /* 0x0000004b1c1c7c10 */ /* 0x000fc400097fe4ff */
[----:B--2---:R-:W-:Y:S02]  /*58200*/  IADD3.X R12, PT, PT, R12, UR75, RZ, P1, !PT ;  /* 0x0000004b0c0c7c10 */ /* 0x004fe40008ffe4ff */
        /* <DEDUP_REMOVED lines=31> */
[----:B------:R0:W-:Y:S04]  /*58400*/  STL [R1+0x1bd0], R0 ;  /* 0x001bd00001007387 */ /* 0x0001e80000100800 */
[----:B------:R-:W-:Y:S04]  /*58410*/  STL [R1+0x1bc8], R28 ;  /* 0x001bc81c01007387 */ /* 0x000fe80000100800 */
[----:B0-----:R-:W2:Y:S01]  /*58420*/  LDL.LU R0, [R1+0x1c34] ;  /* 0x001c340001007983 */ /* 0x001ea20000300800 */
[----:B------:R-:W-:-:S05]  /*58430*/  IADD3 R29, P2, PT, R29, UR4, RZ ;  /* 0x000000041d1d7c10 */ /* 0x000fca000ff5e0ff */
[----:B------:R-:W-:Y:S04]  /*58440*/  STL [R1+0x1c24], R29 ;  /* 0x001c241d01007387 */ /* 0x000fe80000100800 */
[----:B--2---:R0:W-:Y:S04]  /*58450*/  STL [R1+0x1e80], R0 ;  /* 0x001e800001007387 */ /* 0x0041e80000100800 */
[----:B0-----:R-:W2:Y:S04]  /*58460*/  LDL.LU R0, [R1+0x1bd8] ;  /* 0x001bd80001007983 */ /* 0x001ea80000300800 */
        /* <DEDUP_REMOVED lines=58> */
[----:B------:R-:W-:Y:S02]  /*58810*/  IADD3.X R27, PT, PT, R27, UR75, RZ, P1, !PT ;  /* 0x0000004b1b1b7c10 */ /* 0x000fe40008ffe4ff */
[----:B------:R-:W-:Y:S02]  /*58820*/  IADD3.X R29, PT, PT, R29, UR75, RZ, P3, !PT ;  /* 0x0000004b1d1d7c10 */ /* 0x000fe40009ffe4ff */
[----:B------:R-:W-:Y:S02]  /*58830*/  IADD3.X R28, PT, PT, R28, UR75, RZ, P2, !PT ;  /* 0x0000004b1c1c7c10 */ /* 0x000fe400097fe4ff */
[----:B--2---:R-:W-:-:S05]  /*58840*/  IADD3 R0, P4, PT, R0, UR4, RZ ;  /* 0x0000000400007c10 */ /* 0x004fca000ff9e0ff */
[----:B------:R0:W-:Y:S01]  /*58850*/  STL [R1+0x1c34], R0 ;  /* 0x001c340001007387 */ /* 0x0001e20000100800 */
[----:B------:R-:W-:Y:S02]  /*58860*/  IADD3.X R8, PT, PT, R8, UR75, RZ, P4, !PT ;  /* 0x0000004b08087c10 */ /* 0x000fe4000a7fe4ff */
[----:B------:R-:W-:Y:S01]  /*58870*/  IADD3 R9, P4, PT, R9, UR4, RZ ;  /* 0x0000000409097c10 */ /* 0x000fe2000ff9e0ff */
[----:B0-----:R0:W5:Y:S04]  /*58880*/  LDL.LU R0, [R1+0x1e7c] ;  /* 0x001e7c0001007983 */ /* 0x0011680000300800 */
[----:B------:R0:W-:Y:S04]  /*58890*/  STL [R1+0x1be0], R12 ;  /* 0x001be00c01007387 */ /* 0x0001e80000100800 */
        /* <DEDUP_REMOVED lines=16> */
[----:B------:R0:W-:Y:S01]  /*589a0*/  STL [R1+0x1c70], R19 ;  /* 0x001c701301007387 */ /* 0x0001e20000100800 */
[----:B------:R-:W-:-:S03]  /*589b0*/  IADD3.X R24, PT, PT, R24, UR75, RZ, P4, !PT ;  /* 0x0000004b18187c10 */ /* 0x000fc6000a7fe4ff */
        /* <DEDUP_REMOVED lines=10> */
[----:B------:R-:W-:Y:S05]  /*58a60*/  @P0 BRA `(.L_x_2) ;  /* 0xfffffc8800980947 */ /* 0x000fea000383ffff */
.L_x_1:
[----:B0-----:R-:W2:Y:S01]  /*58a70*/  LDL.LU R10, [R1+0xc0] ;  /* 0x0000c000010a7983 */ /* 0x001ea20000300800 */
[----:B------:R-:W2:Y:S03]  /*58a80*/  LDCU UR11, c[0x0][0x3b8] ;  /* 0x00007700ff0b77ac */ /* 0x000ea60008000800 */
[----:B------:R-:W-:Y:S01]  /*58a90*/  STL [R1+0x3188], R16 ;  /* 0x0031881001007387 */ /* 0x000fe20000100800 */
[----:B------:R-:W0:Y:S03]  /*58aa0*/  LDCU UR12, c[0x0][0x3b8] ;  /* 0x00007700ff0c77ac */ /* 0x000e260008000800 */
[----:B-----5:R0:W-:Y:S01]  /*58ab0*/  STL [R1+0x1fb8], R0 ;  /* 0x001fb80001007387 */ /* 0x0201e20000100800 */
[----:B------:R-:W3:Y:S03]  /*58ac0*/  LDCU UR16, c[0x0][0x3b8] ;  /* 0x00007700ff1077ac */ /* 0x000ee60008000800 */
[----:B------:R-:W-:Y:S01]  /*58ad0*/  STL.64 [R1+0x1f50], R2 ;  /* 0x001f500201007387 */ /* 0x000fe20000100a00 */
[----:B------:R-:W4:Y:S03]  /*58ae0*/  LDCU UR18, c[0x0][0x3b8] ;  /* 0x00007700ff1277ac */ /* 0x000f260008000800 */
[----:B------:R-:W-:Y:S01]  /*58af0*/  STL [R1+0x1f48], R25 ;  /* 0x001f481901007387 */ /* 0x000fe20000100800 */
[----:B------:R-:W1:Y:S03]  /*58b00*/  LDCU UR22, c[0x0][0x3b8] ;  /* 0x00007700ff1677ac */ /* 0x000e660008000800 */
[----:B------:R-:W-:Y:S01]  /*58b10*/  STL [R1+0x1f28], R26 ;  /* 0x001f281a01007387 */ /* 0x000fe20000100800 */
[----:B------:R-:W0:Y:S03]  /*58b20*/  LDCU UR24, c[0x0][0x3b8] ;  /* 0x00007700ff1877ac */ /* 0x000e260008000800 */
        /* <DEDUP_REMOVED lines=17> */
[----:B------:R-:W0:Y:S01]  /*58c40*/  LDCU UR44, c[0x0][0x3b8] ;  /* 0x00007700ff2c77ac */ /* 0x000e220008000800 */
        /* <DEDUP_REMOVED lines=52> */
[----:B------:R-:W0:Y:S01]  /*58f90*/  LDCU.64 UR74, c[0x0][0x398] ;  /* 0x00007300ff4a77ac */ /* 0x000e220008000a00 */
[----:B------:R-:W0:Y:S01]  /*58fa0*/  LDCU.64 UR76, c[0x0][0x398] ;  /* 0x00007300ff4c77ac */ /* 0x000e220008000a00 */
[----:B--2---:R-:W-:Y:S01]  /*58fb0*/  IMAD R4, R10, UR11, RZ ;  /* 0x0000000b0a047c24 */ /* 0x004fe2000f8e02ff */
[----:B------:R-:W-:Y:S01]  /*58fc0*/  STL [R1+0x31b4], R10 ;  /* 0x0031b40a01007387 */ /* 0x000fe20000100800 */
[----:B------:R-:W2:Y:S02]  /*58fd0*/  LDCU UR11, c[0x0][0x3b8] ;  /* 0x00007700ff0b77ac */ /* 0x000ea40008000800 */
[----:B01----:R-:W-:Y:S01]  /*58fe0*/  VIADD R0, R4, UR12 ;  /* 0x0000000c04007c36 */ /* 0x003fe20008000000 */
[----:B------:R-:W-:Y:S01]  /*58ff0*/  STL [R1+0xaa4], R4 ;  /* 0x000aa40401007387 */ /* 0x000fe20000100800 */
[----:B------:R-:W0:Y:S02]  /*59000*/  LDCU UR12, c[0x0][0x3b8] ;  /* 0x00007700ff0c77ac */ /* 0x000e240008000800 */
[----:B---3--:R-:W-:Y:S01]  /*59010*/  VIADD R9, R0, UR16 ;  /* 0x0000001000097c36 */ /* 0x008fe20008000000 */
[----:B------:R4:W-:Y:S01]  /*59020*/  STL [R1+0xaa0], R0 ;  /* 0x000aa00001007387 */ /* 0x0009e20000100800 */
[----:B------:R-:W1:Y:S03]  /*59030*/  LDCU UR16, c[0x0][0x3b8] ;  /* 0x00007700ff1077ac */ /* 0x000e660008000800 */
[----:B------:R-:W-:Y:S01]  /*59040*/  STL [R1+0x318c], R9 ;  /* 0x00318c0901007387 */ /* 0x000fe20000100800 */
[----:B----4-:R-:W-:Y:S01]  /*59050*/  VIADD R0, R9, UR18 ;  /* 0x0000001209007c36 */ /* 0x010fe20008000000 */
[----:B------:R-:W3:Y:S03]  /*59060*/  LDCU UR18, c[0x0][0x3b8] ;  /* 0x00007700ff1277ac */ /* 0x000ee60008000800 */
[----:B------:R-:W-:Y:S01]  /*59070*/  VIADD R11, R0, UR22 ;  /* 0x00000016000b7c36 */ /* 0x000fe20008000000 */
[----:B------:R4:W-:Y:S01]  /*59080*/  STL [R1+0x908], R0 ;  /* 0x0009080001007387 */ /* 0x0009e20000100800 */
[----:B------:R-:W0:Y:S02]  /*59090*/  LDCU UR22, c[0x0][0x3b8] ;  /* 0x00007700ff1677ac */ /* 0x000e240008000800 */
[----:B------:R-:W-:Y:S01]  /*590a0*/  VIADD R12, R11, UR24 ;  /* 0x000000180b0c7c36 */ /* 0x000fe20008000000 */
[----:B------:R-:W-:Y:S01]  /*590b0*/  STL [R1+0x3190], R11 ;  /* 0x0031900b01007387 */ /* 0x000fe20000100800 */
[----:B------:R-:W0:Y:S02]  /*590c0*/  LDCU UR24, c[0x0][0x3b8] ;  /* 0x00007700ff1877ac */ /* 0x000e240008000800 */
[----:B------:R-:W-:-:S04]  /*590d0*/  VIADD R13, R12, UR71 ;  /* 0x000000470c0d7c36 */ /* 0x000fc80008000000 */
[----:B------:R-:W-:Y:S01]  /*590e0*/  VIADD R14, R13, UR72 ;  /* 0x000000480d0e7c36 */ /* 0x000fe20008000000 */
[----:B------:R-:W-:Y:S01]  /*590f0*/  STL.64 [R1+0x3160], R12 ;  /* 0x0031600c01007387 */ /* 0x000fe20000100a00 */
[----:B------:R-:W0:Y:S02]  /*59100*/  LDCU.64 UR72, c[0x0][0x398] ;  /* 0x00007300ff4877ac */ /* 0x000e240008000a00 */
[----:B------:R-:W-:Y:S01]  /*59110*/  VIADD R15, R14, UR28 ;  /* 0x0000001c0e0f7c36 */ /* 0x000fe20008000000 */
[----:B------:R-:W0:Y:S03]  /*59120*/  LDCU UR28, c[0x0][0x3b8] ;  /* 0x00007700ff1c77ac */ /* 0x000e260008000800 */
[----:B------:R-:W-:Y:S01]  /*59130*/  VIADD R28, R15, UR30 ;  /* 0x0000001e0f1c7c36 */ /* 0x000fe20008000000 */
[----:B------:R-:W-:Y:S01]  /*59140*/  STL.64 [R1+0x3140], R14 ;  /* 0x0031400e01007387 */ /* 0x000fe20000100a00 */
[----:B------:R-:W0:Y:S02]  /*59150*/  LDCU UR30, c[0x0][0x3b8] ;  /* 0x00007700ff1e77ac */ /* 0x000e240008000800 */
[----:B------:R-:W-:Y:S01]  /*59160*/  VIADD R29, R28, UR34 ;  /* 0x000000221c1d7c36 */ /* 0x000fe20008000000 */
[----:B------:R-:W-:Y:S01]  /*59170*/  STL [R1+0x3194], R15 ;  /* 0x0031940f01007387 */ /* 0x000fe20000100800 */
[----:B------:R-:W0:Y:S02]  /*59180*/  LDCU UR34, c[0x0][0x3b8] ;  /* 0x00007700ff2277ac */ /* 0x000e240008000800 */
[----:B----4-:R-:W-:Y:S01]  /*59190*/  VIADD R0, R29, UR36 ;  /* 0x000000241d007c36 */ /* 0x010fe20008000000 */
[----:B------:R-:W-:Y:S01]  /*591a0*/  STL [R1+0x3110], R28 ;  /* 0x0031101c01007387 */ /* 0x000fe20000100800 */
[----:B------:R-:W4:Y:S03]  /*591b0*/  LDCU UR36, c[0x0][0x3b8] ;  /* 0x00007700ff2477ac */ /* 0x000f260008000800 */
[----:B------:R-:W-:Y:S04]  /*591c0*/  STL [R1+0x30f8], R29 ;  /* 0x0030f81d01007387 */ /* 0x000fe80000100800 */
[----:B------:R0:W-:Y:S02]  /*591d0*/  STL [R1], R0 ;  /* 0x0000000001007387 */ /* 0x0001e40000100800 */
[----:B0-----:R-:W-:Y:S01]  /*591e0*/  VIADD R0, R0, UR40 ;  /* 0x0000002800007c36 */ /* 0x001fe20008000000 */
[----:B------:R-:W0:Y:S04]  /*591f0*/  LDCU UR40, c[0x0][0x3b8] ;  /* 0x00007700ff2877ac */ /* 0x000e280008000800 */
[----:B------:R1:W-:Y:S02]  /*59200*/  STL [R1+0x4], R0 ;  /* 0x0000040001007387 */ /* 0x0003e40000100800 */
[----:B-1----:R-:W-:Y:S01]  /*59210*/  VIADD R0, R0, UR42 ;  /* 0x0000002a00007c36 */ /* 0x002fe20008000000 */
[----:B------:R-:W1:Y:S04]  /*59220*/  LDCU UR42, c[0x0][0x3b8] ;  /* 0x00007700ff2a77ac */ /* 0x000e680008000800 */
[----:B------:R0:W-:Y:S02]  /*59230*/  STL [R1+0x8], R0 ;  /* 0x0000080001007387 */ /* 0x0001e40000100800 */
        /* <DEDUP_REMOVED lines=156> */
[----:B--2---:R-:W-:Y:S01]  /*59c00*/  VIADD R0, R0, UR11 ;  /* 0x0000000b00007c36 */ /* 0x004fe20008000000 */
[----:B------:R-:W2:Y:S04]  /*59c10*/  LDCU UR11, c[0x0][0x3b8] ;  /* 0x00007700ff0b77ac */ /* 0x000ea80008000800 */
[----:B------:R0:W-:Y:S02]  /*59c20*/  STL [R1+0x2b0], R0 ;  /* 0x0002b00001007387 */ /* 0x0001e40000100800 */
[----:B0-----:R-:W-:Y:S01]  /*59c30*/  VIADD R0, R0, UR12 ;  /* 0x0000000c00007c36 */ /* 0x001fe20008000000 */
[----:B------:R-:W0:Y:S04]  /*59c40*/  LDCU UR12, c[0x0][0x3b8] ;  /* 0x00007700ff0c77ac */ /* 0x000e280008000800 */
[----:B------:R1:W-:Y:S02]  /*59c50*/  STL [R1+0x2b4], R0 ;  /* 0x0002b40001007387 */ /* 0x0003e40000100800 */
[----:B-1----:R-:W-:Y:S01]  /*59c60*/  VIADD R0, R0, UR16 ;  /* 0x0000001000007c36 */ /* 0x002fe20008000000 */
[----:B------:R-:W1:Y:S04]  /*59c70*/  LDCU UR16, c[0x0][0x3b8] ;  /* 0x00007700ff1077ac */ /* 0x000e680008000800 */
[----:B------:R3:W-:Y:S02]  /*59c80*/  STL [R1+0x2b8], R0 ;  /* 0x0002b80001007387 */ /* 0x0007e40000100800 */
[----:B---3--:R-:W-:Y:S01]  /*59c90*/  VIADD R0, R0, UR18 ;  /* 0x0000001200007c36 */ /* 0x008fe20008000000 */
[----:B------:R-:W3:Y:S04]  /*59ca0*/  LDCU UR18, c[0x0][0x3b8] ;  /* 0x00007700ff1277ac */ /* 0x000ee80008000800 */
        /* <DEDUP_REMOVED lines=16> */
[----:B----4-:R-:W-:Y:S01]  /*59db0*/  VIADD R0, R0, UR36 ;  /* 0x0000002400007c36 */ /* 0x010fe20008000000 */
[----:B------:R-:W4:Y:S04]  /*59dc0*/  LDCU UR36, c[0x0][0x3b8] ;  /* 0x00007700ff2477ac */ /* 0x000f280008000800 */
        /* <DEDUP_REMOVED lines=86> */
[----:B------:R-:W0:Y:S03]  /*5a330*/  LDCU UR41, c[0x0][0x3b8] ;  /* 0x00007700ff2977ac */ /* 0x000e260008000800 */
[----:B------:R-:W-:Y:S01]  /*5a340*/  VIADD R29, R0, UR39 ;  /* 0x00000027001d7c36 */ /* 0x000fe20008000000 */
[----:B------:R1:W-:Y:S01]  /*5a350*/  STL [R1+0x97c], R0 ;  /* 0x00097c0001007387 */ /* 0x0003e20000100800 */
[----:B------:R-:W0:Y:S03]  /*5a360*/  LDCU UR39, c[0x0][0x3b8] ;  /* 0x00007700ff2777ac */ /* 0x000e260008000800 */
[----:B------:R-:W-:Y:S01]  /*5a370*/  STL [R1+0x3114], R29 ;  /* 0x0031141d01007387 */ /* 0x000fe20000100800 */
        /* <DEDUP_REMOVED lines=31> */
[----:B------:R-:W0:Y:S02]  /*5a570*/  LDCU UR29, c[0x0][0x3b8] ;  /* 0x00007700ff1d77ac */ /* 0x000e240008000800 */
        /* <DEDUP_REMOVED lines=116> */
[----:B------:R-:W2:Y:S04]  /*5acc0*/  LDL.LU R16, [R1+0x40] ;  /* 0x0000400001107983 */ /* 0x000ea80000300800 */
[----:B------:R-:W2:Y:S01]  /*5acd0*/  LDL.LU R8, [R1+0x44] ;  /* 0x0000440001087983 */ /* 0x000ea20000300800 */
[----:B-1----:R-:W-:Y:S01]  /*5ace0*/  VIADD R0, R29, UR60 ;  /* 0x0000003c1d007c36 */ /* 0x002fe20008000000 */
[----:B------:R-:W1:Y:S02]  /*5acf0*/  LDCU UR60, c[0x0][0x3b8] ;  /* 0x00007700ff3c77ac */ /* 0x000e640008000800 */
[----:B------:R-:W3:Y:S04]  /*5ad00*/  LDL.LU R7, [R1+0x48] ;  /* 0x0000480001077983 */ /* 0x000ee80000300800 */
[----:B------:R-:W3:Y:S04]  /*5ad10*/  LDL.LU R6, [R1+0x4c] ;  /* 0x00004c0001067983 */ /* 0x000ee80000300800 */
[----:B------:R-:W-:Y:S04]  /*5ad20*/  STL.64 [R1+0x3118], R28 ;  /* 0x0031181c01007387 */ /* 0x000fe80000100a00 */
[----:B------:R0:W-:Y:S02]  /*5ad30*/  STL [R1+0xa4c], R0 ;  /* 0x000a4c0001007387 */ /* 0x0001e40000100800 */
[----:B0-----:R-:W-:Y:S01]  /*5ad40*/  VIADD R0, R0, UR59 ;  /* 0x0000003b00007c36 */ /* 0x001fe20008000000 */
[----:B------:R-:W0:Y:S03]  /*5ad50*/  LDCU UR59, c[0x0][0x3b8] ;  /* 0x00007700ff3b77ac */ /* 0x000e260008000800 */
[----:B------:R-:W-:Y:S01]  /*5ad60*/  VIADD R2, R0, UR58 ;  /* 0x0000003a00027c36 */ /* 0x000fe20008000000 */
[----:B------:R0:W-:Y:S01]  /*5ad70*/  STL [R1+0xa50], R0 ;  /* 0x000a500001007387 */ /* 0x0001e20000100800 */
[----:B------:R-:W0:Y:S03]  /*5ad80*/  LDCU UR58, c[0x0][0x3b8] ;  /* 0x00007700ff3a77ac */ /* 0x000e260008000800 */
[----:B------:R-:W4:Y:S04]  /*5ad90*/  LDL.LU R10, [R1+0x50] ;  /* 0x00005000010a7983 */ /* 0x000f280000300800 */
[----:B------:R-:W4:Y:S04]  /*5ada0*/  LDL.LU R27, [R1+0x54] ;  /* 0x00005400011b7983 */ /* 0x000f280000300800 */
[----:B------:R-:W4:Y:S04]  /*5adb0*/  LDL.LU R21, [R1+0x58] ;  /* 0x0000580001157983 */ /* 0x000f280000300800 */
        /* <DEDUP_REMOVED lines=14> */
[----:B------:R-:W-:Y:S01]  /*5aea0*/  VIADD R2, R2, UR57 ;  /* 0x0000003902027c36 */ /* 0x000fe20008000000 */
        /* <DEDUP_REMOVED lines=12> */
[----:B------:R-:W0:Y:S01]  /*5af70*/  LDCU UR50, c[0x0][0x3b8] ;  /* 0x00007700ff3277ac */ /* 0x000e220008000800 */
[----:B--2---:R-:W-:-:S02]  /*5af80*/  F2FP.SATFINITE.E5M2.F32.PACK_AB_MERGE_C R8, R8, R16, RZ ;  /* 0x000000100808723e */ /* 0x004fc400048060ff */
[----:B------:R-:W2:Y:S01]  /*5af90*/  LDL.LU R16, [R1+0x110] ;  /* 0x0001100001107983 */ /* 0x000ea20000300800 */
[----:B---3--:R-:W-:-:S03]  /*5afa0*/  F2FP.SATFINITE.E5M2.F32.PACK_AB_MERGE_C R6, R6, R7, RZ ;  /* 0x000000070606723e */ /* 0x008fc600048060ff */
[----:B------:R3:W-:Y:S04]  /*5afb0*/  STL [R1+0x15fc], R8 ;  /* 0x0015fc0801007387 */ /* 0x0007e80000100800 */
[----:B------:R0:W-:Y:S04]  /*5afc0*/  STL [R1+0xa68], R2 ;  /* 0x000a680201007387 */ /* 0x0001e80000100800 */
[----:B------:R1:W-:Y:S04]  /*5afd0*/  STL [R1+0x15f8], R6 ;  /* 0x0015f80601007387 */ /* 0x0003e80000100800 */
[----:B---3--:R-:W2:Y:S01]  /*5afe0*/  LDL.LU R8, [R1+0x114] ;  /* 0x0001140001087983 */ /* 0x008ea20000300800 */
[----:B0-----:R-:W-:Y:S01]  /*5aff0*/  VIADD R2, R2, UR47 ;  /* 0x0000002f02027c36 */ /* 0x001fe20008000000 */
[----:B------:R-:W0:Y:S02]  /*5b000*/  LDCU UR47, c[0x0][0x3b8] ;  /* 0x00007700ff2f77ac */ /* 0x000e240008000800 */
[----:B------:R-:W3:Y:S04]  /*5b010*/  LDL.LU R7, [R1+0x118] ;  /* 0x0001180001077983 */ /* 0x000ee80000300800 */
[----:B-1----:R-:W3:Y:S01]  /*5b020*/  LDL.LU R6, [R1+0x11c] ;  /* 0x00011c0001067983 */ /* 0x002ee20000300800 */
[----:B----4-:R-:W-:-:S05]  /*5b030*/  F2FP.SATFINITE.E5M2.F32.PACK_AB_MERGE_C R10, R27, R10, RZ ;  /* 0x0000000a1b0a723e */ /* 0x010fca00048060ff */
[----:B------:R-:W-:Y:S04]  /*5b040*/  STL [R1+0x1648], R10 ;  /* 0x0016480a01007387 */ /* 0x000fe80000100800 */
[----:B------:R1:W-:Y:S01]  /*5b050*/  STL [R1+0x40], R2 ;  /* 0x0000400201007387 */ /* 0x0003e20000100800 */
[----:B------:R-:W-:-:S05]  /*5b060*/  F2FP.SATFINITE.E5M2.F32.PACK_AB_MERGE_C R9, R20, R21, RZ ;  /* 0x000000151409723e */ /* 0x000fca00048060ff */
[----:B------:R4:W-:Y:S01]  /*5b070*/  STL [R1+0x164c], R9 ;  /* 0x00164c0901007387 */ /* 0x0009e20000100800 */
[----:B-1----:R-:W-:Y:S01]  /*5b080*/  VIADD R2, R2, UR46 ;  /* 0x0000002e02027c36 */ /* 0x002fe20008000000 */
[----:B------:R-:W-:Y:S01]  /*5b090*/  F2FP.SATFINITE.E5M2.F32.PACK_AB_MERGE_C R10, R18, R19, RZ ;  /* 0x00000013120a723e */ /* 0x000fe200048060ff */
[----:B------:R-:W1:Y:S04]  /*5b0a0*/  LDCU UR46, c[0x0][0x3b8] ;  /* 0x00007700ff2e77ac */ /* 0x000e680008000800 */
[----:B------:R0:W-:Y:S01]  /*5b0b0*/  STL [R1+0x1698], R10 ;  /* 0x0016980a01007387 */ /* 0x0001e20000100800 */
[----:B----4-:R-:W-:-:S03]  /*5b0c0*/  F2FP.SATFINITE.E5M2.F32.PACK_AB_MERGE_C R9, R23, R17, RZ ;  /* 0x000000111709723e */ /* 0x010fc600048060ff */
[----:B------:R4:W-:Y:S04]  /*5b0d0*/  STL [R1+0x44], R2 ;  /* 0x0000440201007387 */ /* 0x0009e80000100800 */
[----:B------:R1:W-:Y:S01]  /*5b0e0*/  STL [R1+0x1694], R9 ;  /* 0x0016940901007387 */ /* 0x0003e20000100800 */
[----:B0-----:R-:W-:Y:S01]  /*5b0f0*/  F2FP.SATFINITE.E5M2.F32.PACK_AB_MERGE_C R10, R24, R22, RZ ;  /* 0x00000016180a723e */ /* 0x001fe200048060ff */
[----:B----4-:R-:W-:Y:S01]  /*5b100*/  VIADD R2, R2, UR45 ;  /* 0x0000002d02027c36 */ /* 0x010fe20008000000 */
[----:B------:R-:W0:Y:S03]  /*5b110*/  LDCU UR45, c[0x0][0x3b8] ;  /* 0x00007700ff2d77ac */ /* 0x000e260008000800 */
[----:B------:R-:W-:Y:S01]  /*5b120*/  STL [R1+0x16e8], R10 ;  /* 0x0016e80a01007387 */ /* 0x000fe20000100800 */
[----:B-1----:R-:W-:-:S03]  /*5b130*/  F2FP.SATFINITE.E5M2.F32.PACK_AB_MERGE_C R9, R25, R26, RZ ;  /* 0x0000001a1909723e */ /* 0x002fc600048060ff */
[----:B------:R1:W-:Y:S04]  /*5b140*/  STL [R1+0x48], R2 ;  /* 0x0000480201007387 */ /* 0x0003e80000100800 */
[----:B------:R4:W-:Y:S01]  /*5b150*/  STL [R1+0x16f0], R9 ;  /* 0x0016f00901007387 */ /* 0x0009e20000100800 */
[----:B------:R-:W-:-:S03]  /*5b160*/  F2FP.SATFINITE.E5M2.F32.PACK_AB_MERGE_C R3, R0, R3, RZ ;  /* 0x000000030003723e */ /* 0x000fc600048060ff */
[----:B------:R-:W3:Y:S01]  /*5b170*/  LDL.LU R28, [R1+0x130] ;  /* 0x00013000011c7983 */ /* 0x000ee20000300800 */
[----:B-1----:R-:W-:Y:S01]  /*5b180*/  VIADD R2, R2, UR43 ;  /* 0x0000002b02027c36 */ /* 0x002fe20008000000 */
[----:B------:R-:W1:Y:S02]  /*5b190*/  LDCU UR43, c[0x0][0x3b8] ;  /* 0x00007700ff2b77ac */ /* 0x000e640008000800 */
[----:B------:R0:W-:Y:S01]  /*5b1a0*/  STL [R1+0x1724], R3 ;  /* 0x0017240301007387 */ /* 0x0001e20000100800 */
[----:B------:R-:W-:-:S03]  /*5b1b0*/  F2FP.SATFINITE.E5M2.F32.PACK_AB_MERGE_C R0, R4, R5, RZ ;  /* 0x000000050400723e */ /* 0x000fc600048060ff */
[----:B------:R-:W-:Y:S04]  /*5b1c0*/  STL [R1+0x4c], R2 ;  /* 0x00004c0201007387 */ /* 0x000fe80000100800 */
[----:B------:R0:W-:Y:S04]  /*5b1d0*/  STL [R1+0x1730], R0 ;  /* 0x0017300001007387 */ /* 0x0001e80000100800 */
[----:B------:R-:W3:Y:S04]  /*5b1e0*/  LDL.LU R29, [R1+0x134] ;  /* 0x00013400011d7983 */ /* 0x000ee80000300800 */
[----:B------:R-:W3:Y:S04]  /*5b1f0*/  LDL.LU R15, [R1+0x138] ;  /* 0x00013800010f7983 */ /* 0x000ee80000300800 */
[----:B------:R-:W3:Y:S04]  /*5b200*/  LDL.LU R14, [R1+0x13c] ;  /* 0x00013c00010e7983 */ /* 0x000ee80000300800 */
[----:B------:R-:W3:Y:S04]  /*5b210*/  LDL.LU R12, [R1+0x150] ;  /* 0x00015000010c7983 */ /* 0x000ee80000300800 */
[----:B------:R-:W3:Y:S04]  /*5b220*/  LDL.LU R13, [R1+0x154] ;  /* 0x00015400010d7983 */ /* 0x000ee80000300800 */
[----:B------:R-:W3:Y:S04]  /*5b230*/  LDL.LU R11, [R1+0x158] ;  /* 0x00015800010b7983 */ /* 0x000ee80000300800 */
[----:B----4-:R-:W4:Y:S04]  /*5b240*/  LDL.LU R9, [R1+0x15c] ;  /* 0x00015c0001097983 */ /* 0x010f280000300800 */
[----:B0-----:R-:W4:Y:S04]  /*5b250*/  LDL.LU R3, [R1+0x180] ;  /* 0x0001800001037983 */ /* 0x001f280000300800 */
[----:B------:R-:W4:Y:S04]  /*5b260*/  LDL.LU R0, [R1+0x184] ;  /* 0x0001840001007983 */ /* 0x000f280000300800 */
[----:B------:R-:W4:Y:S04]  /*5b270*/  LDL.LU R5, [R1+0x188] ;  /* 0x0001880001057983 */ /* 0x000f280000300800 */
[----:B------:R-:W4:Y:S01]  /*5b280*/  LDL.LU R4, [R1+0x18c] ;  /* 0x00018c0001047983 */ /* 0x000f220000300800 */
[----:B------:R-:W-:Y:S01]  /*5b290*/  VIADD R2, R2, UR41 ;  /* 0x0000002902027c36 */ /* 0x000fe20008000000 */
[----:B------:R-:W0:Y:S02]  /*5b2a0*/  LDCU UR41, c[0x0][0x3b8] ;  /* 0x00007700ff2977ac */ /* 0x000e240008000800 */
[----:B------:R-:W4:Y:S01]  /*5b2b0*/  LDL.LU R10, [R1+0x1a0] ;  /* 0x0001a000010a7983 */ /* 0x000f220000300800 */
[----:B--2---:R-:W-:-:S05]  /*5b2c0*/  F2FP.SATFINITE.E5M2.F32.PACK_AB_MERGE_C R8, R8, R16, RZ ;  /* 0x000000100808723e */ /* 0x004fca00048060ff */
[----:B------:R-:W-:Y:S01]  /*5b2d0*/  STL [R1+0x170c], R8 ;  /* 0x00170c0801007387 */ /* 0x000fe20000100800 */
[----:B---3--:R-:W-:-:S03]  /*5b2e0*/  F2FP.SATFINITE.E5M2.F32.PACK_AB_MERGE_C R6, R6, R7, RZ ;  /* 0x000000070606723e */ /* 0x008fc600048060ff */
[----:B------:R2:W-:Y:S04]  /*5b2f0*/  STL [R1+0x50], R2 ;  /* 0x0000500201007387 */ /* 0x0005e80000100800 */
        /* <DEDUP_REMOVED lines=10> */
[----:B------:R-:W4:Y:S01]  /*5b3a0*/  LDL.LU R26, [R1+0x1e8] ;  /* 0x0001e800011a7983 */ /* 0x000f220000300800 */
[----:B--2---:R-:W-:Y:S01]  /*5b3b0*/  VIADD R2, R2, UR39 ;  /* 0x0000002702027c36 */ /* 0x004fe20008000000 */
[----:B------:R-:W2:Y:S02]  /*5b3c0*/  LDCU UR39, c[0x0][0x3b8] ;  /* 0x00007700ff2777ac */ /* 0x000ea40008000800 */
[----:B------:R-:W2:Y:S04]  /*5b3d0*/  LDL R25, [R1+0x1ec] ;  /* 0x0001ec0001197983 */ /* 0x000ea80000100800 */
[----:B------:R-:W2:Y:S04]  /*5b3e0*/  LDL.LU R16, [R1+0x850] ;  /* 0x0008500001107983 */ /* 0x000ea80000300800 */
[----:B------:R-:W2:Y:S04]  /*5b3f0*/  LDL.LU R8, [R1+0x854] ;  /* 0x0008540001087983 */ /* 0x000ea80000300800 */
[----:B------:R-:W2:Y:S04]  /*5b400*/  LDL.LU R7, [R1+0x858] ;  /* 0x0008580001077983 */ /* 0x000ea80000300800 */
[----:B---3--:R-:W3:Y:S01]  /*5b410*/  LDL.LU R6, [R1+0x85c] ;  /* 0x00085c0001067983 */ /* 0x008ee20000300800 */
[----:B------:R-:W-:-:S05]  /*5b420*/  F2FP.SATFINITE.E5M2.F32.PACK_AB_MERGE_C R28, R29, R28, RZ ;  /* 0x0000001c1d1c723e */ /* 0x000fca00048060ff */
[----:B------:R-:W-:Y:S01]  /*5b430*/  STL [R1+0x16c0], R28 ;  /* 0x0016c01c01007387 */ /* 0x000fe20000100800 */
[----:B------:R-:W-:-:S03]  /*5b440*/  F2FP.SATFINITE.E5M2.F32.PACK_AB_MERGE_C R14, R14, R15, RZ ;  /* 0x0000000f0e0e723e */ /* 0x000fc600048060ff */
[----:B------:R0:W-:Y:S01]  /*5b450*/  STL [R1+0x54], R2 ;  /* 0x0000540201007387 */ /* 0x0001e20000100800 */
[----:B------:R-:W-:Y:S01]  /*5b460*/  F2FP.SATFINITE.E5M2.F32.PACK_AB_MERGE_C R12, R13, R12, RZ ;  /* 0x0000000c0d0c723e */ /* 0x000fe200048060ff */
[----:B0-----:R-:W-:Y:S02]  /*5b470*/  VIADD R2, R2, UR38 ;  /* 0x0000002602027c36 */ /* 0x001fe40008000000 */
[----:B------:R-:W-:Y:S01]  /*5b480*/  STL [R1+0x16f8], R14 ;  /* 0x0016f80e01007387 */ /* 0x000fe20000100800 */
[----:B------:R-:W0:Y:S01]  /*5b490*/  LDCU UR38, c[0x0][0x3b8] ;  /* 0x00007700ff2677ac */ /* 0x000e220008000800 */
[----:B----4-:R-:W-:Y:S02]  /*5b4a0*/  F2FP.SATFINITE.E5M2.F32.PACK_AB_MERGE_C R9, R9, R11, RZ ;  /* 0x0000000b0909723e */ /* 0x010fe400048060ff */
[----:B------:R-:W-:Y:S04]  /*5b4b0*/  STL [R1+0x16ac], R12 ;  /* 0x0016ac0c01007387 */ /* 0x000fe80000100800 */
[----:B------:R4:W-:Y:S04]  /*5b4c0*/  STL [R1+0x58], R2 ;  /* 0x0000580201007387 */ /* 0x0009e80000100800 */
[----:B------:R0:W-:Y:S01]  /*5b4d0*/  STL [R1+0x16a8], R9 ;  /* 0x0016a80901007387 */ /* 0x0001e20000100800 */
[----:B----4-:R-:W-:Y:S01]  /*5b4e0*/  VIADD R2, R2, UR37 ;  /* 0x0000002502027c36 */ /* 0x010fe20008000000 */
[----:B------:R-:W4:Y:S01]  /*5b4f0*/  LDCU UR37, c[0x0][0x3b8] ;  /* 0x00007700ff2577ac */ /* 0x000f220008000800 */
[----:B0-----:R-:W-:-:S02]  /*5b500*/  F2FP.SATFINITE.E5M2.F32.PACK_AB_MERGE_C R9, R0, R3, RZ ;  /* 0x000000030009723e */ /* 0x001fc400048060ff */
[----:B------:R-:W-:Y:S01]  /*5b510*/  F2FP.SATFINITE.E5M2.F32.PACK_AB_MERGE_C R0, R4, R5, RZ ;  /* 0x000000050400723e */ /* 0x000fe200048060ff */
[----:B------:R-:W4:Y:S04]  /*5b520*/  LDL.LU R3, [R1+0x290] ;  /* 0x0002900001037983 */ /* 0x000f280000300800 */
[----:B------:R-:W-:Y:S04]  /*5b530*/  STL [R1+0x165c], R9 ;  /* 0x00165c0901007387 */ /* 0x000fe80000100800 */
[----:B------:R-:W-:Y:S04]  /*5b540*/  STL [R1+0x5c], R2 ;  /* 0x00005c0201007387 */ /* 0x000fe80000100800 */
[----:B------:R0:W-:Y:S04]  /*5b550*/  STL [R1+0x1658], R0 ;  /* 0x0016580001007387 */ /* 0x0001e80000100800 */
[----:B0-----:R-:W4:Y:S04]  /*5b560*/  LDL R0, [R1+0x294] ;  /* 0x0002940001007983 */ /* 0x001f280000100800 */
[----:B------:R-:W4:Y:S04]  /*5b570*/  LDL.LU R5, [R1+0x298] ;  /* 0x0002980001057983 */ /* 0x000f280000300800 */
[----:B------:R-:W4:Y:S01]  /*5b580*/  LDL.LU R4, [R1+0x29c] ;  /* 0x00029c0001047983 */ /* 0x000f220000300800 */
[----:B------:R-:W-:Y:S01]  /*5b590*/  VIADD R2, R2, UR35 ;  /* 0x0000002302027c36 */ /* 0x000fe20008000000 */
[----:B------:R-:W0:Y:S01]  /*5b5a0*/  LDCU UR35, c[0x0][0x3b8] ;  /* 0x00007700ff2377ac */ /* 0x000e220008000800 */
[----:B------:R-:W-:-:S05]  /*5b5b0*/  F2FP.SATFINITE.E5M2.F32.PACK_AB_MERGE_C R10, R27, R10, RZ ;  /* 0x0000000a1b0a723e */ /* 0x000fca00048060ff */
[----:B------:R0:W-:Y:S01]  /*5b5c0*/  STL [R1+0x1604], R10 ;  /* 0x0016040a01007387 */ /* 0x0001e20000100800 */
[----:B------:R-:W-:-:S03]  /*5b5d0*/  F2FP.SATFINITE.E5M2.F32.PACK_AB_MERGE_C R9, R20, R21, RZ ;  /* 0x000000151409723e */ /* 0x000fc600048060ff */
[----:B------:R1:W-:Y:S04]  /*5b5e0*/  STL [R1+0x60], R2 ;  /* 0x0000600201007387 */ /* 0x0003e80000100800 */
[----:B------:R1:W-:Y:S01]  /*5b5f0*/  STL [R1+0x1600], R9 ;  /* 0x0016000901007387 */ /* 0x0003e20000100800 */
[----:B0-----:R-:W-:Y:S01]  /*5b600*/  F2FP.SATFINITE.E5M2.F32.PACK_AB_MERGE_C R10, R18, R19, RZ ;  /* 0x00000013120a723e */ /* 0x001fe200048060ff */
[----:B-1----:R-:W-:Y:S01]  /*5b610*/  VIADD R2, R2, UR33 ;  /* 0x0000002102027c36 */ /* 0x002fe20008000000 */
[----:B------:R-:W0:Y:S03]  /*5b620*/  LDCU UR33, c[0x0][0x3b8] ;  /* 0x00007700ff2177ac */ /* 0x000e260008000800 */
[----:B------:R1:W-:Y:S01]  /*5b630*/  STL [R1+0x15bc], R10 ;  /* 0x0015bc0a01007387 */ /* 0x0003e20000100800 */
[----:B------:R-:W-:-:S03]  /*5b640*/  F2FP.SATFINITE.E5M2.F32.PACK_AB_MERGE_C R9, R23, R17, RZ ;  /* 0x000000111709723e */ /* 0x000fc600048060ff */
[----:B------:R0:W-:Y:S04]  /*5b650*/  STL [R1+0x64], R2 ;  /* 0x0000640201007387 */ /* 0x0001e80000100800 */
[----:B------:R2:W-:Y:S01]  /*5b660*/  STL [R1+0x15b8], R9 ;  /* 0x0015b80901007387 */ /* 0x0005e20000100800 */
[----:B-1----:R-:W-:Y:S01]  /*5b670*/  F2FP.SATFINITE.E5M2.F32.PACK_AB_MERGE_C R10, R24, R22, RZ ;  /* 0x00000016180a723e */ /* 0x002fe200048060ff */
[----:B0-----:R-:W-:Y:S01]  /*5b680*/  VIADD R2, R2, UR7 ;  /* 0x0000000702027c36 */ /* 0x001fe20008000000 */
[----:B------:R-:W0:Y:S03]  /*5b690*/  LDCU UR7, c[0x0][0x3b8] ;  /* 0x00007700ff0777ac */ /* 0x000e260008000800 */
[----:B------:R-:W-:Y:S01]  /*5b6a0*/  STL [R1+0x15a0], R10 ;  /* 0x0015a00a01007387 */ /* 0x000fe20000100800 */
[----:B--2---:R-:W-:-:S03]  /*5b6b0*/  F2FP.SATFINITE.E5M2.F32.PACK_AB_MERGE_C R9, R25, R26, RZ ;  /* 0x0000001a1909723e */ /* 0x004fc600048060ff */
[----:B------:R1:W-:Y:S04]  /*5b6c0*/  STL [R1+0x68], R2 ;  /* 0x0000680201007387 */ /* 0x0003e80000100800 */
[----:B------:R2:W-:Y:S01]  /*5b6d0*/  STL [R1+0x1598], R9 ;  /* 0x0015980901007387 */ /* 0x0005e20000100800 */
[----:B------:R-:W-:-:S03]  /*5b6e0*/  F2FP.SATFINITE.E5M2.F32.PACK_AB_MERGE_C R8, R8, R16, RZ ;  /* 0x000000100808723e */ /* 0x000fc600048060ff */
[----:B------:R-:W4:Y:S01]  /*5b6f0*/  LDL.LU R28, [R1+0x840] ;  /* 0x00084000011c7983 */ /* 0x000f220000300800 */
[----:B-1----:R-:W-:Y:S01]  /*5b700*/  VIADD R2, R2, UR6 ;  /* 0x0000000602027c36 */ /* 0x002fe20008000000 */
[----:B------:R-:W1:Y:S02]  /*5b710*/  LDCU UR6, c[0x0][0x3b8] ;  /* 0x00007700ff0677ac */ /* 0x000e640008000800 */
        /* <DEDUP_REMOVED lines=10> */
[----:B--2---:R-:W2:Y:S04]  /*5b7c0*/  LDL R9, [R1+0x28c] ;  /* 0x00028c0001097983 */ /* 0x004ea80000100800 */
[----:B------:R-:W2:Y:S01]  /*5b7d0*/  LDL.LU R16, [R1+0x830] ;  /* 0x0008300001107983 */ /* 0x000ea20000300800 */
[----:B---3--:R-:W-:Y:S01]  /*5b7e0*/  VIADD R2, R2, UR5 ;  /* 0x0000000502027c36 */ /* 0x008fe20008000000 */
[----:B------:R-:W3:Y:S02]  /*5b7f0*/  LDCU UR5, c[0x0][0x3b8] ;  /* 0x00007700ff0577ac */ /* 0x000ee40008000800 */
[----:B------:R-:W3:Y:S04]  /*5b800*/  LDL.LU R8, [R1+0x834] ;  /* 0x0008340001087983 */ /* 0x000ee80000300800 */
[----:B------:R-:W3:Y:S04]  /*5b810*/  LDL.LU R7, [R1+0x838] ;  /* 0x0008380001077983 */ /* 0x000ee80000300800 */
[----:B0-----:R-:W3:Y:S04]  /*5b820*/  LDL.LU R6, [R1+0x83c] ;  /* 0x00083c0001067983 */ /* 0x001ee80000300800 */
[----:B------:R-:W3:Y:S01]  /*5b830*/  LDL.LU R10, [R1+0x820] ;  /* 0x00082000010a7983 */ /* 0x000ee20000300800 */
[----:B----4-:R-:W-:-:S05]  /*5b840*/  F2FP.SATFINITE.E5M2.F32.PACK_AB_MERGE_C R3, R0, R3, RZ ;  /* 0x000000030003723e */ /* 0x010fca00048060ff */
        /* <DEDUP_REMOVED lines=8> */
[----:B------:R-:W3:Y:S04]  /*5b8d0*/  LDL R18, [R1+0x814] ;  /* 0x0008140001127983 */ /* 0x000ee80000100800 */
[----:B------:R-:W3:Y:S04]  /*5b8e0*/  LDL.LU R17, [R1+0x818] ;  /* 0x0008180001117983 */ /* 0x000ee80000300800 */
[----:B------:R-:W3:Y:S04]  /*5b8f0*/  LDL.LU R23, [R1+0x81c] ;  /* 0x00081c0001177983 */ /* 0x000ee80000300800 */
[----:B------:R-:W3:Y:S04]  /*5b900*/  LDL.LU R22, [R1+0x800] ;  /* 0x0008000001167983 */ /* 0x000ee80000300800 */
[----:B------:R-:W3:Y:S04]  /*5b910*/  LDL.LU R24, [R1+0x804] ;  /* 0x0008040001187983 */ /* 0x000ee80000300800 */
[----:B------:R-:W3:Y:S04]  /*5b920*/  LDL.LU R26, [R1+0x808] ;  /* 0x00080800011a7983 */ /* 0x000ee80000300800 */
[----:B------:R-:W3:Y:S04]  /*5b930*/  LDL.LU R25, [R1+0x80c] ;  /* 0x00080c0001197983 */ /* 0x000ee80000300800 */
[----:B0-----:R-:W3:Y:S04]  /*5b940*/  LDL.LU R3, [R1+0x7f0] ;  /* 0x0007f00001037983 */ /* 0x001ee80000300800 */
[----:B----4-:R-:W4:Y:S04]  /*5b950*/  LDL.LU R0, [R1+0x7f4] ;  /* 0x0007f40001007983 */ /* 0x010f280000300800 */
[----:B------:R-:W4:Y:S04]  /*5b960*/  LDL.LU R5, [R1+0x7f8] ;  /* 0x0007f80001057983 */ /* 0x000f280000300800 */
[----:B------:R-:W4:Y:S01]  /*5b970*/  LDL.LU R4, [R1+0x7fc] ;  /* 0x0007fc0001047983 */ /* 0x000f220000300800 */
[----:B------:R-:W-:Y:S01]  /*5b980*/  VIADD R2, R2, UR4 ;  /* 0x0000000402027c36 */ /* 0x000fe20008000000 */
[----:B------:R-:W0:Y:S01]  /*5b990*/  LDCU UR4, c[0x0][0x3b8] ;  /* 0x00007700ff0477ac */ /* 0x000e220008000800 */
        /* <DEDUP_REMOVED lines=8> */
[----:B--2---:R-:W-:Y:S02]  /*5ba20*/  F2FP.SATFINITE.E5M2.F32.PACK_AB_MERGE_C R9, R9, R11, RZ ;  /* 0x0000000b0909723e */ /* 0x004fe400048060ff */
[----:B------:R-:W-:Y:S04]  /*5ba30*/  STL [R1+0x14f8], R12 ;  /* 0x0014f80c01007387 */ /* 0x000fe80000100800 */
[----:B------:R2:W-:Y:S01]  /*5ba40*/  STL [R1+0xe8], R2 ;  /* 0x0000e80201007387 */ /* 0x0005e20000100800 */
[----:B---3--:R-:W-:-:S03]  /*5ba50*/  F2FP.SATFINITE.E5M2.F32.PACK_AB_MERGE_C R8, R8, R16, RZ ;  /* 0x000000100808723e */ /* 0x008fc600048060ff */
[----:B------:R-:W-:Y:S04]  /*5ba60*/  STL [R1+0x1514], R9 ;  /* 0x0015140901007387 */ /* 0x000fe80000100800 */
[----:B------:R-:W3:Y:S01]  /*5ba70*/  LDL.LU R16, [R1+0x7e0] ;  /* 0x0007e00001107983 */ /* 0x000ee20000300800 */
[----:B--2---:R-:W-:Y:S01]  /*5ba80*/  VIADD R2, R2, UR31 ;  /* 0x0000001f02027c36 */ /* 0x004fe20008000000 */
[----:B------:R-:W-:Y:S02]  /*5ba90*/  F2FP.SATFINITE.E5M2.F32.PACK_AB_MERGE_C R6, R6, R7, RZ ;  /* 0x000000070606723e */ /* 0x000fe400048060ff */
[----:B------:R2:W-:Y:S01]  /*5baa0*/  STL [R1+0x15dc], R8 ;  /* 0x0015dc0801007387 */ /* 0x0005e20000100800 */
[----:B------:R-:W0:Y:S03]  /*5bab0*/  LDCU UR31, c[0x0][0x3b8] ;  /* 0x00007700ff1f77ac */ /* 0x000e260008000800 */
[----:B------:R1:W-:Y:S04]  /*5bac0*/  STL [R1+0xec], R2 ;  /* 0x0000ec0201007387 */ /* 0x0003e80000100800 */
[----:B------:R0:W-:Y:S04]  /*5bad0*/  STL [R1+0x15d8], R6 ;  /* 0x0015d80601007387 */ /* 0x0001e80000100800 */
[----:B--2---:R-:W3:Y:S01]  /*5bae0*/  LDL.LU R8, [R1+0x7e4] ;  /* 0x0007e40001087983 */ /* 0x004ee20000300800 */
[----:B-1----:R-:W-:Y:S01]  /*5baf0*/  VIADD R2, R2, UR29 ;  /* 0x0000001d02027c36 */ /* 0x002fe20008000000 */
[----:B------:R-:W1:Y:S02]  /*5bb00*/  LDCU UR29, c[0x0][0x3b8] ;  /* 0x00007700ff1d77ac */ /* 0x000e640008000800 */
[----:B------:R-:W2:Y:S04]  /*5bb10*/  LDL.LU R7, [R1+0x7e8] ;  /* 0x0007e80001077983 */ /* 0x000ea80000300800 */
[----:B0-----:R-:W2:Y:S01]  /*5bb20*/  LDL R6, [R1+0x7ec] ;  /* 0x0007ec0001067983 */ /* 0x001ea20000100800 */
        /* <DEDUP_REMOVED lines=16> */
[----:B------:R-:W-:-:S03]  /*5bc30*/  F2FP.SATFINITE.E5M2.F32.PACK_AB_MERGE_C R9, R25, R26, RZ ;  /* 0x0000001a1909723e */ /* 0x000fc600048060ff */
[----:B------:R1:W-:Y:S04]  /*5bc40*/  STL [R1+0x108], R2 ;  /* 0x0001080201007387 */ /* 0x0003e80000100800 */
[----:B------:R0:W-:Y:S01]  /*5bc50*/  STL [R1+0x16d0], R9 ;  /* 0x0016d00901007387 */ /* 0x0001e20000100800 */
[----:B----4-:R-:W-:-:S03]  /*5bc60*/  F2FP.SATFINITE.E5M2.F32.PACK_AB_MERGE_C R3, R0, R3, RZ ;  /* 0x000000030003723e */ /* 0x010fc600048060ff */
[----:B------:R-:W4:Y:S01]  /*5bc70*/  LDL.LU R28, [R1+0x7d0] ;  /* 0x0007d000011c7983 */ /* 0x000f220000300800 */
[----:B-1----:R-:W-:Y:S01]  /*5bc80*/  VIADD R2, R2, UR23 ;  /* 0x0000001702027c36 */ /* 0x002fe20008000000 */
[----:B------:R-:W1:Y:S02]  /*5bc90*/  LDCU UR23, c[0x0][0x3b8] ;  /* 0x00007700ff1777ac */ /* 0x000e640008000800 */
[----:B------:R0:W-:Y:S01]  /*5bca0*/  STL [R1+0x1704], R3 ;  /* 0x0017040301007387 */ /* 0x0001e20000100800 */
[----:B------:R-:W-:-:S03]  /*5bcb0*/  F2FP.SATFINITE.E5M2.F32.PACK_AB_MERGE_C R0, R4, R5, RZ ;  /* 0x000000050400723e */ /* 0x000fc600048060ff */
[----:B------:R-:W-:Y:S04]  /*5bcc0*/  STL [R1+0x10c], R2 ;  /* 0x00010c0201007387 */ /* 0x000fe80000100800 */
[----:B------:R0:W-:Y:S04]  /*5bcd0*/  STL [R1+0x1710], R0 ;  /* 0x0017100001007387 */ /* 0x0001e80000100800 */
[----:B------:R-:W4:Y:S04]  /*5bce0*/  LDL.LU R29, [R1+0x7d4] ;  /* 0x0007d400011d7983 */ /* 0x000f280000300800 */
[----:B------:R-:W4:Y:S04]  /*5bcf0*/  LDL.LU R15, [R1+0x7d8] ;  /* 0x0007d800010f7983 */ /* 0x000f280000300800 */
[----:B------:R-:W4:Y:S04]  /*5bd00*/  LDL.LU R14, [R1+0x7dc] ;  /* 0x0007dc00010e7983 */ /* 0x000f280000300800 */
[----:B------:R-:W4:Y:S04]  /*5bd10*/  LDL.LU R12, [R1+0x7c0] ;  /* 0x0007c000010c7983 */ /* 0x000f280000300800 */
[----:B------:R-:W4:Y:S04]  /*5bd20*/  LDL.LU R13, [R1+0x7c4] ;  /* 0x0007c400010d7983 */ /* 0x000f280000300800 */
[----:B------:R-:W4:Y:S04]  /*5bd30*/  LDL.LU R11, [R1+0x7c8] ;  /* 0x0007c800010b7983 */ /* 0x000f280000300800 */
[----:B0-----:R-:W4:Y:S04]  /*5bd40*/  LDL R9, [R1+0x7cc] ;  /* 0x0007cc0001097983 */ /* 0x001f280000100800 */
[----:B------:R-:W4:Y:S04]  /*5bd50*/  LDL.LU R3, [R1+0x7b0] ;  /* 0x0007b00001037983 */ /* 0x000f280000300800 */
[----:B------:R-:W4:Y:S04]  /*5bd60*/  LDL.LU R0, [R1+0x7b4] ;  /* 0x0007b40001007983 */ /* 0x000f280000300800 */
[----:B------:R-:W4:Y:S04]  /*5bd70*/  LDL.LU R5, [R1+0x7b8] ;  /* 0x0007b80001057983 */ /* 0x000f280000300800 */
[----:B------:R-:W4:Y:S01]  /*5bd80*/  LDL.LU R4, [R1+0x7bc] ;  /* 0x0007bc0001047983 */ /* 0x000f220000300800 */
[----:B------:R-:W-:Y:S01]  /*5bd90*/  VIADD R2, R2, UR21 ;  /* 0x0000001502027c36 */ /* 0x000fe20008000000 */
[----:B------:R-:W0:Y:S02]  /*5bda0*/  LDCU UR21, c[0x0][0x3b8] ;  /* 0x00007700ff1577ac */ /* 0x000e240008000800 */
[----:B------:R-:W4:Y:S01]  /*5bdb0*/  LDL.LU R10, [R1+0x7a0] ;  /* 0x0007a000010a7983 */ /* 0x000f220000300800 */
[----:B---3--:R-:W-:-:S05]  /*5bdc0*/  F2FP.SATFINITE.E5M2.F32.PACK_AB_MERGE_C R8, R8, R16, RZ ;  /* 0x000000100808723e */ /* 0x008fca00048060ff */
[----:B------:R-:W-:Y:S01]  /*5bdd0*/  STL [R1+0x1718], R8 ;  /* 0x0017180801007387 */ /* 0x000fe20000100800 */
[----:B--2---:R-:W-:-:S03]  /*5bde0*/  F2FP.SATFINITE.E5M2.F32.PACK_AB_MERGE_C R6, R6, R7, RZ ;  /* 0x000000070606723e */ /* 0x004fc600048060ff */
[----:B------:R2:W-:Y:S04]  /*5bdf0*/  STL [R1+0x110], R2 ;  /* 0x0001100201007387 */ /* 0x0005e80000100800 */
[----:B------:R3:W-:Y:S04]  /*5be00*/  STL [R1+0x1714], R6 ;  /* 0x0017140601007387 */ /* 0x0007e80000100800 */
[----:B------:R-:W4:Y:S04]  /*5be10*/  LDL.LU R27, [R1+0x7a4] ;  /* 0x0007a400011b7983 */ /* 0x000f280000300800 */
[----:B------:R-:W4:Y:S04]  /*5be20*/  LDL.LU R21, [R1+0x7a8] ;  /* 0x0007a80001157983 */ /* 0x000f280000300800 */
[----:B------:R-:W4:Y:S04]  /*5be30*/  LDL R20, [R1+0x7ac] ;  /* 0x0007ac0001147983 */ /* 0x000f280000100800 */
[----:B------:R-:W4:Y:S04]  /*5be40*/  LDL.LU R19, [R1+0x790] ;  /* 0x0007900001137983 */ /* 0x000f280000300800 */
[----:B------:R-:W4:Y:S04]  /*5be50*/  LDL.LU R18, [R1+0x794] ;  /* 0x0007940001127983 */ /* 0x000f280000300800 */
[----:B------:R-:W4:Y:S04]  /*5be60*/  LDL.LU R17, [R1+0x798] ;  /* 0x0007980001117983 */ /* 0x000f280000300800 */
[----:B------:R-:W4:Y:S04]  /*5be70*/  LDL.LU R23, [R1+0x79c] ;  /* 0x00079c0001177983 */ /* 0x000f280000300800 */
[----:B------:R-:W4:Y:S04]  /*5be80*/  LDL.LU R22, [R1+0x780] ;  /* 0x0007800001167983 */ /* 0x000f280000300800 */
[----:B------:R-:W4:Y:S04]  /*5be90*/  LDL.LU R24, [R1+0x784] ;  /* 0x0007840001187983 */ /* 0x000f280000300800 */
[----:B------:R-:W4:Y:S04]  /*5bea0*/  LDL.LU R26, [R1+0x788] ;  /* 0x00078800011a7983 */ /* 0x000f280000300800 */
[----:B------:R-:W4:Y:S04]  /*5beb0*/  LDL R25, [R1+0x78c] ;  /* 0x00078c0001197983 */ /* 0x000f280000100800 */
[----:B------:R-:W4:Y:S01]  /*5bec0*/  LDL.LU R16, [R1+0x770] ;  /* 0x0007700001107983 */ /* 0x000f220000300800 */
[----:B--2---:R-:W-:Y:S01]  /*5bed0*/  VIADD R2, R2, UR20 ;  /* 0x0000001402027c36 */ /* 0x004fe20008000000 */
[----:B------:R-:W2:Y:S02]  /*5bee0*/  LDCU UR20, c[0x0][0x3b8] ;  /* 0x00007700ff1477ac */ /* 0x000ea40008000800 */
[----:B------:R-:W2:Y:S04]  /*5bef0*/  LDL.LU R8, [R1+0x774] ;  /* 0x0007740001087983 */ /* 0x000ea80000300800 */
[----:B------:R-:W2:Y:S04]  /*5bf00*/  LDL.LU R7, [R1+0x778] ;  /* 0x0007780001077983 */ /* 0x000ea80000300800 */
[----:B---3--:R-:W3:Y:S01]  /*5bf10*/  LDL.LU R6, [R1+0x77c] ;  /* 0x00077c0001067983 */ /* 0x008ee20000300800 */
[----:B----4-:R-:W-:-:S05]  /*5bf20*/  F2FP.SATFINITE.E5M2.F32.PACK_AB_MERGE_C R28, R29, R28, RZ ;  /* 0x0000001c1d1c723e */ /* 0x010fca00048060ff */
[----:B------:R-:W-:Y:S01]  /*5bf30*/  STL [R1+0x16d8], R28 ;  /* 0x0016d81c01007387 */ /* 0x000fe20000100800 */
[----:B------:R-:W-:-:S03]  /*5bf40*/  F2FP.SATFINITE.E5M2.F32.PACK_AB_MERGE_C R14, R14, R15, RZ ;  /* 0x0000000f0e0e723e */ /* 0x000fc600048060ff */
[----:B------:R4:W-:Y:S01]  /*5bf50*/  STL [R1+0x114], R2 ;  /* 0x0001140201007387 */ /* 0x0009e20000100800 */
[----:B------:R-:W-:Y:S01]  /*5bf60*/  F2FP.SATFINITE.E5M2.F32.PACK_AB_MERGE_C R12, R13, R12, RZ ;  /* 0x0000000c0d0c723e */ /* 0x000fe200048060ff */
[----:B----4-:R-:W-:Y:S02]  /*5bf70*/  VIADD R2, R2, UR19 ;  /* 0x0000001302027c36 */ /* 0x010fe40008000000 */
[----:B------:R-:W-:Y:S01]  /*5bf80*/  STL [R1+0x16d4], R14 ;  /* 0x0016d40e01007387 */ /* 0x000fe20000100800 */
[----:B------:R-:W4:Y:S01]  /*5bf90*/  LDCU UR19, c[0x0][0x3b8] ;  /* 0x00007700ff1377ac */ /* 0x000f220008000800 */
[----:B------:R-:W-:Y:S02]  /*5bfa0*/  F2FP.SATFINITE.E5M2.F32.PACK_AB_MERGE_C R9, R9, R11, RZ ;  /* 0x0000000b0909723e */ /* 0x000fe400048060ff */
[----:B------:R-:W-:Y:S04]  /*5bfb0*/  STL [R1+0x168c], R12 ;  /* 0x00168c0c01007387 */ /* 0x000fe80000100800 */
[----:B------:R0:W-:Y:S04]  /*5bfc0*/  STL [R1+0x118], R2 ;  /* 0x0001180201007387 */ /* 0x0001e80000100800 */
[----:B------:R1:W-:Y:S01]  /*5bfd0*/  STL [R1+0x171c], R9 ;  /* 0x00171c0901007387 */ /* 0x0003e20000100800 */
[----:B0-----:R-:W-:Y:S01]  /*5bfe0*/  VIADD R2, R2, UR17 ;  /* 0x0000001102027c36 */ /* 0x001fe20008000000 */
[----:B------:R-:W0:Y:S01]  /*5bff0*/  LDCU UR17, c[0x0][0x3b8] ;  /* 0x00007700ff1177ac */ /* 0x000e220008000800 */
[----:B-1----:R-:W-:-:S02]  /*5c000*/  F2FP.SATFINITE.E5M2.F32.PACK_AB_MERGE_C R9, R0, R3, RZ ;  /* 0x000000030009723e */ /* 0x002fc400048060ff */
[----:B------:R-:W-:Y:S01]  /*5c010*/  F2FP.SATFINITE.E5M2.F32.PACK_AB_MERGE_C R0, R4, R5, RZ ;  /* 0x000000050400723e */ /* 0x000fe200048060ff */
[----:B------:R-:W4:Y:S04]  /*5c020*/  LDL.LU R3, [R1+0x760] ;  /* 0x0007600001037983 */ /* 0x000f280000300800 */
[----:B------:R-:W-:Y:S04]  /*5c030*/  STL [R1+0x163c], R9 ;  /* 0x00163c0901007387 */ /* 0x000fe80000100800 */
[----:B------:R-:W-:Y:S04]  /*5c040*/  STL [R1+0x11c], R2 ;  /* 0x00011c0201007387 */ /* 0x000fe80000100800 */
[----:B------:R1:W-:Y:S04]  /*5c050*/  STL [R1+0x1634], R0 ;  /* 0x0016340001007387 */ /* 0x0003e80000100800 */
[----:B-1----:R-:W4:Y:S04]  /*5c060*/  LDL R0, [R1+0x764] ;  /* 0x0007640001007983 */ /* 0x002f280000100800 */
[----:B------:R-:W4:Y:S04]  /*5c070*/  LDL.LU R5, [R1+0x768] ;  /* 0x0007680001057983 */ /* 0x000f280000300800 */
[----:B------:R-:W4:Y:S01]  /*5c080*/  LDL.LU R4, [R1+0x76c] ;  /* 0x00076c0001047983 */ /* 0x000f220000300800 */
[----:B------:R-:W-:Y:S01]  /*5c090*/  VIADD R2, R2, UR15 ;  /* 0x0000000f02027c36 */ /* 0x000fe20008000000 */
[----:B------:R-:W1:Y:S01]  /*5c0a0*/  LDCU UR15, c[0x0][0x3b8] ;  /* 0x00007700ff0f77ac */ /* 0x000e620008000800 */
        /* <DEDUP_REMOVED lines=18> */
[----:B------:R-:W-:Y:S01]  /*5c1d0*/  STL [R1+0x172c], R9 ;  /* 0x00172c0901007387 */ /* 0x000fe20000100800 */
[----:B--2---:R-:W-:-:S03]  /*5c1e0*/  F2FP.SATFINITE.E5M2.F32.PACK_AB_MERGE_C R8, R8, R16, RZ ;  /* 0x000000100808723e */ /* 0x004fc600048060ff */
[----:B------:R-:W2:Y:S01]  /*5c1f0*/  LDL.LU R28, [R1+0x750] ;  /* 0x00075000011c7983 */ /* 0x000ea20000300800 */
[----:B-1----:R-:W-:Y:S01]  /*5c200*/  VIADD R2, R2, UR9 ;  /* 0x0000000902027c36 */ /* 0x002fe20008000000 */
[----:B------:R-:W1:Y:S02]  /*5c210*/  LDCU UR9, c[0x0][0x3b8] ;  /* 0x00007700ff0977ac */ /* 0x000e640008000800 */
[----:B------:R0:W-:Y:S01]  /*5c220*/  STL [R1+0x153c], R8 ;  /* 0x00153c0801007387 */ /* 0x0001e20000100800 */
[----:B---3--:R-:W-:-:S03]  /*5c230*/  F2FP.SATFINITE.E5M2.F32.PACK_AB_MERGE_C R6, R6, R7, RZ ;  /* 0x000000070606723e */ /* 0x008fc600048060ff */
[----:B------:R-:W-:Y:S04]  /*5c240*/  STL [R1+0x13c], R2 ;  /* 0x00013c0201007387 */ /* 0x000fe80000100800 */
        /* <DEDUP_REMOVED lines=9> */
[----:B0-----:R-:W2:Y:S04]  /*5c2e0*/  LDL R8, [R1+0x744] ;  /* 0x0007440001087983 */ /* 0x001ea80000100800 */
[----:B------:R-:W2:Y:S04]  /*5c2f0*/  LDL.LU R7, [R1+0x748] ;  /* 0x0007480001077983 */ /* 0x000ea80000300800 */
[----:B---3--:R-:W3:Y:S01]  /*5c300*/  LDL.LU R6, [R1+0x74c] ;  /* 0x00074c0001067983 */ /* 0x008ee20000300800 */
[----:B------:R-:W-:Y:S01]  /*5c310*/  VIADD R2, R2, UR14 ;  /* 0x0000000e02027c36 */ /* 0x000fe20008000000 */
[----:B------:R-:W0:Y:S02]  /*5c320*/  LDCU UR14, c[0x0][0x39c] ;  /* 0x00007380ff0e77ac */ /* 0x000e240008000800 */
[----:B------:R-:W3:Y:S01]  /*5c330*/  LDL.LU R10, [R1+0x730] ;  /* 0x00073000010a7983 */ /* 0x000ee20000300800 */
[----:B------:R-:W-:Y:S01]  /*5c340*/  VIADD R9, R2, UR13 ;  /* 0x0000000d02097c36 */ /* 0x000fe20008000000 */
[----:B------:R-:W0:Y:S01]  /*5c350*/  LDCU UR13, c[0x0][0x39c] ;  /* 0x00007380ff0d77ac */ /* 0x000e220008000800 */
[----:B----4-:R-:W-:-:S05]  /*5c360*/  F2FP.SATFINITE.E5M2.F32.PACK_AB_MERGE_C R3, R0, R3, RZ ;  /* 0x000000030003723e */ /* 0x010fca00048060ff */
[----:B------:R-:W-:Y:S01]  /*5c370*/  STL [R1+0x1524], R3 ;  /* 0x0015240301007387 */ /* 0x000fe20000100800 */
[----:B------:R-:W-:-:S03]  /*5c380*/  F2FP.SATFINITE.E5M2.F32.PACK_AB_MERGE_C R0, R4, R5, RZ ;  /* 0x000000050400723e */ /* 0x000fc600048060ff */
[----:B------:R-:W-:Y:S04]  /*5c390*/  STL [R1+0x150], R2 ;  /* 0x0001500201007387 */ /* 0x000fe80000100800 */
[----:B------:R4:W-:Y:S04]  /*5c3a0*/  STL [R1+0x1734], R0 ;  /* 0x0017340001007387 */ /* 0x0009e80000100800 */
[----:B------:R-:W3:Y:S04]  /*5c3b0*/  LDL.LU R27, [R1+0x734] ;  /* 0x00073400011b7983 */ /* 0x000ee80000300800 */
[----:B------:R-:W3:Y:S04]  /*5c3c0*/  LDL.LU R20, [R1+0x738] ;  /* 0x0007380001147983 */ /* 0x000ee80000300800 */
[----:B----4-:R-:W4:Y:S04]  /*5c3d0*/  LDL.LU R0, [R1+0x73c] ;  /* 0x00073c0001007983 */ /* 0x010f280000300800 */
[----:B------:R-:W4:Y:S04]  /*5c3e0*/  LDL.LU R19, [R1+0x720] ;  /* 0x0007200001137983 */ /* 0x000f280000300800 */
[----:B------:R-:W4:Y:S04]  /*5c3f0*/  LDL R18, [R1+0x724] ;  /* 0x0007240001127983 */ /* 0x000f280000100800 */
        /* <DEDUP_REMOVED lines=8> */
[----:B------:R-:W4:Y:S04]  /*5c480*/  LDL R3, [R1+0x704] ;  /* 0x0007040001037983 */ /* 0x000f280000100800 */
[----:B------:R-:W4:Y:S04]  /*5c490*/  LDL.LU R5, [R1+0x708] ;  /* 0x0007080001057983 */ /* 0x000f280000300800 */
[----:B------:R-:W4:Y:S01]  /*5c4a0*/  LDL.LU R4, [R1+0x70c] ;  /* 0x00070c0001047983 */ /* 0x000f220000300800 */
[----:B0-----:R-:W-:Y:S01]  /*5c4b0*/  VIADD R9, R9, UR11 ;  /* 0x0000000b09097c36 */ /* 0x001fe20008000000 */
[----:B------:R-:W0:Y:S01]  /*5c4c0*/  LDCU UR11, c[0x0][0x39c] ;  /* 0x00007380ff0b77ac */ /* 0x000e220008000800 */
[----:B--2---:R-:W-:-:S02]  /*5c4d0*/  F2FP.SATFINITE.E5M2.F32.PACK_AB_MERGE_C R28, R29, R28, RZ ;  /* 0x0000001c1d1c723e */ /* 0x004fc400048060ff */
[----:B------:R-:W-:-:S03]  /*5c4e0*/  F2FP.SATFINITE.E5M2.F32.PACK_AB_MERGE_C R14, R14, R15, RZ ;  /* 0x0000000f0e0e723e */ /* 0x000fc600048060ff */
[----:B------:R-:W-:Y:S01]  /*5c4f0*/  STL [R1+0x14e8], R28 ;  /* 0x0014e81c01007387 */ /* 0x000fe20000100800 */
[----:B------:R-:W-:-:S03]  /*5c500*/  F2FP.SATFINITE.E5M2.F32.PACK_AB_MERGE_C R12, R13, R12, RZ ;  /* 0x0000000c0d0c723e */ /* 0x000fc600048060ff */
[----:B------:R-:W-:Y:S04]  /*5c510*/  STL [R1+0x14e4], R14 ;  /* 0x0014e40e01007387 */ /* 0x000fe80000100800 */
[----:B------:R-:W-:Y:S01]  /*5c520*/  STL [R1+0x14f4], R12 ;  /* 0x0014f40c01007387 */ /* 0x000fe20000100800 */
[----:B------:R-:W-:-:S03]  /*5c530*/  F2FP.SATFINITE.E5M2.F32.PACK_AB_MERGE_C R11, R21, R11, RZ ;  /* 0x0000000b150b723e */ /* 0x000fc600048060ff */
[----:B------:R2:W-:Y:S04]  /*5c540*/  STL [R1+0x158], R9 ;  /* 0x0001580901007387 */ /* 0x0005e80000100800 */
[----:B------:R-:W-:Y:S01]  /*5c550*/  STL [R1+0x1738], R11 ;  /* 0x0017380b01007387 */ /* 0x000fe20000100800 */
[----:B------:R-:W-:-:S03]  /*5c560*/  F2FP.SATFINITE.E5M2.F32.PACK_AB_MERGE_C R8, R8, R16, RZ ;  /* 0x000000100808723e */ /* 0x000fc600048060ff */
[----:B------:R-:W4:Y:S01]  /*5c570*/  LDL.LU R16, [R1+0x6f0] ;  /* 0x0006f00001107983 */ /* 0x000f220000300800 */
[----:B--2---:R-:W-:Y:S01]  /*5c580*/  VIADD R9, R9, UR12 ;  /* 0x0000000c09097c36 */ /* 0x004fe20008000000 */
[----:B------:R-:W2:Y:S01]  /*5c590*/  LDCU UR12, c[0x0][0x39c] ;  /* 0x00007380ff0c77ac */ /* 0x000ea20008000800 */
[----:B---3--:R-:W-:Y:S01]  /*5c5a0*/  F2FP.SATFINITE.E5M2.F32.PACK_AB_MERGE_C R6, R6, R7, RZ ;  /* 0x000000070606723e */ /* 0x008fe200048060ff */
[----:B------:R3:W-:Y:S04]  /*5c5b0*/  STL [R1+0x159c], R8 ;  /* 0x00159c0801007387 */ /* 0x0007e80000100800 */
[----:B------:R-:W-:Y:S04]  /*5c5c0*/  STL [R1+0x15c], R9 ;  /* 0x00015c0901007387 */ /* 0x000fe80000100800 */
[----:B------:R0:W-:Y:S04]  /*5c5d0*/  STL [R1+0x1594], R6 ;  /* 0x0015940601007387 */ /* 0x0001e80000100800 */
[----:B---3--:R-:W3:Y:S04]  /*5c5e0*/  LDL.LU R8, [R1+0x6f4] ;  /* 0x0006f40001087983 */ /* 0x008ee80000300800 */
[----:B------:R-:W2:Y:S04]  /*5c5f0*/  LDL.LU R7, [R1+0x6f8] ;  /* 0x0006f80001077983 */ /* 0x000ea80000300800 */
[----:B0-----:R-:W2:Y:S01]  /*5c600*/  LDL.LU R6, [R1+0x6fc] ;  /* 0x0006fc0001067983 */ /* 0x001ea20000300800 */
[----:B------:R-:W-:Y:S01]  /*5c610*/  VIADD R21, R9, UR16 ;  /* 0x0000001009157c36 */ /* 0x000fe20008000000 */
[----:B------:R-:W0:Y:S01]  /*5c620*/  LDCU UR16, c[0x0][0x39c] ;  /* 0x00007380ff1077ac */ /* 0x000e220008000800 */
[----:B------:R-:W-:-:S05]  /*5c630*/  F2FP.SATFINITE.E5M2.F32.PACK_AB_MERGE_C R10, R27, R10, RZ ;  /* 0x0000000a1b0a723e */ /* 0x000fca00048060ff */
[----:B------:R0:W-:Y:S01]  /*5c640*/  STL [R1+0x15e4], R10 ;  /* 0x0015e40a01007387 */ /* 0x0001e20000100800 */
[----:B----4-:R-:W-:Y:S01]  /*5c650*/  F2FP.SATFINITE.E5M2.F32.PACK_AB_MERGE_C R9, R0, R20, RZ ;  /* 0x000000140009723e */ /* 0x010fe200048060ff */
[----:B------:R-:W-:Y:S01]  /*5c660*/  VIADD R0, R21, UR18 ;  /* 0x0000001215007c36 */ /* 0x000fe20008000000 */
[----:B------:R-:W4:Y:S03]  /*5c670*/  LDCU UR18, c[0x0][0x39c] ;  /* 0x00007380ff1277ac */ /* 0x000f260008000800 */
[----:B------:R1:W-:Y:S01]  /*5c680*/  STL [R1+0x15e0], R9 ;  /* 0x0015e00901007387 */ /* 0x0003e20000100800 */
[----:B0-----:R-:W-:-:S03]  /*5c690*/  F2FP.SATFINITE.E5M2.F32.PACK_AB_MERGE_C R10, R18, R19, RZ ;  /* 0x00000013120a723e */ /* 0x001fc600048060ff */
[----:B------:R-:W-:Y:S04]  /*5c6a0*/  STL [R1+0x3198], R21 ;  /* 0x0031981501007387 */ /* 0x000fe80000100800 */
[----:B------:R0:W-:Y:S04]  /*5c6b0*/  STL [R1+0x184], R0 ;  /* 0x0001840001007387 */ /* 0x0001e80000100800 */
[----:B------:R0:W-:Y:S01]  /*5c6c0*/  STL [R1+0x1628], R10 ;  /* 0x0016280a01007387 */ /* 0x0001e20000100800 */
[----:B-1----:R-:W-:Y:S01]  /*5c6d0*/  F2FP.SATFINITE.E5M2.F32.PACK_AB_MERGE_C R9, R23, R17, RZ ;  /* 0x000000111709723e */ /* 0x002fe200048060ff */
[----:B0-----:R-:W-:Y:S01]  /*5c6e0*/  VIADD R0, R0, UR22 ;  /* 0x0000001600007c36 */ /* 0x001fe20008000000 */
[----:B------:R-:W0:Y:S03]  /*5c6f0*/  LDCU UR22, c[0x0][0x39c] ;  /* 0x00007380ff1677ac */ /* 0x000e260008000800 */
[----:B------:R1:W-:Y:S01]  /*5c700*/  STL [R1+0x1640], R9 ;  /* 0x0016400901007387 */ /* 0x0003e20000100800 */
[----:B------:R-:W-:-:S05]  /*5c710*/  F2FP.SATFINITE.E5M2.F32.PACK_AB_MERGE_C R10, R24, R22, RZ ;  /* 0x00000016180a723e */ /* 0x000fca00048060ff */
[----:B------:R-:W-:Y:S01]  /*5c720*/  STL [R1+0x1680], R10 ;  /* 0x0016800a01007387 */ /* 0x000fe20000100800 */
[----:B-1----:R-:W-:-:S03]  /*5c730*/  F2FP.SATFINITE.E5M2.F32.PACK_AB_MERGE_C R9, R25, R26, RZ ;  /* 0x0000001a1909723e */ /* 0x002fc600048060ff */
[----:B------:R1:W-:Y:S04]  /*5c740*/  STL [R1+0x188], R0 ;  /* 0x0001880001007387 */ /* 0x0003e80000100800 */
[----:B------:R-:W-:Y:S01]  /*5c750*/  STL [R1+0x1690], R9 ;  /* 0x0016900901007387 */ /* 0x000fe20000100800 */
[----:B------:R-:W-:-:S03]  /*5c760*/  F2FP.SATFINITE.E5M2.F32.PACK_AB_MERGE_C R3, R3, R2, RZ ;  /* 0x000000020303723e */ /* 0x000fc600048060ff */
[----:B------:R-:W4:Y:S01]  /*5c770*/  LDL.LU R21, [R1+0x6e0] ;  /* 0x0006e00001157983 */ /* 0x000f220000300800 */
[----:B-1----:R-:W-:Y:S01]  /*5c780*/  VIADD R0, R0, UR24 ;  /* 0x0000001800007c36 */ /* 0x002fe20008000000 */
[----:B------:R-:W1:Y:S02]  /*5c790*/  LDCU UR24, c[0x0][0x39c] ;  /* 0x00007380ff1877ac */ /* 0x000e640008000800 */
[----:B------:R-:W-:Y:S01]  /*5c7a0*/  STL [R1+0x16e4], R3 ;  /* 0x0016e40301007387 */ /* 0x000fe20000100800 */
[----:B------:R-:W-:-:S03]  /*5c7b0*/  F2FP.SATFINITE.E5M2.F32.PACK_AB_MERGE_C R2, R4, R5, RZ ;  /* 0x000000050402723e */ /* 0x000fc600048060ff */
[----:B------:R0:W-:Y:S04]  /*5c7c0*/  STL [R1+0x18c], R0 ;  /* 0x00018c0001007387 */ /* 0x0001e80000100800 */
[----:B------:R-:W-:Y:S04]  /*5c7d0*/  STL [R1+0x16e0], R2 ;  /* 0x0016e00201007387 */ /* 0x000fe80000100800 */
        /* <DEDUP_REMOVED lines=10> */
[----:B------:R-:W0:Y:S04]  /*5c880*/  LDCU UR28, c[0x0][0x39c] ;  /* 0x00007380ff1c77ac */ /* 0x000e280008000800 */
[----:B------:R1:W-:Y:S02]  /*5c890*/  STL [R1+0x1a0], R0 ;  /* 0x0001a00001007387 */ /* 0x0003e40000100800 */
[----:B-1----:R-:W-:Y:S01]  /*5c8a0*/  VIADD R0, R0, UR30 ;  /* 0x0000001e00007c36 */ /* 0x002fe20008000000 */
[----:B------:R-:W1:Y:S01]  /*5c8b0*/  LDCU UR30, c[0x0][0x39c] ;  /* 0x00007380ff1e77ac */ /* 0x000e620008000800 */
[----:B---3--:R-:W-:-:S05]  /*5c8c0*/  F2FP.SATFINITE.E5M2.F32.PACK_AB_MERGE_C R3, R8, R16, RZ ;  /* 0x000000100803723e */ /* 0x008fca00048060ff */
[----:B------:R-:W-:Y:S01]  /*5c8d0*/  STL [R1+0x16b8], R3 ;  /* 0x0016b80301007387 */ /* 0x000fe20000100800 */
[----:B--2---:R-:W-:-:S03]  /*5c8e0*/  F2FP.SATFINITE.E5M2.F32.PACK_AB_MERGE_C R2, R6, R7, RZ ;  /* 0x000000070602723e */ /* 0x004fc600048060ff */
[----:B------:R-:W2:Y:S04]  /*5c8f0*/  LDL.LU R13, [R1+0x6c8] ;  /* 0x0006c800010d7983 */ /* 0x000ea80000300800 */
[----:B------:R-:W2:Y:S04]  /*5c900*/  LDL.LU R11, [R1+0x6cc] ;  /* 0x0006cc00010b7983 */ /* 0x000ea80000300800 */
[----:B------:R3:W-:Y:S04]  /*5c910*/  STL [R1+0x16b4], R2 ;  /* 0x0016b40201007387 */ /* 0x0007e80000100800 */
[----:B------:R-:W2:Y:S04]  /*5c920*/  LDL.LU R9, [R1+0x6b0] ;  /* 0x0006b00001097983 */ /* 0x000ea80000300800 */
[----:B------:R-:W2:Y:S04]  /*5c930*/  LDL.LU R10, [R1+0x6b4] ;  /* 0x0006b400010a7983 */ /* 0x000ea80000300800 */
[----:B------:R-:W2:Y:S04]  /*5c940*/  LDL.LU R27, [R1+0x6b8] ;  /* 0x0006b800011b7983 */ /* 0x000ea80000300800 */
[----:B------:R-:W2:Y:S04]  /*5c950*/  LDL R20, [R1+0x6bc] ;  /* 0x0006bc0001147983 */ /* 0x000ea80000100800 */
[----:B------:R-:W2:Y:S04]  /*5c960*/  LDL.LU R19, [R1+0x6a0] ;  /* 0x0006a00001137983 */ /* 0x000ea80000300800 */
[----:B------:R-:W2:Y:S04]  /*5c970*/  LDL.LU R18, [R1+0x6a4] ;  /* 0x0006a40001127983 */ /* 0x000ea80000300800 */
[----:B------:R-:W2:Y:S04]  /*5c980*/  LDL.LU R17, [R1+0x6a8] ;  /* 0x0006a80001117983 */ /* 0x000ea80000300800 */
[----:B------:R-:W2:Y:S04]  /*5c990*/  LDL.LU R23, [R1+0x6ac] ;  /* 0x0006ac0001177983 */ /* 0x000ea80000300800 */
[----:B------:R-:W2:Y:S04]  /*5c9a0*/  LDL.LU R26, [R1+0x690] ;  /* 0x00069000011a7983 */ /* 0x000ea80000300800 */
[----:B------:R-:W2:Y:S04]  /*5c9b0*/  LDL.LU R25, [R1+0x694] ;  /* 0x0006940001197983 */ /* 0x000ea80000300800 */
[----:B---3--:R-:W3:Y:S04]  /*5c9c0*/  LDL.LU R2, [R1+0x698] ;  /* 0x0006980001027983 */ /* 0x008ee80000300800 */
[----:B------:R-:W3:Y:S04]  /*5c9d0*/  LDL R3, [R1+0x69c] ;  /* 0x00069c0001037983 */ /* 0x000ee80000100800 */
[----:B------:R-:W3:Y:S04]  /*5c9e0*/  LDL.LU R16, [R1+0x680] ;  /* 0x0006800001107983 */ /* 0x000ee80000300800 */
[----:B------:R-:W3:Y:S04]  /*5c9f0*/  LDL.LU R8, [R1+0x684] ;  /* 0x0006840001087983 */ /* 0x000ee80000300800 */
[----:B------:R-:W3:Y:S04]  /*5ca00*/  LDL.LU R7, [R1+0x688] ;  /* 0x0006880001077983 */ /* 0x000ee80000300800 */
[----:B------:R-:W3:Y:S01]  /*5ca10*/  LDL.LU R6, [R1+0x68c] ;  /* 0x00068c0001067983 */ /* 0x000ee20000300800 */
        /* <DEDUP_REMOVED lines=10> */
[----:B------:R0:W-:Y:S01]  /*5cac0*/  STL [R1+0x1a8], R0 ;  /* 0x0001a80001007387 */ /* 0x0001e20000100800 */
[----:B------:R-:W-:-:S03]  /*5cad0*/  F2FP.SATFINITE.E5M2.F32.PACK_AB_MERGE_C R4, R4, R5, RZ ;  /* 0x000000050404723e */ /* 0x000fc600048060ff */
[----:B------:R-:W-:Y:S04]  /*5cae0*/  STL [R1+0x1614], R12 ;  /* 0x0016140c01007387 */ /* 0x000fe80000100800 */
[----:B------:R-:W4:Y:S01]  /*5caf0*/  LDL.LU R22, [R1+0x670] ;  /* 0x0006700001167983 */ /* 0x000f220000300800 */
[----:B0-----:R-:W-:Y:S01]  /*5cb00*/  VIADD R0, R0, UR36 ;  /* 0x0000002400007c36 */ /* 0x001fe20008000000 */
[----:B------:R-:W0:Y:S02]  /*5cb10*/  LDCU UR36, c[0x0][0x39c] ;  /* 0x00007380ff2477ac */ /* 0x000e240008000800 */
[----:B------:R-:W4:Y:S04]  /*5cb20*/  LDL.LU R24, [R1+0x674] ;  /* 0x0006740001187983 */ /* 0x000f280000300800 */
[----:B------:R0:W-:Y:S04]  /*5cb30*/  STL [R1+0x15c0], R4 ;  /* 0x0015c00401007387 */ /* 0x0001e80000100800 */
[----:B------:R1:W-:Y:S04]  /*5cb40*/  STL [R1+0x1ac], R0 ;  /* 0x0001ac0001007387 */ /* 0x0003e80000100800 */
[----:B------:R-:W4:Y:S04]  /*5cb50*/  LDL.LU R5, [R1+0x678] ;  /* 0x0006780001057983 */ /* 0x000f280000300800 */
[----:B0-----:R-:W4:Y:S01]  /*5cb60*/  LDL R4, [R1+0x67c] ;  /* 0x00067c0001047983 */ /* 0x001f220000100800 */
[----:B-1----:R-:W-:Y:S01]  /*5cb70*/  VIADD R0, R0, UR40 ;  /* 0x0000002800007c36 */ /* 0x002fe20008000000 */
[----:B------:R-:W0:Y:S01]  /*5cb80*/  LDCU UR40, c[0x0][0x39c] ;  /* 0x00007380ff2877ac */ /* 0x000e220008000800 */
[----:B--2---:R-:W-:-:S05]  /*5cb90*/  F2FP.SATFINITE.E5M2.F32.PACK_AB_MERGE_C R11, R11, R13, RZ ;  /* 0x0000000d0b0b723e */ /* 0x004fca00048060ff */
[----:B------:R-:W-:Y:S01]  /*5cba0*/  STL [R1+0x15c8], R11 ;  /* 0x0015c80b01007387 */ /* 0x000fe20000100800 */
[----:B------:R-:W-:-:S05]  /*5cbb0*/  F2FP.SATFINITE.E5M2.F32.PACK_AB_MERGE_C R10, R10, R9, RZ ;  /* 0x000000090a0a723e */ /* 0x000fca00048060ff */
[----:B------:R1:W-:Y:S01]  /*5cbc0*/  STL [R1+0x156c], R10 ;  /* 0x00156c0a01007387 */ /* 0x0003e20000100800 */
[----:B------:R-:W-:-:S03]  /*5cbd0*/  F2FP.SATFINITE.E5M2.F32.PACK_AB_MERGE_C R9, R20, R27, RZ ;  /* 0x0000001b1409723e */ /* 0x000fc600048060ff */
[----:B------:R2:W-:Y:S04]  /*5cbe0*/  STL [R1+0x1c0], R0 ;  /* 0x0001c00001007387 */ /* 0x0005e80000100800 */
[----:B------:R0:W-:Y:S01]  /*5cbf0*/  STL [R1+0x1568], R9 ;  /* 0x0015680901007387 */ /* 0x0001e20000100800 */
[----:B-1----:R-:W-:Y:S01]  /*5cc00*/  F2FP.SATFINITE.E5M2.F32.PACK_AB_MERGE_C R10, R18, R19, RZ ;  /* 0x00000013120a723e */ /* 0x002fe200048060ff */
[----:B--2---:R-:W-:Y:S01]  /*5cc10*/  VIADD R0, R0, UR42 ;  /* 0x0000002a00007c36 */ /* 0x004fe20008000000 */
[----:B------:R-:W1:Y:S03]  /*5cc20*/  LDCU UR42, c[0x0][0x39c] ;  /* 0x00007380ff2a77ac */ /* 0x000e660008000800 */
[----:B------:R-:W-:Y:S01]  /*5cc30*/  STL [R1+0x1540], R10 ;  /* 0x0015400a01007387 */ /* 0x000fe20000100800 */
[----:B0-----:R-:W-:-:S03]  /*5cc40*/  F2FP.SATFINITE.E5M2.F32.PACK_AB_MERGE_C R9, R23, R17, RZ ;  /* 0x000000111709723e */ /* 0x001fc600048060ff */
[----:B------:R0:W-:Y:S04]  /*5cc50*/  STL [R1+0x1c4], R0 ;  /* 0x0001c40001007387 */ /* 0x0001e80000100800 */
[----:B------:R2:W-:Y:S01]  /*5cc60*/  STL [R1+0x154c], R9 ;  /* 0x00154c0901007387 */ /* 0x0005e20000100800 */
[----:B0-----:R-:W-:Y:S01]  /*5cc70*/  VIADD R0, R0, UR44 ;  /* 0x0000002c00007c36 */ /* 0x001fe20008000000 */
[----:B------:R-:W0:Y:S01]  /*5cc80*/  LDCU UR44, c[0x0][0x39c] ;  /* 0x00007380ff2c77ac */ /* 0x000e220008000800 */
[----:B--2---:R-:W-:Y:S02]  /*5cc90*/  F2FP.SATFINITE.E5M2.F32.PACK_AB_MERGE_C R9, R25, R26, RZ ;  /* 0x0000001a1909723e */ /* 0x004fe400048060ff */
[----:B---3--:R-:W-:-:S03]  /*5cca0*/  F2FP.SATFINITE.E5M2.F32.PACK_AB_MERGE_C R2, R3, R2, RZ ;  /* 0x000000020302723e */ /* 0x008fc600048060ff */
[----:B------:R-:W-:Y:S04]  /*5ccb0*/  STL [R1+0x1520], R9 ;  /* 0x0015200901007387 */ /* 0x000fe80000100800 */
[----:B------:R2:W-:Y:S01]  /*5ccc0*/  STL [R1+0x1c8], R0 ;  /* 0x0001c80001007387 */ /* 0x0005e20000100800 */
[----:B------:R-:W-:-:S03]  /*5ccd0*/  F2FP.SATFINITE.E5M2.F32.PACK_AB_MERGE_C R3, R8, R16, RZ ;  /* 0x000000100803723e */ /* 0x000fc600048060ff */
[----:B------:R3:W-:Y:S04]  /*5cce0*/  STL [R1+0x151c], R2 ;  /* 0x00151c0201007387 */ /* 0x0007e80000100800 */
[----:B------:R-:W4:Y:S01]  /*5ccf0*/  LDL.LU R10, [R1+0x660] ;  /* 0x00066000010a7983 */ /* 0x000f220000300800 */
[----:B--2---:R-:W-:Y:S01]  /*5cd00*/  VIADD R0, R0, UR48 ;  /* 0x0000003000007c36 */ /* 0x004fe20008000000 */
[----:B------:R-:W2:Y:S01]  /*5cd10*/  LDCU UR48, c[0x0][0x39c] ;  /* 0x00007380ff3077ac */ /* 0x000ea20008000800 */
[----:B---3--:R-:W-:Y:S01]  /*5cd20*/  F2FP.SATFINITE.E5M2.F32.PACK_AB_MERGE_C R2, R6, R7, RZ ;  /* 0x000000070602723e */ /* 0x008fe200048060ff */
[----:B------:R-:W-:Y:S04]  /*5cd30*/  STL [R1+0x14fc], R3 ;  /* 0x0014fc0301007387 */ /* 0x000fe80000100800 */
[----:B------:R-:W-:Y:S04]  /*5cd40*/  STL [R1+0x1cc], R0 ;  /* 0x0001cc0001007387 */ /* 0x000fe80000100800 */
[----:B------:R3:W-:Y:S04]  /*5cd50*/  STL [R1+0x1510], R2 ;  /* 0x0015100201007387 */ /* 0x0007e80000100800 */
[----:B------:R-:W2:Y:S04]  /*5cd60*/  LDL.LU R21, [R1+0x664] ;  /* 0x0006640001157983 */ /* 0x000ea80000300800 */
[----:B------:R-:W2:Y:S04]  /*5cd70*/  LDL.LU R26, [R1+0x668] ;  /* 0x00066800011a7983 */ /* 0x000ea80000300800 */
[----:B------:R-:W2:Y:S04]  /*5cd80*/  LDL.LU R25, [R1+0x66c] ;  /* 0x00066c0001197983 */ /* 0x000ea80000300800 */
[----:B---3--:R-:W3:Y:S04]  /*5cd90*/  LDL.LU R2, [R1+0x260] ;  /* 0x0002600001027983 */ /* 0x008ee80000300800 */
[----:B------:R-:W3:Y:S01]  /*5cda0*/  LDL.LU R3, [R1+0x264] ;  /* 0x0002640001037983 */ /* 0x000ee20000300800 */
[----:B------:R-:W-:Y:S01]  /*5cdb0*/  VIADD R0, R0, UR49 ;  /* 0x0000003100007c36 */ /* 0x000fe20008000000 */
[----:B------:R-:W0:Y:S02]  /*5cdc0*/  LDCU UR49, c[0x0][0x39c] ;  /* 0x00007380ff3177ac */ /* 0x000e240008000800 */
[----:B------:R-:W3:Y:S04]  /*5cdd0*/  LDL.LU R16, [R1+0x268] ;  /* 0x0002680001107983 */ /* 0x000ee80000300800 */
[----:B------:R-:W3:Y:S04]  /*5cde0*/  LDL.LU R8, [R1+0x26c] ;  /* 0x00026c0001087983 */ /* 0x000ee80000300800 */
[----:B------:R-:W3:Y:S04]  /*5cdf0*/  LDL.LU R7, [R1+0x650] ;  /* 0x0006500001077983 */ /* 0x000ee80000300800 */
[----:B------:R-:W3:Y:S01]  /*5ce00*/  LDL R6, [R1+0x654] ;  /* 0x0006540001067983 */ /* 0x000ee20000100800 */
[----:B----4-:R-:W-:-:S02]  /*5ce10*/  F2FP.SATFINITE.E5M2.F32.PACK_AB_MERGE_C R9, R24, R22, RZ ;  /* 0x000000161809723e */ /* 0x010fc400048060ff */
[----:B------:R-:W-:Y:S02]  /*5ce20*/  F2FP.SATFINITE.E5M2.F32.PACK_AB_MERGE_C R4, R4, R5, RZ ;  /* 0x000000050404723e */ /* 0x000fe400048060ff */
[----:B------:R-:W4:Y:S04]  /*5ce30*/  LDL.LU R5, [R1+0x658] ;  /* 0x0006580001057983 */ /* 0x000f280000300800 */
[----:B------:R-:W-:Y:S04]  /*5ce40*/  STL [R1+0x14e0], R9 ;  /* 0x0014e00901007387 */ /* 0x000fe80000100800 */
[----:B------:R-:W-:Y:S04]  /*5ce50*/  STL [R1+0x1e0], R0 ;  /* 0x0001e00001007387 */ /* 0x000fe80000100800 */
[----:B------:R0:W-:Y:S04]  /*5ce60*/  STL [R1+0x14dc], R4 ;  /* 0x0014dc0401007387 */ /* 0x0001e80000100800 */
[----:B0-----:R-:W4:Y:S01]  /*5ce70*/  LDL.LU R4, [R1+0x65c] ;  /* 0x00065c0001047983 */ /* 0x001f220000300800 */
[----:B------:R-:W-:Y:S01]  /*5ce80*/  VIADD R0, R0, UR52 ;  /* 0x0000003400007c36 */ /* 0x000fe20008000000 */
[----:B------:R-:W0:Y:S02]  /*5ce90*/  LDCU UR52, c[0x0][0x39c] ;  /* 0x00007380ff3477ac */ /* 0x000e240008000800 */
[----:B------:R-:W4:Y:S04]  /*5cea0*/  LDL.LU R28, [R1+0x640] ;  /* 0x00064000011c7983 */ /* 0x000f280000300800 */
[----:B------:R-:W4:Y:S04]  /*5ceb0*/  LDL.LU R29, [R1+0x644] ;  /* 0x00064400011d7983 */ /* 0x000f280000300800 */
[----:B------:R-:W4:Y:S04]  /*5cec0*/  LDL.LU R15, [R1+0x648] ;  /* 0x00064800010f7983 */ /* 0x000f280000300800 */
[----:B------:R0:W-:Y:S04]  /*5ced0*/  STL [R1+0x1e4], R0 ;  /* 0x0001e40001007387 */ /* 0x0001e80000100800 */
[----:B------:R-:W4:Y:S04]  /*5cee0*/  LDL R14, [R1+0x64c] ;  /* 0x00064c00010e7983 */ /* 0x000f280000100800 */
        /* <DEDUP_REMOVED lines=13> */
[----:B------:R-:W0:Y:S01]  /*5cfc0*/  LDCU.64 UR70, c[0x0][0x398] ;  /* 0x00007300ff4677ac */ /* 0x000e220008000a00 */
[----:B--2---:R-:W-:-:S02]  /*5cfd0*/  F2FP.SATFINITE.E5M2.F32.PACK_AB_MERGE_C R21, R21, R10, RZ ;  /* 0x0000000a1515723e */ /* 0x004fc400048060ff */
[----:B------:R-:W2:Y:S04]  /*5cfe0*/  LDL.LU R10, [R1+0x31b4] ;  /* 0x0031b400010a7983 */ /* 0x000ea80000300800 */
[----:B------:R0:W-:Y:S02]  /*5cff0*/  STL [R1+0x14b8], R21 ;  /* 0x0014b81501007387 */ /* 0x0001e40000100800 */
[----:B0-----:R-:W-:Y:S02]  /*5d000*/  F2FP.SATFINITE.E5M2.F32.PACK_AB_MERGE_C R21, R25, R26, RZ ;  /* 0x0000001a1915723e */ /* 0x001fe400048060ff */
[----:B---3--:R-:W-:-:S03]  /*5d010*/  F2FP.SATFINITE.E5M2.F32.PACK_AB_MERGE_C R3, R3, R2, RZ ;  /* 0x000000020303723e */ /* 0x008fc600048060ff */
[----:B------:R-:W-:Y:S01]  /*5d020*/  STL [R1+0x14bc], R21 ;  /* 0x0014bc1501007387 */ /* 0x000fe20000100800 */
[----:B------:R-:W-:-:S03]  /*5d030*/  F2FP.SATFINITE.E5M2.F32.PACK_AB_MERGE_C R2, R8, R16, RZ ;  /* 0x000000100802723e */ /* 0x000fc600048060ff */
[----:B------:R0:W-:Y:S04]  /*5d040*/  STL [R1+0x280], R0 ;  /* 0x0002800001007387 */ /* 0x0001e80000100800 */
[----:B------:R3:W-:Y:S04]  /*5d050*/  STL [R1+0x14d4], R3 ;  /* 0x0014d40301007387 */ /* 0x0007e80000100800 */
[----:B------:R1:W-:Y:S01]  /*5d060*/  STL [R1+0x14d0], R2 ;  /* 0x0014d00201007387 */ /* 0x0003e20000100800 */
[----:B0-----:R-:W-:-:S03]  /*5d070*/  VIADD R0, R0, UR69 ;  /* 0x0000004500007c36 */ /* 0x001fc60008000000 */
[----:B------:R-:W2:Y:S01]  /*5d080*/  LDL.LU R25, [R1+0x600] ;  /* 0x0006000001197983 */ /* 0x000ea20000300800 */
[----:B---3--:R-:W-:-:S03]  /*5d090*/  F2FP.SATFINITE.E5M2.F32.PACK_AB_MERGE_C R3, R6, R7, RZ ;  /* 0x000000070603723e */ /* 0x008fc600048060ff */
[----:B-1----:R-:W2:Y:S04]  /*5d0a0*/  LDL.LU R2, [R1+0x604] ;  /* 0x0006040001027983 */ /* 0x002ea80000300800 */
[----:B------:R0:W-:Y:S04]  /*5d0b0*/  STL [R1+0x1578], R3 ;  /* 0x0015780301007387 */ /* 0x0001e80000100800 */
[----:B------:R1:W-:Y:S04]  /*5d0c0*/  STL [R1+0x284], R0 ;  /* 0x0002840001007387 */ /* 0x0003e80000100800 */
[----:B0-----:R-:W3:Y:S04]  /*5d0d0*/  LDL.LU R3, [R1+0x608] ;  /* 0x0006080001037983 */ /* 0x001ee80000300800 */
[----:B------:R-:W3:Y:S01]  /*5d0e0*/  LDL.LU R16, [R1+0x60c] ;  /* 0x00060c0001107983 */ /* 0x000ee20000300800 */
[----:B-1----:R-:W-:Y:S01]  /*5d0f0*/  VIADD R0, R0, UR68 ;  /* 0x0000004400007c36 */ /* 0x002fe20008000000 */
[----:B------:R-:W0:Y:S02]  /*5d100*/  LDCU.64 UR68, c[0x0][0x398] ;  /* 0x00007300ff4477ac */ /* 0x000e240008000a00 */
[----:B------:R-:W3:Y:S01]  /*5d110*/  LDL.LU R26, [R1+0x5f0] ;  /* 0x0005f000011a7983 */ /* 0x000ee20000300800 */
[----:B----4-:R-:W-:-:S05]  /*5d120*/  F2FP.SATFINITE.E5M2.F32.PACK_AB_MERGE_C R4, R4, R5, RZ ;  /* 0x000000050404723e */ /* 0x010fca00048060ff */
[----:B------:R1:W-:Y:S04]  /*5d130*/  STL [R1+0x1574], R4 ;  /* 0x0015740401007387 */ /* 0x0003e80000100800 */
[----:B------:R-:W4:Y:S04]  /*5d140*/  LDL R8, [R1+0x5f4] ;  /* 0x0005f40001087983 */ /* 0x000f280000100800 */
[----:B------:R-:W4:Y:S04]  /*5d150*/  LDL.LU R7, [R1+0x5f8] ;  /* 0x0005f80001077983 */ /* 0x000f280000300800 */
[----:B------:R0:W-:Y:S04]  /*5d160*/  STL [R1+0x660], R0 ;  /* 0x0006600001007387 */ /* 0x0001e80000100800 */
[----:B------:R-:W4:Y:S04]  /*5d170*/  LDL.LU R6, [R1+0x5fc] ;  /* 0x0005fc0001067983 */ /* 0x000f280000300800 */
[----:B------:R-:W4:Y:S04]  /*5d180*/  LDL.LU R5, [R1+0x5e0] ;  /* 0x0005e00001057983 */ /* 0x000f280000300800 */
[----:B-1----:R-:W4:Y:S01]  /*5d190*/  LDL.LU R4, [R1+0x5e4] ;  /* 0x0005e40001047983 */ /* 0x002f220000300800 */
[----:B------:R-:W-:Y:S01]  /*5d1a0*/  F2FP.SATFINITE.E5M2.F32.PACK_AB_MERGE_C R21, R29, R28, RZ ;  /* 0x0000001c1d15723e */ /* 0x000fe200048060ff */
[----:B0-----:R-:W-:Y:S01]  /*5d1b0*/  VIADD R0, R0, UR67 ;  /* 0x0000004300007c36 */ /* 0x001fe20008000000 */
[----:B------:R-:W-:-:S02]  /*5d1c0*/  F2FP.SATFINITE.E5M2.F32.PACK_AB_MERGE_C R14, R14, R15, RZ ;  /* 0x0000000f0e0e723e */ /* 0x000fc400048060ff */
[----:B------:R-:W-:Y:S01]  /*5d1d0*/  F2FP.SATFINITE.E5M2.F32.PACK_AB_MERGE_C R12, R13, R12, RZ ;  /* 0x0000000c0d0c723e */ /* 0x000fe200048060ff */
[----:B------:R-:W-:Y:S01]  /*5d1e0*/  STL [R1+0x15c4], R21 ;  /* 0x0015c41501007387 */ /* 0x000fe20000100800 */
[----:B------:R-:W-:-:S03]  /*5d1f0*/  F2FP.SATFINITE.E5M2.F32.PACK_AB_MERGE_C R9, R9, R11, RZ ;  /* 0x0000000b0909723e */ /* 0x000fc600048060ff */
[----:B------:R-:W-:Y:S04]  /*5d200*/  STL [R1+0x15d4], R14 ;  /* 0x0015d40e01007387 */ /* 0x000fe80000100800 */
[----:B------:R0:W-:Y:S01]  /*5d210*/  STL [R1+0x664], R0 ;  /* 0x0006640001007387 */ /* 0x0001e20000100800 */
[----:B------:R-:W-:-:S03]  /*5d220*/  F2FP.SATFINITE.E5M2.F32.PACK_AB_MERGE_C R11, R20, R27, RZ ;  /* 0x0000001b140b723e */ /* 0x000fc600048060ff */
[----:B------:R-:W-:Y:S04]  /*5d230*/  STL [R1+0x1610], R12 ;  /* 0x0016100c01007387 */ /* 0x000fe80000100800 */
[----:B------:R1:W-:Y:S01]  /*5d240*/  STL [R1+0x1638], R9 ;  /* 0x0016380901007387 */ /* 0x0003e20000100800 */
[----:B0-----:R-:W-:Y:S01]  /*5d250*/  VIADD R0, R0, UR66 ;  /* 0x0000004200007c36 */ /* 0x001fe20008000000 */
[----:B------:R-:W0:Y:S04]  /*5d260*/  LDCU.64 UR66, c[0x0][0x398] ;  /* 0x00007300ff4277ac */ /* 0x000e280008000a00 */
[----:B------:R0:W-:Y:S01]  /*5d270*/  STL [R1+0x6e8], R0 ;  /* 0x0006e80001007387 */ /* 0x0001e20000100800 */
[----:B-1----:R-:W-:-:S03]  /*5d280*/  F2FP.SATFINITE.E5M2.F32.PACK_AB_MERGE_C R9, R18, R19, RZ ;  /* 0x000000131209723e */ /* 0x002fc600048060ff */
[----:B------:R1:W-:Y:S04]  /*5d290*/  STL [R1+0x166c], R11 ;  /* 0x00166c0b01007387 */ /* 0x0003e80000100800 */
[----:B------:R1:W-:Y:S01]  /*5d2a0*/  STL [R1+0x1674], R9 ;  /* 0x0016740901007387 */ /* 0x0003e20000100800 */
[----:B0-----:R-:W-:Y:S01]  /*5d2b0*/  VIADD R0, R0, UR65 ;  /* 0x0000004100007c36 */ /* 0x001fe20008000000 */
[----:B-1----:R-:W-:-:S04]  /*5d2c0*/  F2FP.SATFINITE.E5M2.F32.PACK_AB_MERGE_C R11, R23, R17, RZ ;  /* 0x00000011170b723e */ /* 0x002fc800048060ff */
[----:B------:R0:W-:Y:S01]  /*5d2d0*/  STL [R1+0x6ec], R0 ;  /* 0x0006ec0001007387 */ /* 0x0001e20000100800 */
[----:B------:R-:W-:-:S03]  /*5d2e0*/  F2FP.SATFINITE.E5M2.F32.PACK_AB_MERGE_C R9, R24, R22, RZ ;  /* 0x000000161809723e */ /* 0x000fc600048060ff */
[----:B------:R-:W-:Y:S04]  /*5d2f0*/  STL [R1+0x16bc], R11 ;  /* 0x0016bc0b01007387 */ /* 0x000fe80000100800 */
[----:B------:R-:W-:Y:S01]  /*5d300*/  STL [R1+0x16dc], R9 ;  /* 0x0016dc0901007387 */ /* 0x000fe20000100800 */
[----:B0-----:R-:W-:Y:S01]  /*5d310*/  VIADD R0, R0, UR64 ;  /* 0x0000004000007c36 */ /* 0x001fe20008000000 */
[----:B------:R-:W0:Y:S02]  /*5d320*/  LDCU.64 UR64, c[0x0][0x398] ;  /* 0x00007300ff4077ac */ /* 0x000e240008000a00 */
[----:B------:R-:W4:Y:S04]  /*5d330*/  LDL.LU R28, [R1+0x5e8] ;  /* 0x0005e800011c7983 */ /* 0x000f280000300800 */
[----:B------:R-:W4:Y:S04]  /*5d340*/  LDL.LU R29, [R1+0x5ec] ;  /* 0x0005ec00011d7983 */ /* 0x000f280000300800 */
[----:B------:R-:W4:Y:S04]  /*5d350*/  LDL.LU R15, [R1+0x5d0] ;  /* 0x0005d000010f7983 */ /* 0x000f280000300800 */
[----:B------:R1:W-:Y:S04]  /*5d360*/  STL [R1+0x770], R0 ;  /* 0x0007700001007387 */ /* 0x0003e80000100800 */
[----:B------:R-:W4:Y:S04]  /*5d370*/  LDL R14, [R1+0x5d4] ;  /* 0x0005d400010e7983 */ /* 0x000f280000100800 */
[----:B------:R-:W4:Y:S04]  /*5d380*/  LDL.LU R17, [R1+0x5d8] ;  /* 0x0005d80001117983 */ /* 0x000f280000300800 */
[----:B------:R-:W4:Y:S04]  /*5d390*/  LDL.LU R23, [R1+0x5dc] ;  /* 0x0005dc0001177983 */ /* 0x000f280000300800 */
[----:B------:R-:W4:Y:S04]  /*5d3a0*/  LDL.LU R22, [R1+0x5c0] ;  /* 0x0005c00001167983 */ /* 0x000f280000300800 */
[----:B------:R-:W4:Y:S01]  /*5d3b0*/  LDL.LU R24, [R1+0x5c4] ;  /* 0x0005c40001187983 */ /* 0x000f220000300800 */
[----:B-1----:R-:W-:Y:S01]  /*5d3c0*/  VIADD R0, R0, UR63 ;  /* 0x0000003f00007c36 */ /* 0x002fe20008000000 */
[----:B--2---:R-:W-:-:S02]  /*5d3d0*/  F2FP.SATFINITE.E5M2.F32.PACK_AB_MERGE_C R9, R2, R25, RZ ;  /* 0x000000190209723e */ /* 0x004fc400048060ff */
[----:B------:R-:W2:Y:S04]  /*5d3e0*/  LDL.LU R25, [R1+0x5c8] ;  /* 0x0005c80001197983 */ /* 0x000ea80000300800 */
[----:B------:R-:W-:Y:S01]  /*5d3f0*/  STL [R1+0x16a4], R9 ;  /* 0x0016a40901007387 */ /* 0x000fe20000100800 */
[----:B---3--:R-:W-:-:S03]  /*5d400*/  F2FP.SATFINITE.E5M2.F32.PACK_AB_MERGE_C R2, R16, R3, RZ ;  /* 0x000000031002723e */ /* 0x008fc600048060ff */
[----:B------:R-:W2:Y:S04]  /*5d410*/  LDL.LU R16, [R1+0x5cc] ;  /* 0x0005cc0001107983 */ /* 0x000ea80000300800 */
[----:B------:R1:W-:Y:S04]  /*5d420*/  STL [R1+0x16a0], R2 ;  /* 0x0016a00201007387 */ /* 0x0003e80000100800 */
[----:B-1----:R-:W3:Y:S04]  /*5d430*/  LDL.LU R2, [R1+0x5b0] ;  /* 0x0005b00001027983 */ /* 0x002ee80000300800 */
[----:B------:R-:W3:Y:S04]  /*5d440*/  LDL.LU R3, [R1+0x5b4] ;  /* 0x0005b40001037983 */ /* 0x000ee80000300800 */
[----:B------:R1:W-:Y:S02]  /*5d450*/  STL [R1+0x774], R0 ;  /* 0x0007740001007387 */ /* 0x0003e40000100800 */
[----:B-1----:R-:W-:Y:S01]  /*5d460*/  VIADD R0, R0, UR62 ;  /* 0x0000003e00007c36 */ /* 0x002fe20008000000 */
[----:B------:R-:W1:Y:S01]  /*5d470*/  LDCU.64 UR62, c[0x0][0x398] ;  /* 0x00007300ff3e77ac */ /* 0x000e620008000a00 */
[----:B----4-:R-:W-:-:S05]  /*5d480*/  F2FP.SATFINITE.E5M2.F32.PACK_AB_MERGE_C R8, R8, R26, RZ ;  /* 0x0000001a0808723e */ /* 0x010fca00048060ff */
[----:B------:R-:W-:Y:S01]  /*5d490*/  STL [R1+0x1650], R8 ;  /* 0x0016500801007387 */ /* 0x000fe20000100800 */
[----:B------:R-:W-:-:S05]  /*5d4a0*/  F2FP.SATFINITE.E5M2.F32.PACK_AB_MERGE_C R6, R6, R7, RZ ;  /* 0x000000070606723e */ /* 0x000fca00048060ff */
[----:B------:R4:W-:Y:S01]  /*5d4b0*/  STL [R1+0x16ec], R6 ;  /* 0x0016ec0601007387 */ /* 0x0009e20000100800 */
[----:B------:R-:W-:-:S03]  /*5d4c0*/  F2FP.SATFINITE.E5M2.F32.PACK_AB_MERGE_C R4, R4, R5, RZ ;  /* 0x000000050404723e */ /* 0x000fc600048060ff */
[----:B------:R-:W3:Y:S04]  /*5d4d0*/  LDL.LU R7, [R1+0x5b8] ;  /* 0x0005b80001077983 */ /* 0x000ee80000300800 */
[----:B----4-:R-:W4:Y:S04]  /*5d4e0*/  LDL.LU R6, [R1+0x5bc] ;  /* 0x0005bc0001067983 */ /* 0x010f280000300800 */
[----:B------:R0:W-:Y:S04]  /*5d4f0*/  STL [R1+0x15f4], R4 ;  /* 0x0015f40401007387 */ /* 0x0001e80000100800 */
[----:B------:R0:W-:Y:S04]  /*5d500*/  STL [R1+0x7b8], R0 ;  /* 0x0007b80001007387 */ /* 0x0001e80000100800 */
[----:B------:R-:W4:Y:S04]  /*5d510*/  LDL.LU R12, [R1+0x5a0] ;  /* 0x0005a000010c7983 */ /* 0x000f280000300800 */
[----:B------:R-:W4:Y:S04]  /*5d520*/  LDL R13, [R1+0x5a4] ;  /* 0x0005a400010d7983 */ /* 0x000f280000100800 */
[----:B------:R-:W4:Y:S04]  /*5d530*/  LDL.LU R5, [R1+0x5a8] ;  /* 0x0005a80001057983 */ /* 0x000f280000300800 */
[----:B0-----:R-:W4:Y:S04]  /*5d540*/  LDL R4, [R1+0x5ac] ;  /* 0x0005ac0001047983 */ /* 0x001f280000100800 */
[----:B------:R-:W4:Y:S04]  /*5d550*/  LDL.LU R11, [R1+0x590] ;  /* 0x00059000010b7983 */ /* 0x000f280000300800 */
[----:B------:R-:W4:Y:S04]  /*5d560*/  LDL.LU R9, [R1+0x594] ;  /* 0x0005940001097983 */ /* 0x000f280000300800 */
[----:B------:R-:W4:Y:S04]  /*5d570*/  LDL.LU R27, [R1+0x598] ;  /* 0x00059800011b7983 */ /* 0x000f280000300800 */
[----:B------:R-:W4:Y:S04]  /*5d580*/  LDL.LU R20, [R1+0x59c] ;  /* 0x00059c0001147983 */ /* 0x000f280000300800 */
[----:B------:R-:W4:Y:S01]  /*5d590*/  LDL.LU R19, [R1+0x580] ;  /* 0x0005800001137983 */ /* 0x000f220000300800 */
[----:B------:R-:W-:-:S03]  /*5d5a0*/  VIADD R0, R0, UR61 ;  /* 0x0000003d00007c36 */ /* 0x000fc60008000000 */
[----:B------:R-:W4:Y:S04]  /*5d5b0*/  LDL.LU R18, [R1+0x584] ;  /* 0x0005840001127983 */ /* 0x000f280000300800 */
[----:B------:R-:W4:Y:S01]  /*5d5c0*/  LDL.LU R26, [R1+0x588] ;  /* 0x00058800011a7983 */ /* 0x000f220000300800 */
[----:B------:R-:W-:-:S03]  /*5d5d0*/  F2FP.SATFINITE.E5M2.F32.PACK_AB_MERGE_C R21, R29, R28, RZ ;  /* 0x0000001c1d15723e */ /* 0x000fc600048060ff */
[----:B------:R-:W4:Y:S04]  /*5d5e0*/  LDL.LU R8, [R1+0x58c] ;  /* 0x00058c0001087983 */ /* 0x000f280000300800 */
[----:B------:R-:W-:Y:S01]  /*5d5f0*/  STL [R1+0x1620], R21 ;  /* 0x0016201501007387 */ /* 0x000fe20000100800 */
[----:B------:R-:W-:-:S03]  /*5d600*/  F2FP.SATFINITE.E5M2.F32.PACK_AB_MERGE_C R15, R14, R15, RZ ;  /* 0x0000000f0e0f723e */ /* 0x000fc600048060ff */
[----:B------:R0:W-:Y:S01]  /*5d610*/  STL [R1+0x7c8], R0 ;  /* 0x0007c80001007387 */ /* 0x0001e20000100800 */
[----:B------:R-:W-:-:S03]  /*5d620*/  F2FP.SATFINITE.E5M2.F32.PACK_AB_MERGE_C R14, R23, R17, RZ ;  /* 0x00000011170e723e */ /* 0x000fc600048060ff */
[----:B------:R-:W-:Y:S04]  /*5d630*/  STL [R1+0x15a8], R15 ;  /* 0x0015a80f01007387 */ /* 0x000fe80000100800 */
[----:B------:R1:W-:Y:S01]  /*5d640*/  STL [R1+0x16f4], R14 ;  /* 0x0016f40e01007387 */ /* 0x0003e20000100800 */
[----:B0-----:R-:W-:Y:S01]  /*5d650*/  VIADD R0, R0, UR60 ;  /* 0x0000003c00007c36 */ /* 0x001fe20008000000 */
[----:B------:R-:W0:Y:S02]  /*5d660*/  LDCU.64 UR60, c[0x0][0x398] ;  /* 0x00007300ff3c77ac */ /* 0x000e240008000a00 */
[----:B------:R-:W4:Y:S01]  /*5d670*/  LDL.LU R17, [R1+0x570] ;  /* 0x0005700001117983 */ /* 0x000f220000300800 */
[----:B-1----:R-:W-:-:S03]  /*5d680*/  F2FP.SATFINITE.E5M2.F32.PACK_AB_MERGE_C R14, R24, R22, RZ ;  /* 0x00000016180e723e */ /* 0x002fc600048060ff */
[----:B------:R-:W4:Y:S04]  /*5d690*/  LDL.LU R24, [R1+0x574] ;  /* 0x0005740001187983 */ /* 0x000f280000300800 */
[----:B------:R-:W-:Y:S04]  /*5d6a0*/  STL [R1+0x1584], R14 ;  /* 0x0015840e01007387 */ /* 0x000fe80000100800 */
[----:B------:R1:W-:Y:S04]  /*5d6b0*/  STL [R1+0x7d8], R0 ;  /* 0x0007d80001007387 */ /* 0x0003e80000100800 */
[----:B------:R-:W4:Y:S01]  /*5d6c0*/  LDL.LU R23, [R1+0x578] ;  /* 0x0005780001177983 */ /* 0x000f220000300800 */
[----:B-1----:R-:W-:Y:S01]  /*5d6d0*/  VIADD R0, R0, UR59 ;  /* 0x0000003b00007c36 */ /* 0x002fe20008000000 */
[----:B--2---:R-:W-:-:S02]  /*5d6e0*/  F2FP.SATFINITE.E5M2.F32.PACK_AB_MERGE_C R14, R16, R25, RZ ;  /* 0x00000019100e723e */ /* 0x004fc400048060ff */
[----:B------:R-:W2:Y:S04]  /*5d6f0*/  LDL R16, [R1+0x57c] ;  /* 0x00057c0001107983 */ /* 0x000ea80000100800 */
[----:B------:R-:W-:Y:S04]  /*5d700*/  STL [R1+0x1580], R14 ;  /* 0x0015800e01007387 */ /* 0x000fe80000100800 */
[----:B------:R-:W2:Y:S04]  /*5d710*/  LDL.LU R22, [R1+0x250] ;  /* 0x0002500001167983 */ /* 0x000ea80000300800 */
[----:B------:R-:W2:Y:S01]  /*5d720*/  LDL.LU R25, [R1+0x254] ;  /* 0x0002540001197983 */ /* 0x000ea20000300800 */
[----:B---3--:R-:W-:-:S05]  /*5d730*/  F2FP.SATFINITE.E5M2.F32.PACK_AB_MERGE_C R2, R3, R2, RZ ;  /* 0x000000020302723e */ /* 0x008fca00048060ff */
[----:B------:R1:W-:Y:S04]  /*5d740*/  STL [R1+0x1518], R2 ;  /* 0x0015180201007387 */ /* 0x0003e80000100800 */
[----:B------:R3:W-:Y:S04]  /*5d750*/  STL [R1+0x5c8], R0 ;  /* 0x0005c80001007387 */ /* 0x0007e80000100800 */
[----:B-1----:R-:W2:Y:S04]  /*5d760*/  LDL.LU R2, [R1+0x258] ;  /* 0x0002580001027983 */ /* 0x002ea80000300800 */
[----:B------:R-:W2:Y:S01]  /*5d770*/  LDL R3, [R1+0x25c] ;  /* 0x00025c0001037983 */ /* 0x000ea20000100800 */
[----:B---3--:R-:W-:Y:S01]  /*5d780*/  VIADD R0, R0, UR58 ;  /* 0x0000003a00007c36 */ /* 0x008fe20008000000 */
[----:B------:R-:W1:Y:S01]  /*5d790*/  LDCU.64 UR58, c[0x0][0x398] ;  /* 0x00007300ff3a77ac */ /* 0x000e620008000a00 */
[----:B----4-:R-:W-:-:S02]  /*5d7a0*/  F2FP.SATFINITE.E5M2.F32.PACK_AB_MERGE_C R6, R6, R7, RZ ;  /* 0x000000070606723e */ /* 0x010fc400048060ff */
[----:B------:R-:W3:Y:S04]  /*5d7b0*/  LDL.LU R7, [R1+0x560] ;  /* 0x0005600001077983 */ /* 0x000ee80000300800 */
[----:B------:R4:W-:Y:S04]  /*5d7c0*/  STL [R1+0x16fc], R6 ;  /* 0x0016fc0601007387 */ /* 0x0009e80000100800 */
[----:B----4-:R-:W3:Y:S01]  /*5d7d0*/  LDL.LU R6, [R1+0x564] ;  /* 0x0005640001067983 */ /* 0x010ee20000300800 */
[----:B------:R-:W-:-:S03]  /*5d7e0*/  F2FP.SATFINITE.E5M2.F32.PACK_AB_MERGE_C R12, R13, R12, RZ ;  /* 0x0000000c0d0c723e */ /* 0x000fc600048060ff */
[----:B------:R-:W-:Y:S01]  /*5d7f0*/  STL [R1+0x5cc], R0 ;  /* 0x0005cc0001007387 */ /* 0x000fe20000100800 */
[----:B------:R-:W-:-:S03]  /*5d800*/  F2FP.SATFINITE.E5M2.F32.PACK_AB_MERGE_C R4, R4, R5, RZ ;  /* 0x000000050404723e */ /* 0x000fc600048060ff */
[----:B------:R-:W-:Y:S04]  /*5d810*/  STL [R1+0x150c], R12 ;  /* 0x00150c0c01007387 */ /* 0x000fe80000100800 */
[----:B------:R-:W4:Y:S04]  /*5d820*/  LDL.LU R5, [R1+0x568] ;  /* 0x0005680001057983 */ /* 0x000f280000300800 */
[----:B------:R0:W-:Y:S04]  /*5d830*/  STL [R1+0x1508], R4 ;  /* 0x0015080401007387 */ /* 0x0001e80000100800 */
[----:B0-----:R-:W4:Y:S01]  /*5d840*/  LDL.LU R4, [R1+0x56c] ;  /* 0x00056c0001047983 */ /* 0x001f220000300800 */
[----:B------:R-:W-:Y:S01]  /*5d850*/  VIADD R0, R0, UR57 ;  /* 0x0000003900007c36 */ /* 0x000fe20008000000 */
[----:B------:R-:W-:-:S02]  /*5d860*/  F2FP.SATFINITE.E5M2.F32.PACK_AB_MERGE_C R9, R9, R11, RZ ;  /* 0x0000000b0909723e */ /* 0x000fc400048060ff */
[----:B------:R-:W-:Y:S02]  /*5d870*/  F2FP.SATFINITE.E5M2.F32.PACK_AB_MERGE_C R11, R20, R27, RZ ;  /* 0x0000001b140b723e */ /* 0x000fe400048060ff */
[----:B------:R0:W-:Y:S04]  /*5d880*/  STL [R1+0x7f8], R0 ;  /* 0x0007f80001007387 */ /* 0x0001e80000100800 */
[----:B------:R1:W-:Y:S04]  /*5d890*/  STL [R1+0x14d8], R9 ;  /* 0x0014d80901007387 */ /* 0x0003e80000100800 */
[----:B------:R1:W-:Y:S01]  /*5d8a0*/  STL [R1+0x1700], R11 ;  /* 0x0017000b01007387 */ /* 0x0003e20000100800 */
[----:B------:R-:W-:Y:S01]  /*5d8b0*/  F2FP.SATFINITE.E5M2.F32.PACK_AB_MERGE_C R26, R8, R26, RZ ;  /* 0x0000001a081a723e */ /* 0x000fe200048060ff */
[----:B0-----:R-:W-:Y:S01]  /*5d8c0*/  VIADD R0, R0, UR56 ;  /* 0x0000003800007c36 */ /* 0x001fe20008000000 */
[----:B------:R-:W0:Y:S01]  /*5d8d0*/  LDCU.64 UR56, c[0x0][0x398] ;  /* 0x00007300ff3877ac */ /* 0x000e220008000a00 */
[----:B------:R-:W4:Y:S01]  /*5d8e0*/  LDL.LU R12, [R1+0x550] ;  /* 0x00055000010c7983 */ /* 0x000f220000300800 */
[----:B-1----:R-:W-:-:S05]  /*5d8f0*/  F2FP.SATFINITE.E5M2.F32.PACK_AB_MERGE_C R9, R18, R19, RZ ;  /* 0x000000131209723e */ /* 0x002fca00048060ff */
[----:B------:R-:W-:Y:S04]  /*5d900*/  STL [R1+0x14cc], R9 ;  /* 0x0014cc0901007387 */ /* 0x000fe80000100800 */
[----:B------:R-:W4:Y:S04]  /*5d910*/  LDL.LU R13, [R1+0x554] ;  /* 0x00055400010d7983 */ /* 0x000f280000300800 */
[----:B------:R-:W4:Y:S01]  /*5d920*/  LDL.LU R11, [R1+0x558] ;  /* 0x00055800010b7983 */ /* 0x000f220000300800 */
[----:B------:R-:W-:-:S03]  /*5d930*/  VIADD R8, R0, UR53 ;  /* 0x0000003500087c36 */ /* 0x000fc60008000000 */
[----:B------:R-:W4:Y:S04]  /*5d940*/  LDL R18, [R1+0x55c] ;  /* 0x00055c0001127983 */ /* 0x000f280000100800 */
[----:B------:R-:W-:Y:S04]  /*5d950*/  STL [R1+0x1f2c], R26 ;  /* 0x001f2c1a01007387 */ /* 0x000fe80000100800 */
[----:B------:R1:W-:Y:S02]  /*5d960*/  STL [R1+0x2258], R0 ;  /* 0x0022580001007387 */ /* 0x0003e40000100800 */
[----:B-1----:R-:W-:-:S02]  /*5d970*/  F2FP.SATFINITE.E5M2.F32.PACK_AB_MERGE_C R0, R24, R17, RZ ;  /* 0x000000111800723e */ /* 0x002fc400048060ff */
[----:B------:R-:W4:Y:S04]  /*5d980*/  LDL.LU R17, [R1+0x540] ;  /* 0x0005400001117983 */ /* 0x000f280000300800 */
[----:B------:R-:W4:Y:S04]  /*5d990*/  LDL.LU R24, [R1+0x544] ;  /* 0x0005440001187983 */ /* 0x000f280000300800 */
[----:B------:R2:W-:Y:S01]  /*5d9a0*/  STL [R1+0x14ac], R0 ;  /* 0x0014ac0001007387 */ /* 0x0005e20000100800 */
[----:B------:R-:W-:Y:S01]  /*5d9b0*/  VIADD R9, R8, UR51 ;  /* 0x0000003308097c36 */ /* 0x000fe20008000000 */
[----:B--2---:R-:W-:-:S02]  /*5d9c0*/  F2FP.SATFINITE.E5M2.F32.PACK_AB_MERGE_C R0, R16, R23, RZ ;  /* 0x000000171000723e */ /* 0x004fc400048060ff */
[----:B------:R-:W2:Y:S04]  /*5d9d0*/  LDL.LU R23, [R1+0x548] ;  /* 0x0005480001177983 */ /* 0x000ea80000300800 */
[----:B------:R-:W2:Y:S04]  /*5d9e0*/  LDL.LU R16, [R1+0x54c] ;  /* 0x00054c0001107983 */ /* 0x000ea80000300800 */
[----:B------:R1:W-:Y:S04]  /*5d9f0*/  STL [R1+0x1720], R0 ;  /* 0x0017200001007387 */ /* 0x0003e80000100800 */
[----:B------:R-:W-:Y:S01]  /*5da00*/  STL [R1+0x319c], R8 ;  /* 0x00319c0801007387 */ /* 0x000fe20000100800 */
[----:B-1----:R-:W-:-:S02]  /*5da10*/  F2FP.SATFINITE.E5M2.F32.PACK_AB_MERGE_C R0, R25, R22, RZ ;  /* 0x000000161900723e */ /* 0x002fc400048060ff */
[----:B------:R-:W-:-:S05]  /*5da20*/  F2FP.SATFINITE.E5M2.F32.PACK_AB_MERGE_C R25, R3, R2, RZ ;  /* 0x000000020319723e */ /* 0x000fca00048060ff */
[----:B------:R-:W-:Y:S04]  /*5da30*/  STL [R1+0x31a0], R25 ;  /* 0x0031a01901007387 */ /* 0x000fe80000100800 */
[----:B------:R-:W-:Y:S04]  /*5da40*/  STL [R1+0x149c], R0 ;  /* 0x00149c0001007387 */ /* 0x000fe80000100800 */
[----:B------:R-:W-:Y:S04]  /*5da50*/  STL [R1+0x31a4], R9 ;  /* 0x0031a40901007387 */ /* 0x000fe80000100800 */
[----:B------:R-:W2:Y:S04]  /*5da60*/  LDL.LU R28, [R1+0x530] ;  /* 0x00053000011c7983 */ /* 0x000ea80000300800 */
[----:B------:R-:W2:Y:S01]  /*5da70*/  LDL R14, [R1+0x534] ;  /* 0x00053400010e7983 */ /* 0x000ea20000100800 */
[----:B---3--:R-:W-:-:S05]  /*5da80*/  F2FP.SATFINITE.E5M2.F32.PACK_AB_MERGE_C R2, R6, R7, RZ ;  /* 0x000000070602723e */ /* 0x008fca00048060ff */
[----:B------:R1:W-:Y:S04]  /*5da90*/  STL [R1+0x1554], R2 ;  /* 0x0015540201007387 */ /* 0x0003e80000100800 */
[----:B------:R-:W3:Y:S04]  /*5daa0*/  LDL.LU R27, [R1+0x538] ;  /* 0x00053800011b7983 */ /* 0x000ee80000300800 */
[----:B------:R-:W3:Y:S01]  /*5dab0*/  LDL R3, [R1+0x53c] ;  /* 0x00053c0001037983 */ /* 0x000ee20000100800 */
[----:B----4-:R-:W-:-:S05]  /*5dac0*/  F2FP.SATFINITE.E5M2.F32.PACK_AB_MERGE_C R22, R4, R5, RZ ;  /* 0x000000050416723e */ /* 0x010fca00048060ff */
[----:B------:R4:W-:Y:S04]  /*5dad0*/  STL [R1+0x1f18], R22 ;  /* 0x001f181601007387 */ /* 0x0009e80000100800 */
[----:B------:R-:W3:Y:S04]  /*5dae0*/  LDL.LU R20, [R1+0x520] ;  /* 0x0005200001147983 */ /* 0x000ee80000300800 */
[----:B------:R-:W3:Y:S04]  /*5daf0*/  LDL.LU R19, [R1+0x524] ;  /* 0x0005240001137983 */ /* 0x000ee80000300800 */
[----:B-1----:R-:W3:Y:S04]  /*5db00*/  LDL.LU R2, [R1+0x528] ;  /* 0x0005280001027983 */ /* 0x002ee80000300800 */
[----:B------:R-:W3:Y:S01]  /*5db10*/  LDL.LU R7, [R1+0x52c] ;  /* 0x00052c0001077983 */ /* 0x000ee20000300800 */
[----:B------:R-:W-:Y:S01]  /*5db20*/  VIADD R0, R9, UR50 ;  /* 0x0000003209007c36 */ /* 0x000fe20008000000 */
[----:B------:R-:W1:Y:S02]  /*5db30*/  LDCU.64 UR50, c[0x0][0x398] ;  /* 0x00007300ff3277ac */ /* 0x000e640008000a00 */
[----:B------:R-:W3:Y:S01]  /*5db40*/  LDL.LU R5, [R1+0x510] ;  /* 0x0005100001057983 */ /* 0x000ee20000300800 */
[----:B----4-:R-:W-:-:S03]  /*5db50*/  IMAD.MOV.U32 R22, RZ, RZ, R0 ;  /* 0x000000ffff167224 */ /* 0x010fc600078e0000 */
[----:B------:R-:W4:Y:S01]  /*5db60*/  LDL R4, [R1+0x514] ;  /* 0x0005140001047983 */ /* 0x000f220000100800 */
[----:B------:R-:W-:Y:S01]  /*5db70*/  F2FP.SATFINITE.E5M2.F32.PACK_AB_MERGE_C R8, R13, R12, RZ ;  /* 0x0000000c0d08723e */ /* 0x000fe200048060ff */
[----:B------:R-:W-:Y:S02]  /*5db80*/  VIADD R6, R22, UR47 ;  /* 0x0000002f16067c36 */ /* 0x000fe40008000000 */
[----:B------:R-:W-:Y:S01]  /*5db90*/  STL [R1+0x31a8], R22 ;  /* 0x0031a81601007387 */ /* 0x000fe20000100800 */
[----:B------:R-:W-:-:S03]  /*5dba0*/  F2FP.SATFINITE.E5M2.F32.PACK_AB_MERGE_C R0, R18, R11, RZ ;  /* 0x0000000b1200723e */ /* 0x000fc600048060ff */
[----:B------:R-:W-:Y:S04]  /*5dbb0*/  STL [R1+0x15a4], R8 ;  /* 0x0015a40801007387 */ /* 0x000fe80000100800 */
[----:B------:R-:W-:Y:S04]  /*5dbc0*/  STL [R1+0x31ac], R6 ;  /* 0x0031ac0601007387 */ /* 0x000fe80000100800 */
[----:B------:R0:W-:Y:S04]  /*5dbd0*/  STL [R1+0x15ac], R0 ;  /* 0x0015ac0001007387 */ /* 0x0001e80000100800 */
[----:B------:R-:W4:Y:S04]  /*5dbe0*/  LDL.LU R29, [R1+0x518] ;  /* 0x00051800011d7983 */ /* 0x000f280000300800 */
[----:B------:R-:W4:Y:S01]  /*5dbf0*/  LDL R15, [R1+0x51c] ;  /* 0x00051c00010f7983 */ /* 0x000f220000100800 */
[----:B0-----:R-:W-:-:S05]  /*5dc00*/  F2FP.SATFINITE.E5M2.F32.PACK_AB_MERGE_C R0, R24, R17, RZ ;  /* 0x000000111800723e */ /* 0x001fca00048060ff */
[----:B------:R0:W-:Y:S04]  /*5dc10*/  STL [R1+0x15f0], R0 ;  /* 0x0015f00001007387 */ /* 0x0001e80000100800 */
[----:B------:R-:W4:Y:S04]  /*5dc20*/  LDL.LU R13, [R1+0x500] ;  /* 0x00050000010d7983 */ /* 0x000f280000300800 */
[----:B------:R-:W4:Y:S01]  /*5dc30*/  LDL.LU R24, [R1+0x504] ;  /* 0x0005040001187983 */ /* 0x000f220000300800 */
[----:B------:R-:W-:Y:S01]  /*5dc40*/  VIADD R12, R6, UR46 ;  /* 0x0000002e060c7c36 */ /* 0x000fe20008000000 */
[----:B------:R-:W1:Y:S02]  /*5dc50*/  LDCU.64 UR46, c[0x0][0x398] ;  /* 0x00007300ff2e77ac */ /* 0x000e640008000a00 */
[----:B0-----:R-:W4:Y:S04]  /*5dc60*/  LDL.LU R0, [R1+0x508] ;  /* 0x0005080001007983 */ /* 0x001f280000300800 */
[----:B------:R-:W4:Y:S01]  /*5dc70*/  LDL.LU R11, [R1+0x50c] ;  /* 0x00050c00010b7983 */ /* 0x000f220000300800 */
[----:B--2---:R-:W-:-:S05]  /*5dc80*/  F2FP.SATFINITE.E5M2.F32.PACK_AB_MERGE_C R6, R16, R23, RZ ;  /* 0x000000171006723e */ /* 0x004fca00048060ff */
[----:B------:R0:W-:Y:S04]  /*5dc90*/  STL [R1+0x15ec], R6 ;  /* 0x0015ec0601007387 */ /* 0x0001e80000100800 */
[----:B------:R-:W2:Y:S04]  /*5dca0*/  LDL.LU R18, [R1+0x4f0] ;  /* 0x0004f00001127983 */ /* 0x000ea80000300800 */
[----:B------:R-:W2:Y:S04]  /*5dcb0*/  LDL.LU R17, [R1+0x4f4] ;  /* 0x0004f40001117983 */ /* 0x000ea80000300800 */
[----:B------:R-:W2:Y:S04]  /*5dcc0*/  LDL.LU R23, [R1+0x4f8] ;  /* 0x0004f80001177983 */ /* 0x000ea80000300800 */
[----:B------:R-:W2:Y:S04]  /*5dcd0*/  LDL.LU R16, [R1+0x4fc] ;  /* 0x0004fc0001107983 */ /* 0x000ea80000300800 */
[----:B------:R-:W-:Y:S04]  /*5dce0*/  STL [R1+0x31b0], R12 ;  /* 0x0031b00c01007387 */ /* 0x000fe80000100800 */
[----:B------:R-:W2:Y:S01]  /*5dcf0*/  LDL.LU R22, [R1+0x4e0] ;  /* 0x0004e00001167983 */ /* 0x000ea20000300800 */
[----:B0-----:R-:W-:-:S05]  /*5dd00*/  F2FP.SATFINITE.E5M2.F32.PACK_AB_MERGE_C R6, R14, R28, RZ ;  /* 0x0000001c0e06723e */ /* 0x001fca00048060ff */
[----:B------:R-:W-:Y:S04]  /*5dd10*/  STL [R1+0x1654], R6 ;  /* 0x0016540601007387 */ /* 0x000fe80000100800 */
[----:B------:R-:W2:Y:S01]  /*5dd20*/  LDL R25, [R1+0x4e4] ;  /* 0x0004e40001197983 */ /* 0x000ea20000100800 */
[----:B---3--:R-:W-:-:S05]  /*5dd30*/  F2FP.SATFINITE.E5M2.F32.PACK_AB_MERGE_C R3, R3, R27, RZ ;  /* 0x0000001b0303723e */ /* 0x008fca00048060ff */
[----:B------:R0:W-:Y:S04]  /*5dd40*/  STL [R1+0x1660], R3 ;  /* 0x0016600301007387 */ /* 0x0001e80000100800 */
[----:B------:R-:W3:Y:S04]  /*5dd50*/  LDL.LU R14, [R1+0x4e8] ;  /* 0x0004e800010e7983 */ /* 0x000ee80000300800 */
[----:B0-----:R-:W3:Y:S01]  /*5dd60*/  LDL R3, [R1+0x4ec] ;  /* 0x0004ec0001037983 */ /* 0x001ee20000100800 */
[----:B------:R-:W-:Y:S02]  /*5dd70*/  F2FP.SATFINITE.E5M2.F32.PACK_AB_MERGE_C R6, R19, R20, RZ ;  /* 0x000000141306723e */ /* 0x000fe400048060ff */
[----:B------:R-:W-:-:S03]  /*5dd80*/  F2FP.SATFINITE.E5M2.F32.PACK_AB_MERGE_C R2, R7, R2, RZ ;  /* 0x000000020702723e */ /* 0x000fc600048060ff */
[----:B------:R-:W-:Y:S04]  /*5dd90*/  STL [R1+0x169c], R6 ;  /* 0x00169c0601007387 */ /* 0x000fe80000100800 */
[----:B------:R0:W-:Y:S04]  /*5dda0*/  STL [R1+0x16b0], R2 ;  /* 0x0016b00201007387 */ /* 0x0001e80000100800 */
[----:B0-----:R-:W3:Y:S04]  /*5ddb0*/  LDL.LU R2, [R1+0x4d0] ;  /* 0x0004d00001027983 */ /* 0x001ee80000300800 */
[----:B------:R-:W3:Y:S01]  /*5ddc0*/  LDL R7, [R1+0x4d4] ;  /* 0x0004d40001077983 */ /* 0x000ee20000100800 */
[----:B----4-:R-:W-:-:S05]  /*5ddd0*/  F2FP.SATFINITE.E5M2.F32.PACK_AB_MERGE_C R4, R4, R5, RZ ;  /* 0x000000050404723e */ /* 0x010fca00048060ff */
[----:B------:R0:W-:Y:S04]  /*5dde0*/  STL [R1+0x1688], R4 ;  /* 0x0016880401007387 */ /* 0x0001e80000100800 */
[----:B------:R-:W4:Y:S01]  /*5ddf0*/  LDL.LU R9, [R1+0x4d8] ;  /* 0x0004d80001097983 */ /* 0x000f220000300800 */
[----:B------:R-:W-:-:S03]  /*5de00*/  VIADD R26, R12, UR45 ;  /* 0x0000002d0c1a7c36 */ /* 0x000fc60008000000 */
[----:B0-----:R-:W4:Y:S01]  /*5de10*/  LDL.LU R4, [R1+0x4dc] ;  /* 0x0004dc0001047983 */ /* 0x001f220000300800 */
[----:B------:R-:W-:-:S03]  /*5de20*/  F2FP.SATFINITE.E5M2.F32.PACK_AB_MERGE_C R12, R15, R29, RZ ;  /* 0x0000001d0f0c723e */ /* 0x000fc600048060ff */
[----:B------:R-:W4:Y:S04]  /*5de30*/  LDL.LU R8, [R1+0x4c0] ;  /* 0x0004c00001087983 */ /* 0x000f280000300800 */
[----:B------:R-:W4:Y:S04]  /*5de40*/  LDL.LU R28, [R1+0x4c4] ;  /* 0x0004c400011c7983 */ /* 0x000f280000300800 */
[----:B------:R-:W4:Y:S04]  /*5de50*/  LDL.LU R20, [R1+0x4c8] ;  /* 0x0004c80001147983 */ /* 0x000f280000300800 */
[----:B------:R-:W4:Y:S01]  /*5de60*/  LDL.LU R5, [R1+0x4cc] ;  /* 0x0004cc0001057983 */ /* 0x000f220000300800 */
[----:B------:R-:W-:-:S03]  /*5de70*/  F2FP.SATFINITE.E5M2.F32.PACK_AB_MERGE_C R6, R24, R13, RZ ;  /* 0x0000000d1806723e */ /* 0x000fc600048060ff */
[----:B------:R-:W-:Y:S04]  /*5de80*/  STL [R1+0x1684], R12 ;  /* 0x0016840c01007387 */ /* 0x000fe80000100800 */
[----:B------:R-:W4:Y:S04]  /*5de90*/  LDL.LU R21, [R1+0x4b0] ;  /* 0x0004b00001157983 */ /* 0x000f280000300800 */
[----:B------:R-:W4:Y:S04]  /*5dea0*/  LDL.LU R15, [R1+0x4b4] ;  /* 0x0004b400010f7983 */ /* 0x000f280000300800 */
[----:B------:R2:W-:Y:S04]  /*5deb0*/  STL [R1+0x162c], R6 ;  /* 0x00162c0601007387 */ /* 0x0005e80000100800 */
[----:B------:R-:W4:Y:S04]  /*5dec0*/  LDL.LU R13, [R1+0x4b8] ;  /* 0x0004b800010d7983 */ /* 0x000f280000300800 */
[----:B------:R-:W4:Y:S01]  /*5ded0*/  LDL.LU R24, [R1+0x4bc] ;  /* 0x0004bc0001187983 */ /* 0x000f220000300800 */
[----:B------:R-:W-:Y:S01]  /*5dee0*/  F2FP.SATFINITE.E5M2.F32.PACK_AB_MERGE_C R0, R11, R0, RZ ;  /* 0x000000000b00723e */ /* 0x000fe200048060ff */
[----:B------:R-:W-:-:S04]  /*5def0*/  VIADD R27, R26, UR43 ;  /* 0x0000002b1a1b7c36 */ /* 0x000fc80008000000 */
[----:B------:R0:W-:Y:S01]  /*5df00*/  STL [R1+0x1664], R0 ;  /* 0x0016640001007387 */ /* 0x0001e20000100800 */
[----:B------:R-:W-:-:S04]  /*5df10*/  VIADD R19, R27, UR41 ;  /* 0x000000291b137c36 */ /* 0x000fc80008000000 */
[----:B------:R-:W-:-:S04]  /*5df20*/  VIADD R29, R19, UR39 ;  /* 0x00000027131d7c36 */ /* 0x000fc80008000000 */
[----:B------:R-:W-:Y:S01]  /*5df30*/  VIADD R11, R29, UR38 ;  /* 0x000000261d0b7c36 */ /* 0x000fe20008000000 */
[----:B------:R-:W0:Y:S01]  /*5df40*/  LDCU.64 UR38, c[0x0][0x398] ;  /* 0x00007300ff2677ac */ /* 0x000e220008000a00 */
[----:B--2---:R-:W-:Y:S02]  /*5df50*/  F2FP.SATFINITE.E5M2.F32.PACK_AB_MERGE_C R6, R17, R18, RZ ;  /* 0x000000121106723e */ /* 0x004fe400048060ff */
[----:B------:R-:W2:Y:S01]  /*5df60*/  LDL.LU R18, [R1+0x4a0] ;  /* 0x0004a00001127983 */ /* 0x000ea20000300800 */
[----:B0-----:R-:W-:-:S03]  /*5df70*/  F2FP.SATFINITE.E5M2.F32.PACK_AB_MERGE_C R0, R16, R23, RZ ;  /* 0x000000171000723e */ /* 0x001fc600048060ff */
[----:B------:R-:W-:Y:S04]  /*5df80*/  STL [R1+0x160c], R6 ;  /* 0x00160c0601007387 */ /* 0x000fe80000100800 */
[----:B------:R-:W2:Y:S04]  /*5df90*/  LDL.LU R17, [R1+0x4a4] ;  /* 0x0004a40001117983 */ /* 0x000ea80000300800 */
[----:B------:R0:W-:Y:S04]  /*5dfa0*/  STL [R1+0x1608], R0 ;  /* 0x0016080001007387 */ /* 0x0001e80000100800 */
[----:B------:R-:W2:Y:S04]  /*5dfb0*/  LDL.LU R23, [R1+0x4a8] ;  /* 0x0004a80001177983 */ /* 0x000ea80000300800 */
[----:B------:R-:W2:Y:S01]  /*5dfc0*/  LDL.LU R16, [R1+0x4ac] ;  /* 0x0004ac0001107983 */ /* 0x000ea20000300800 */
[----:B0-----:R-:W-:-:S03]  /*5dfd0*/  VIADD R0, R11, UR37 ;  /* 0x000000250b007c36 */ /* 0x001fc60008000000 */
[----:B------:R-:W2:Y:S01]  /*5dfe0*/  LDL.LU R12, [R1+0x490] ;  /* 0x00049000010c7983 */ /* 0x000ea20000300800 */
[----:B------:R-:W-:-:S05]  /*5dff0*/  F2FP.SATFINITE.E5M2.F32.PACK_AB_MERGE_C R6, R25, R22, RZ ;  /* 0x000000161906723e */ /* 0x000fca00048060ff */
[----:B------:R0:W-:Y:S01]  /*5e000*/  STL [R1+0x15b4], R6 ;  /* 0x0015b40601007387 */ /* 0x0001e20000100800 */
[----:B------:R-:W-:-:S03]  /*5e010*/  VIADD R25, R0, UR35 ;  /* 0x0000002300197c36 */ /* 0x000fc60008000000 */
[----:B0-----:R-:W2:Y:S01]  /*5e020*/  LDL.LU R6, [R1+0x494] ;  /* 0x0004940001067983 */ /* 0x001ea20000300800 */
[----:B---3--:R-:W-:-:S05]  /*5e030*/  F2FP.SATFINITE.E5M2.F32.PACK_AB_MERGE_C R3, R3, R14, RZ ;  /* 0x0000000e0303723e */ /* 0x008fca00048060ff */
[----:B------:R0:W-:Y:S04]  /*5e040*/  STL [R1+0x15b0], R3 ;  /* 0x0015b00301007387 */ /* 0x0001e80000100800 */
[----:B------:R-:W3:Y:S04]  /*5e050*/  LDL.LU R14, [R1+0x498] ;  /* 0x00049800010e7983 */ /* 0x000ee80000300800 */
[----:B0-----:R-:W3:Y:S04]  /*5e060*/  LDL.LU R3, [R1+0x49c] ;  /* 0x00049c0001037983 */ /* 0x001ee80000300800 */
[----:B------:R0:W-:Y:S02]  /*5e070*/  STL [R1+0x22fc], R0 ;  /* 0x0022fc0001007387 */ /* 0x0001e40000100800 */
[----:B0-----:R-:W-:-:S02]  /*5e080*/  F2FP.SATFINITE.E5M2.F32.PACK_AB_MERGE_C R0, R7, R2, RZ ;  /* 0x000000020700723e */ /* 0x001fc400048060ff */
[----:B------:R-:W3:Y:S04]  /*5e090*/  LDL.LU R2, [R1+0x480] ;  /* 0x0004800001027983 */ /* 0x000ee80000300800 */
[----:B------:R-:W3:Y:S04]  /*5e0a0*/  LDL.LU R7, [R1+0x484] ;  /* 0x0004840001077983 */ /* 0x000ee80000300800 */
[----:B------:R4:W-:Y:S02]  /*5e0b0*/  STL [R1+0x155c], R0 ;  /* 0x00155c0001007387 */ /* 0x0009e40000100800 */
[----:B----4-:R-:W-:-:S02]  /*5e0c0*/  F2FP.SATFINITE.E5M2.F32.PACK_AB_MERGE_C R0, R4, R9, RZ ;  /* 0x000000090400723e */ /* 0x010fc400048060ff */
[----:B------:R-:W-:-:S03]  /*5e0d0*/  F2FP.SATFINITE.E5M2.F32.PACK_AB_MERGE_C R8, R28, R8, RZ ;  /* 0x000000081c08723e */ /* 0x000fc600048060ff */
[----:B------:R0:W-:Y:S04]  /*5e0e0*/  STL [R1+0x1558], R0 ;  /* 0x0015580001007387 */ /* 0x0001e80000100800 */
[----:B------:R-:W4:Y:S01]  /*5e0f0*/  LDL.LU R22, [R1+0x488] ;  /* 0x0004880001167983 */ /* 0x000f220000300800 */
[----:B0-----:R-:W-:-:S03]  /*5e100*/  F2FP.SATFINITE.E5M2.F32.PACK_AB_MERGE_C R0, R5, R20, RZ ;  /* 0x000000140500723e */ /* 0x001fc600048060ff */
[----:B------:R-:W-:Y:S04]  /*5e110*/  STL [R1+0x1504], R8 ;  /* 0x0015040801007387 */ /* 0x000fe80000100800 */
[----:B------:R-:W4:Y:S04]  /*5e120*/  LDL R9, [R1+0x48c] ;  /* 0x00048c0001097983 */ /* 0x000f280000100800 */
[----:B------:R0:W-:Y:S04]  /*5e130*/  STL [R1+0x1500], R0 ;  /* 0x0015000001007387 */ /* 0x0001e80000100800 */
[----:B------:R-:W4:Y:S04]  /*5e140*/  LDL.LU R20, [R1+0x240] ;  /* 0x0002400001147983 */ /* 0x000f280000300800 */
[----:B------:R-:W4:Y:S01]  /*5e150*/  LDL R5, [R1+0x244] ;  /* 0x0002440001057983 */ /* 0x000f220000100800 */
[----:B0-----:R-:W-:-:S02]  /*5e160*/  F2FP.SATFINITE.E5M2.F32.PACK_AB_MERGE_C R0, R15, R21, RZ ;  /* 0x000000150f00723e */ /* 0x001fc400048060ff */
[----:B------:R-:W-:-:S03]  /*5e170*/  F2FP.SATFINITE.E5M2.F32.PACK_AB_MERGE_C R24, R24, R13, RZ ;  /* 0x0000000d1818723e */ /* 0x000fc600048060ff */
[----:B------:R0:W-:Y:S04]  /*5e180*/  STL [R1+0x14f0], R0 ;  /* 0x0014f00001007387 */ /* 0x0001e80000100800 */
[----:B------:R-:W4:Y:S04]  /*5e190*/  LDL.LU R8, [R1+0x248] ;  /* 0x0002480001087983 */ /* 0x000f280000300800 */
[----:B------:R-:W4:Y:S04]  /*5e1a0*/  LDL R21, [R1+0x24c] ;  /* 0x00024c0001157983 */ /* 0x000f280000100800 */
[----:B0-----:R-:W4:Y:S04]  /*5e1b0*/  LDL.LU R0, [R1+0x474] ;  /* 0x0004740001007983 */ /* 0x001f280000300800 */
[----:B------:R0:W-:Y:S04]  /*5e1c0*/  STL [R1+0x1f20], R24 ;  /* 0x001f201801007387 */ /* 0x0001e80000100800 */
[----:B0-----:R-:W4:Y:S04]  /*5e1d0*/  LDL.LU R24, [R1+0x470] ;  /* 0x0004700001187983 */ /* 0x001f280000300800 */
[----:B------:R-:W4:Y:S01]  /*5e1e0*/  LDL.LU R13, [R1+0x478] ;  /* 0x00047800010d7983 */ /* 0x000f220000300800 */
[----:B--2---:R-:W-:-:S05]  /*5e1f0*/  F2FP.SATFINITE.E5M2.F32.PACK_AB_MERGE_C R17, R17, R18, RZ ;  /* 0x000000121111723e */ /* 0x004fca00048060ff */
[----:B------:R0:W-:Y:S01]  /*5e200*/  STL [R1+0x14c4], R17 ;  /* 0x0014c41101007387 */ /* 0x0001e20000100800 */
[----:B------:R-:W-:-:S03]  /*5e210*/  F2FP.SATFINITE.E5M2.F32.PACK_AB_MERGE_C R16, R16, R23, RZ ;  /* 0x000000171010723e */ /* 0x000fc600048060ff */
[----:B0-----:R-:W2:Y:S04]  /*5e220*/  LDL.LU R17, [R1+0x47c] ;  /* 0x00047c0001117983 */ /* 0x001ea80000300800 */
[----:B------:R0:W-:Y:S04]  /*5e230*/  STL [R1+0x14c0], R16 ;  /* 0x0014c01001007387 */ /* 0x0001e80000100800 */
[----:B------:R-:W2:Y:S04]  /*5e240*/  LDL.LU R23, [R1+0x460] ;  /* 0x0004600001177983 */ /* 0x000ea80000300800 */
[----:B0-----:R-:W2:Y:S01]  /*5e250*/  LDL.LU R16, [R1+0x464] ;  /* 0x0004640001107983 */ /* 0x001ea20000300800 */
[----:B------:R-:W-:-:S03]  /*5e260*/  F2FP.SATFINITE.E5M2.F32.PACK_AB_MERGE_C R6, R6, R12, RZ ;  /* 0x0000000c0606723e */ /* 0x000fc600048060ff */
[----:B------:R-:W2:Y:S04]  /*5e270*/  LDL.LU R12, [R1+0x31b0] ;  /* 0x0031b000010c7983 */ /* 0x000ea80000300800 */
[----:B------:R0:W-:Y:S04]  /*5e280*/  STL [R1+0x14b4], R6 ;  /* 0x0014b40601007387 */ /* 0x0001e80000100800 */
[----:B0-----:R-:W2:Y:S01]  /*5e290*/  LDL.LU R6, [R1+0x31ac] ;  /* 0x0031ac0001067983 */ /* 0x001ea20000300800 */
[----:B---3--:R-:W-:-:S05]  /*5e2a0*/  F2FP.SATFINITE.E5M2.F32.PACK_AB_MERGE_C R14, R3, R14, RZ ;  /* 0x0000000e030e723e */ /* 0x008fca00048060ff */
[----:B------:R0:W-:Y:S01]  /*5e2b0*/  STL [R1+0x14b0], R14 ;  /* 0x0014b00e01007387 */ /* 0x0001e20000100800 */
[----:B------:R-:W-:-:S03]  /*5e2c0*/  F2FP.SATFINITE.E5M2.F32.PACK_AB_MERGE_C R2, R7, R2, RZ ;  /* 0x000000020702723e */ /* 0x000fc600048060ff */
[----:B------:R-:W3:Y:S04]  /*5e2d0*/  LDL.LU R7, [R1+0x468] ;  /* 0x0004680001077983 */ /* 0x000ee80000300800 */
[----:B0-----:R-:W3:Y:S01]  /*5e2e0*/  LDL.LU R14, [R1+0x46c] ;  /* 0x00046c00010e7983 */ /* 0x001ee20000300800 */
[----:B------:R-:W-:-:S04]  /*5e2f0*/  VIADD R4, R25, UR33 ;  /* 0x0000002119047c36 */ /* 0x000fc80008000000 */
[----:B------:R-:W-:Y:S02]  /*5e300*/  VIADD R28, R4, UR7 ;  /* 0x00000007041c7c36 */ /* 0x000fe40008000000 */
[----:B------:R-:W-:Y:S02]  /*5e310*/  IMAD.MOV.U32 R15, RZ, RZ, R10 ;  /* 0x000000ffff0f7224 */ /* 0x000fe400078e000a */
[----:B------:R-:W-:Y:S01]  /*5e320*/  VIADD R10, R28, UR6 ;  /* 0x000000061c0a7c36 */ /* 0x000fe20008000000 */
[----:B------:R0:W-:Y:S01]  /*5e330*/  STL [R1+0x14a8], R2 ;  /* 0x0014a80201007387 */ /* 0x0001e20000100800 */
[----:B------:R-:W-:Y:S01]  /*5e340*/  UMOV UR33, UR38 ;  /* 0x0000002600217c82 */ /* 0x000fe20008000000 */
[----:B------:R-:W1:Y:S01]  /*5e350*/  LDCU.64 UR6, c[0x0][0x390] ;  /* 0x00007200ff0677ac */ /* 0x000e620008000a00 */
[----:B------:R-:W-:-:S04]  /*5e360*/  VIADD R18, R10, UR5 ;  /* 0x000000050a127c36 */ /* 0x000fc80008000000 */
[----:B------:R-:W-:Y:S01]  /*5e370*/  VIADD R3, R18, UR4 ;  /* 0x0000000412037c36 */ /* 0x000fe20008000000 */
[----:B------:R-:W1:Y:S03]  /*5e380*/  LDCU.64 UR4, c[0x0][0x390] ;  /* 0x00007200ff0477ac */ /* 0x000e660008000a00 */
[----:B0-----:R-:W-:Y:S01]  /*5e390*/  VIADD R2, R3, UR32 ;  /* 0x0000002003027c36 */ /* 0x001fe20008000000 */
[----:B------:R-:W-:Y:S01]  /*5e3a0*/  UMOV UR32, UR39 ;  /* 0x0000002700207c82 */ /* 0x000fe20008000000 */
[----:B------:R-:W0:Y:S01]  /*5e3b0*/  LDCU.64 UR38, c[0x0][0x398] ;  /* 0x00007300ff2677ac */ /* 0x000e220008000a00 */
[----:B----4-:R-:W-:Y:S02]  /*5e3c0*/  F2FP.SATFINITE.E5M2.F32.PACK_AB_MERGE_C R9, R9, R22, RZ ;  /* 0x000000160909723e */ /* 0x010fe400048060ff */
[----:B------:R-:W4:Y:S04]  /*5e3d0*/  LDL.LU R22, [R1+0x31a8] ;  /* 0x0031a80001167983 */ /* 0x000f280000300800 */
[----:B------:R0:W-:Y:S01]  /*5e3e0*/  STL [R1+0x14a4], R9 ;  /* 0x0014a40901007387 */ /* 0x0001e20000100800 */
[----:B------:R-:W-:-:S03]  /*5e3f0*/  F2FP.SATFINITE.E5M2.F32.PACK_AB_MERGE_C R5, R5, R20, RZ ;  /* 0x000000140505723e */ /* 0x000fc600048060ff */
[----:B0-----:R-:W4:Y:S04]  /*5e400*/  LDL.LU R9, [R1+0x31a4] ;  /* 0x0031a40001097983 */ /* 0x001f280000300800 */
[----:B------:R-:W4:Y:S04]  /*5e410*/  LDL R20, [R1+0xfa0] ;  /* 0x000fa00001147983 */ /* 0x000f280000100800 */
[----:B------:R0:W-:Y:S01]  /*5e420*/  STL [R1+0x1494], R5 ;  /* 0x0014940501007387 */ /* 0x0001e20000100800 */
[----:B------:R-:W-:-:S03]  /*5e430*/  F2FP.SATFINITE.E5M2.F32.PACK_AB_MERGE_C R21, R21, R8, RZ ;  /* 0x000000081515723e */ /* 0x000fc600048060ff */
[----:B------:R1:W-:Y:S01]  /*5e440*/  STL.64 [R1+0x1f68], R2 ;  /* 0x001f680201007387 */ /* 0x0003e20000100a00 */
[----:B0-----:R-:W-:Y:S02]  /*5e450*/  VIADD R5, R2, UR31 ;  /* 0x0000001f02057c36 */ /* 0x001fe40008000000 */
[----:B-1----:R-:W-:Y:S02]  /*5e460*/  IMAD.MOV.U32 R3, RZ, RZ, R25 ;  /* 0x000000ffff037224 */ /* 0x002fe400078e0019 */
[----:B------:R-:W4:Y:S01]  /*5e470*/  LDL.LU R25, [R1+0x31a0] ;  /* 0x0031a00001197983 */ /* 0x000f220000300800 */
[----:B------:R-:W-:-:S03]  /*5e480*/  F2FP.SATFINITE.E5M2.F32.PACK_AB_MERGE_C R0, R0, R24, RZ ;  /* 0x000000180000723e */ /* 0x000fc600048060ff */
[----:B------:R-:W4:Y:S04]  /*5e490*/  LDL R2, [R1+0x454] ;  /* 0x0004540001027983 */ /* 0x000f280000100800 */
[----:B------:R-:W4:Y:S01]  /*5e4a0*/  LDL.LU R8, [R1+0x319c] ;  /* 0x00319c0001087983 */ /* 0x000f220000300800 */
[----:B------:R-:W-:-:S03]  /*5e4b0*/  IMAD.MOV.U32 R24, RZ, RZ, R15 ;  /* 0x000000ffff187224 */ /* 0x000fc600078e000f */
[----:B------:R0:W-:Y:S01]  /*5e4c0*/  STL [R1+0x14a0], R21 ;  /* 0x0014a01501007387 */ /* 0x0001e20000100800 */
[----:B------:R-:W-:-:S03]  /*5e4d0*/  IMAD.U32 R15, RZ, RZ, UR39 ;  /* 0x00000027ff0f7e24 */ /* 0x000fc6000f8e00ff */
[----:B0-----:R-:W4:Y:S04]  /*5e4e0*/  LDL.LU R21, [R1+0x3198] ;  /* 0x0031980001157983 */ /* 0x001f280000300800 */
[----:B------:R0:W-:Y:S02]  /*5e4f0*/  STL [R1+0x1534], R0 ;  /* 0x0015340001007387 */ /* 0x0001e40000100800 */
[----:B0-----:R-:W-:Y:S01]  /*5e500*/  VIADD R0, R5, UR29 ;  /* 0x0000001d05007c36 */ /* 0x001fe20008000000 */
[----:B------:R-:W-:Y:S01]  /*5e510*/  UMOV UR29, UR38 ;  /* 0x00000026001d7c82 */ /* 0x000fe20008000000 */
[----:B------:R-:W0:Y:S01]  /*5e520*/  LDCU.64 UR38, c[0x0][0x398] ;  /* 0x00007300ff2677ac */ /* 0x000e220008000a00 */
[----:B------:R1:W-:Y:S04]  /*5e530*/  STL [R1+0x16cc], R15 ;  /* 0x0016cc0f01007387 */ /* 0x0003e80000100800 */
[----:B-1----:R-:W4:Y:S01]  /*5e540*/  LDL.LU R15, [R1+0x3194] ;  /* 0x00319400010f7983 */ /* 0x002f220000300800 */
[----:B--2---:R-:W-:-:S03]  /*5e550*/  F2FP.SATFINITE.E5M2.F32.PACK_AB_MERGE_C R13, R17, R13, RZ ;  /* 0x0000000d110d723e */ /* 0x004fc600048060ff */
[----:B------:R-:W2:Y:S04]  /*5e560*/  LDL.LU R17, [R1+0x45c] ;  /* 0x00045c0001117983 */ /* 0x000ea80000300800 */
[----:B------:R1:W-:Y:S01]  /*5e570*/  STL [R1+0x1530], R13 ;  /* 0x0015300d01007387 */ /* 0x0003e20000100800 */
[----:B------:R-:W-:Y:S01]  /*5e580*/  F2FP.SATFINITE.E5M2.F32.PACK_AB_MERGE_C R23, R16, R23, RZ ;  /* 0x000000171017723e */ /* 0x000fe200048060ff */
[----:B-1----:R-:W-:-:S04]  /*5e590*/  VIADD R13, R0, UR27 ;  /* 0x0000001b000d7c36 */ /* 0x002fc80008000000 */
[----:B------:R1:W-:Y:S04]  /*5e5a0*/  STL [R1+0x1f0c], R23 ;  /* 0x001f0c1701007387 */ /* 0x0003e80000100800 */
[----:B------:R0:W-:Y:S04]  /*5e5b0*/  STL [R1+0x2440], R0 ;  /* 0x0024400001007387 */ /* 0x0001e80000100800 */
[----:B------:R-:W2:Y:S04]  /*5e5c0*/  LDL.LU R16, [R1+0x440] ;  /* 0x0004400001107983 */ /* 0x000ea80000300800 */
[----:B-1----:R-:W2:Y:S01]  /*5e5d0*/  LDL.LU R23, [R1+0x444] ;  /* 0x0004440001177983 */ /* 0x002ea20000300800 */
[----:B0-----:R-:W-:-:S02]  /*5e5e0*/  IMAD.MOV.U32 R0, RZ, RZ, R5 ;  /* 0x000000ffff007224 */ /* 0x001fc400078e0005 */
[----:B------:R-:W-:-:S05]  /*5e5f0*/  IMAD.U32 R5, RZ, RZ, UR39 ;  /* 0x00000027ff057e24 */ /* 0x000fca000f8e00ff */
[----:B------:R-:W-:Y:S01]  /*5e600*/  STL [R1+0x16c8], R5 ;  /* 0x0016c80501007387 */ /* 0x000fe20000100800 */
[----:B---3--:R-:W-:Y:S02]  /*5e610*/  F2FP.SATFINITE.E5M2.F32.PACK_AB_MERGE_C R14, R14, R7, RZ ;  /* 0x000000070e0e723e */ /* 0x008fe400048060ff */
[----:B------:R-:W0:Y:S03]  /*5e620*/  LDC R7, c[0x0][0x3b4] ;  /* 0x0000ed00ff077b82 */ /* 0x000e260000000800 */
[----:B------:R1:W-:Y:S04]  /*5e630*/  STL [R1+0x1588], R14 ;  /* 0x0015880e01007387 */ /* 0x0003e80000100800 */
[----:B------:R3:W-:Y:S01]  /*5e640*/  STL.64 [R1+0x3178], R12 ;  /* 0x0031780c01007387 */ /* 0x0007e20000100a00 */
[----:B-1----:R-:W-:-:S02]  /*5e650*/  VIADD R14, R13, UR26 ;  /* 0x0000001a0d0e7c36 */ /* 0x002fc40008000000 */
[----:B---3--:R-:W-:Y:S02]  /*5e660*/  IMAD.MOV.U32 R12, RZ, RZ, R11 ;  /* 0x000000ffff0c7224 */ /* 0x008fe400078e000b */
[----:B------:R-:W3:Y:S04]  /*5e670*/  LDL.LU R11, [R1+0x3190] ;  /* 0x00319000010b7983 */ /* 0x000ee80000300800 */
[----:B------:R-:W4:Y:S02]  /*5e680*/  LDL.LU R13, [R1+0x450] ;  /* 0x00045000010d7983 */ /* 0x000f240000300800 */
[----:B----4-:R-:W-:Y:S01]  /*5e690*/  F2FP.SATFINITE.E5M2.F32.PACK_AB_MERGE_C R13, R2, R13, RZ ;  /* 0x0000000d020d723e */ /* 0x010fe200048060ff */
[----:B------:R-:W-:Y:S02]  /*5e6a0*/  IMAD.MOV.U32 R2, RZ, RZ, R29 ;  /* 0x000000ffff027224 */ /* 0x000fe400078e001d */
[----:B------:R-:W-:-:S02]  /*5e6b0*/  VIADD R29, R14, UR23 ;  /* 0x000000170e1d7c36 */ /* 0x000fc40008000000 */
[----:B------:R-:W-:Y:S04]  /*5e6c0*/  STL [R1+0x15d0], R13 ;  /* 0x0015d00d01007387 */ /* 0x000fe80000100800 */
[----:B------:R1:W-:Y:S02]  /*5e6d0*/  STL.64 [R1+0x3150], R14 ;  /* 0x0031500e01007387 */ /* 0x0003e40000100a00 */
[----:B-1----:R-:W-:Y:S02]  /*5e6e0*/  IMAD.MOV.U32 R14, RZ, RZ, R9 ;  /* 0x000000ffff0e7224 */ /* 0x002fe400078e0009 */
[----:B------:R-:W4:Y:S01]  /*5e6f0*/  LDL.LU R9, [R1+0x318c] ;  /* 0x00318c0001097983 */ /* 0x000f220000300800 */
[----:B------:R-:W-:Y:S02]  /*5e700*/  IMAD.MOV.U32 R15, RZ, RZ, R27 ;  /* 0x000000ffff0f7224 */ /* 0x000fe400078e001b */
[----:B------:R-:W-:Y:S01]  /*5e710*/  VIADD R27, R29, UR21 ;  /* 0x000000151d1b7c36 */ /* 0x000fe20008000000 */
[----:B------:R1:W-:Y:S04]  /*5e720*/  STL.64 [R1+0x3130], R28 ;  /* 0x0031301c01007387 */ /* 0x0003e80000100a00 */
[----:B-1----:R-:W3:Y:S01]  /*5e730*/  LDL.LU R29, [R1+0x458] ;  /* 0x00045800011d7983 */ /* 0x002ee20000300800 */
[----:B------:R-:W-:Y:S01]  /*5e740*/  IMAD.MOV.U32 R28, RZ, RZ, R0 ;  /* 0x000000ffff1c7224 */ /* 0x000fe200078e0000 */
[----:B--2---:R-:W-:Y:S01]  /*5e750*/  F2FP.SATFINITE.E5M2.F32.PACK_AB_MERGE_C R23, R23, R16, RZ ;  /* 0x000000101717723e */ /* 0x004fe200048060ff */
[----:B------:R-:W-:-:S02]  /*5e760*/  IMAD.MOV.U32 R0, RZ, RZ, R26 ;  /* 0x000000ffff007224 */ /* 0x000fc400078e001a */
[----:B------:R-:W-:Y:S01]  /*5e770*/  VIADD R26, R27, UR20 ;  /* 0x000000141b1a7c36 */ /* 0x000fe20008000000 */
[C---:B------:R-:W-:Y:S01]  /*5e780*/  ISETP.GE.AND P1, PT, R20.reuse, UR33, PT ;  /* 0x0000002114007c0c */ /* 0x040fe2000bf26270 */
[----:B------:R-:W-:Y:S01]  /*5e790*/  IMAD.MOV.U32 R13, RZ, RZ, R4 ;  /* 0x000000ffff0d7224 */ /* 0x000fe200078e0004 */
[----:B------:R-:W-:Y:S01]  /*5e7a0*/  UMOV UR27, UR38 ;  /* 0x00000026001b7c82 */ /* 0x000fe20008000000 */
[----:B------:R-:W-:Y:S01]  /*5e7b0*/  IMAD R5, R20, UR25, RZ ;  /* 0x0000001914057c24 */ /* 0x000fe2000f8e02ff */
[----:B---3--:R-:W-:Y:S01]  /*5e7c0*/  F2FP.SATFINITE.E5M2.F32.PACK_AB_MERGE_C R17, R17, R29, RZ ;  /* 0x0000001d1111723e */ /* 0x008fe200048060ff */
[----:B------:R-:W1:Y:S04]  /*5e7d0*/  LDCU.64 UR20, c[0x0][0x398] ;  /* 0x00007300ff1477ac */ /* 0x000e680008000a00 */
[----:B------:R2:W-:Y:S01]  /*5e7e0*/  STL [R1+0x1f00], R17 ;  /* 0x001f001101007387 */ /* 0x0005e20000100800 */
[----:B------:R-:W-:Y:S01]  /*5e7f0*/  ISETP.LT.AND P1, PT, R24, UR57, !P1 ;  /* 0x0000003918007c0c */ /* 0x000fe2000cf21270 */
[----:B------:R-:W3:Y:S02]  /*5e800*/  LDCU.64 UR38, c[0x0][0x398] ;  /* 0x00007300ff2677ac */ /* 0x000ee40008000a00 */
[----:B--2---:R-:W2:Y:S04]  /*5e810*/  LDL R17, [R1+0x44c] ;  /* 0x00044c0001117983 */ /* 0x004ea80000100800 */
[----:B------:R-:W2:Y:S04]  /*5e820*/  LDL.LU R16, [R1+0x3188] ;  /* 0x0031880001107983 */ /* 0x000ea80000300800 */
[----:B------:R-:W-:Y:S04]  /*5e830*/  STL [R1+0x1630], R23 ;  /* 0x0016301701007387 */ /* 0x000fe80000100800 */
[----:B------:R0:W-:Y:S04]  /*5e840*/  STL.64 [R1+0x1f58], R26 ;  /* 0x001f581a01007387 */ /* 0x0001e80000100a00 */
[----:B0-----:R-:W2:Y:S01]  /*5e850*/  LDL.LU R27, [R1+0x448] ;  /* 0x00044800011b7983 */ /* 0x001ea20000300800 */
[----:B------:R-:W-:-:S02]  /*5e860*/  VIADD R23, R26, UR19 ;  /* 0x000000131a177c36 */ /* 0x000fc40008000000 */
[----:B------:R-:W-:Y:S02]  /*5e870*/  IMAD.MOV.U32 R26, RZ, RZ, R8 ;  /* 0x000000ffff1a7224 */ /* 0x000fe400078e0008 */
[----:B------:R-:W-:-:S05]  /*5e880*/  VIADD R8, R24, 0x58 ;  /* 0x0000005818087836 */ /* 0x000fca0000000000 */
[----:B------:R-:W-:Y:S01]  /*5e890*/  ISETP.GE.AND P4, PT, R8, UR14, PT ;  /* 0x0000000e08007c0c */ /* 0x000fe2000bf86270 */
[----:B------:R-:W-:-:S05]  /*5e8a0*/  VIADD R8, R24, 0x57 ;  /* 0x0000005718087836 */ /* 0x000fca0000000000 */
[----:B------:R-:W-:Y:S02]  /*5e8b0*/  ISETP.GE.AND P2, PT, R8, UR13, PT ;  /* 0x0000000d08007c0c */ /* 0x000fe4000bf46270 */
[----:B--2---:R-:W-:Y:S01]  /*5e8c0*/  F2FP.SATFINITE.E5M2.F32.PACK_AB_MERGE_C R27, R17, R27, RZ ;  /* 0x0000001b111b723e */ /* 0x004fe200048060ff */
[----:B------:R-:W-:Y:S02]  /*5e8d0*/  IMAD.MOV.U32 R17, RZ, RZ, R14 ;  /* 0x000000ffff117224 */ /* 0x000fe400078e000e */
[----:B------:R-:W-:Y:S02]  /*5e8e0*/  IMAD.MOV.U32 R14, RZ, RZ, R22 ;  /* 0x000000ffff0e7224 */ /* 0x000fe400078e0016 */
[----:B------:R0:W-:Y:S01]  /*5e8f0*/  STL [R1+0x1644], R27 ;  /* 0x0016441b01007387 */ /* 0x0001e20000100800 */
[----:B------:R-:W-:Y:S02]  /*5e900*/  VIADD R22, R23, UR17 ;  /* 0x0000001117167c36 */ /* 0x000fe40008000000 */
[----:B0-----:R-:W-:-:S02]  /*5e910*/  IMAD.MOV.U32 R27, RZ, RZ, R15 ;  /* 0x000000ffff1b7224 */ /* 0x001fc400078e000f */
[----:B------:R-:W-:Y:S02]  /*5e920*/  IMAD.MOV.U32 R15, RZ, RZ, R13 ;  /* 0x000000ffff0f7224 */ /* 0x000fe400078e000d */
[----:B------:R-:W2:Y:S04]  /*5e930*/  LDL.LU R13, [R1+0xaa0] ;  /* 0x000aa000010d7983 */ /* 0x000ea80000300800 */
[----:B------:R0:W-:Y:S04]  /*5e940*/  STL.64 [R1+0x3180], R14 ;  /* 0x0031800e01007387 */ /* 0x0001e80000100a00 */
[----:B------:R1:W-:Y:S04]  /*5e950*/  STL.64 [R1+0x1f60], R22 ;  /* 0x001f601601007387 */ /* 0x0003e80000100a00 */
[----:B------:R-:W2:Y:S01]  /*5e960*/  LDL.LU R8, [R1+0xaa4] ;  /* 0x000aa40001087983 */ /* 0x000ea20000300800 */
[----:B0-----:R-:W-:-:S02]  /*5e970*/  IMAD.MOV.U32 R14, RZ, RZ, R21 ;  /* 0x000000ffff0e7224 */ /* 0x001fc400078e0015 */
[----:B------:R-:W-:Y:S01]  /*5e980*/  VIADD R21, R22, UR15 ;  /* 0x0000000f16157c36 */ /* 0x000fe20008000000 */
[----:B------:R-:W-:Y:S01]  /*5e990*/  LOP3.LUT R16, R16, 0xffffefff, RZ, 0xc0, !PT ;  /* 0xffffefff10107812 */ /* 0x000fe200078ec0ff */
[----:B-1----:R-:W-:Y:S01]  /*5e9a0*/  IMAD.MOV.U32 R23, RZ, RZ, R26 ;  /* 0x000000ffff177224 */ /* 0x002fe200078e001a */
[----:B------:R-:W-:Y:S01]  /*5e9b0*/  IADD3 R4, P0, PT, R5, UR6, RZ ;  /* 0x0000000605047c10 */ /* 0x000fe2000ff1e0ff */
[----:B------:R-:W-:Y:S01]  /*5e9c0*/  IMAD.MOV.U32 R26, RZ, RZ, R18 ;  /* 0x000000ffff1a7224 */ /* 0x000fe200078e0012 */
[----:B------:R-:W0:Y:S01]  /*5e9d0*/  LDCU.64 UR14, c[0x0][0x398] ;  /* 0x00007300ff0e77ac */ /* 0x000e220008000a00 */
[----:B------:R-:W-:Y:S01]  /*5e9e0*/  VIADD R18, R21, UR10 ;  /* 0x0000000a15127c36 */ /* 0x000fe20008000000 */
[----:B------:R1:W-:Y:S01]  /*5e9f0*/  STL.64 [R1+0x1f70], R20 ;  /* 0x001f701401007387 */ /* 0x0003e20000100a00 */
[----:B------:R-:W-:Y:S01]  /*5ea00*/  IMAD.MOV.U32 R22, RZ, RZ, R10 ;  /* 0x000000ffff167224 */ /* 0x000fe200078e000a */
[----:B------:R-:W-:Y:S01]  /*5ea10*/  @P1 LOP3.LUT R16, R16, 0x1000, RZ, 0xfc, !PT ;  /* 0x0000100010101812 */ /* 0x000fe200078efcff */
[----:B------:R-:W-:Y:S01]  /*5ea20*/  VIADD R10, R24, 0x56 ;  /* 0x00000056180a7836 */ /* 0x000fe20000000000 */
[----:B------:R0:W-:Y:S01]  /*5ea30*/  STL.64 [R1+0x1f78], R24 ;  /* 0x001f781801007387 */ /* 0x0001e20000100a00 */
[----:B-1----:R-:W-:-:S02]  /*5ea40*/  IMAD.MOV.U32 R20, RZ, RZ, R17 ;  /* 0x000000ffff147224 */ /* 0x002fc400078e0011 */
[----:B------:R-:W-:Y:S02]  /*5ea50*/  VIADD R17, R18, UR8 ;  /* 0x0000000812117c36 */ /* 0x000fe40008000000 */
[----:B------:R-:W-:Y:S02]  /*5ea60*/  IMAD.MOV.U32 R21, RZ, RZ, R14 ;  /* 0x000000ffff157224 */ /* 0x000fe400078e000e */
[----:B0-----:R-:W-:Y:S02]  /*5ea70*/  IMAD.MOV.U32 R24, RZ, RZ, R19 ;  /* 0x000000ffff187224 */ /* 0x001fe400078e0013 */
[----:B------:R-:W-:Y:S01]  /*5ea80*/  VIADD R19, R17, UR9 ;  /* 0x0000000911137c36 */ /* 0x000fe20008000000 */
[----:B------:R-:W0:Y:S01]  /*5ea90*/  LDCU.64 UR8, c[0x0][0x398] ;  /* 0x00007300ff0877ac */ /* 0x000e220008000a00 */
[----:B--2---:R-:W-:-:S05]  /*5eaa0*/  IADD3 R14, P1, PT, R8, R4, RZ ;  /* 0x00000004080e7210 */ /* 0x004fca0007f3e0ff */
[----:B------:R-:W-:Y:S04]  /*5eab0*/  STL [R1+0x1488], R14 ;  /* 0x0014880e01007387 */ /* 0x000fe80000100800 */
[----:B------:R1:W-:Y:S04]  /*5eac0*/  STL.64 [R1+0x1f88], R18 ;  /* 0x001f881201007387 */ /* 0x0003e80000100a00 */
[----:B-1----:R1:W2:Y:S01]  /*5ead0*/  LDL.64 R18, [R1+0x1488] ;  /* 0x0014880001127983 */ /* 0x0022a20000100a00 */
[----:B------:R-:W-:Y:S01]  /*5eae0*/  IMAD R7, R7, 0x40, R5 ;  /* 0x0000004007077824 */ /* 0x000fe200078e0205 */
[----:B------:R-:W-:Y:S01]  /*5eaf0*/  LEA.HI.X.SX32 R5, R5, UR7, 0x1, P0 ;  /* 0x0000000705057c11 */ /* 0x000fe200080f0eff */
[----:B------:R-:W-:Y:S01]  /*5eb00*/  IMAD.MOV.U32 R29, RZ, RZ, R12 ;  /* 0x000000ffff1d7224 */ /* 0x000fe200078e000c */
[----:B------:R-:W-:Y:S01]  /*5eb10*/  SHF.R.S32.HI R25, RZ, 0x1f, R8 ;  /* 0x0000001fff197819 */ /* 0x000fe20000011408 */
[----:B------:R-:W-:Y:S01]  /*5eb20*/  IMAD.MOV.U32 R12, RZ, RZ, R6 ;  /* 0x000000ffff0c7224 */ /* 0x000fe200078e0006 */
[----:B------:R-:W-:Y:S01]  /*5eb30*/  IADD3 R6, P0, PT, R7, UR4, RZ ;  /* 0x0000000407067c10 */ /* 0x000fe2000ff1e0ff */
[----:B------:R0:W-:Y:S01]  /*5eb40*/  STL.64 [R1+0x1f80], R16 ;  /* 0x001f801001007387 */ /* 0x0001e20000100a00 */
[----:B------:R-:W-:Y:S01]  /*5eb50*/  IADD3 R14, P3, PT, R13, R4, RZ ;  /* 0x000000040d0e7210 */ /* 0x000fe20007f7e0ff */
[----:B------:R-:W1:Y:S01]  /*5eb60*/  LDCU.64 UR6, c[0x0][0x398] ;  /* 0x00007300ff0677ac */ /* 0x000e620008000a00 */
[----:B------:R-:W-:-:S02]  /*5eb70*/  LEA.HI.X.SX32 R7, R7, UR5, 0x1, P0 ;  /* 0x0000000507077c11 */ /* 0x000fc400080f0eff */
[----:B------:R-:W-:Y:S01]  /*5eb80*/  ISETP.GE.AND P0, PT, R10, UR11, PT ;  /* 0x0000000b0a007c0c */ /* 0x000fe2000bf06270 */
[----:B------:R-:W1:Y:S01]  /*5eb90*/  LDCU.64 UR4, c[0x0][0x398] ;  /* 0x00007300ff0477ac */ /* 0x000e620008000a00 */
[----:B------:R-:W-:Y:S01]  /*5eba0*/  SHF.R.S32.HI R10, RZ, 0x1f, R13 ;  /* 0x0000001fff0a7819 */ /* 0x000fe2000001140d */
[----:B------:R-:W1:Y:S01]  /*5ebb0*/  LDCU.64 UR10, c[0x0][0x398] ;  /* 0x00007300ff0a77ac */ /* 0x000e620008000a00 */
[----:B0-----:R-:W-:Y:S01]  /*5ebc0*/  IMAD.MOV.U32 R16, RZ, RZ, R25 ;  /* 0x000000ffff107224 */ /* 0x001fe200078e0019 */
[----:B------:R-:W3:Y:S02]  /*5ebd0*/  LDL.LU R17, [R1+0x908] ;  /* 0x0009080001117983 */ /* 0x000ee40000300800 */
[----:B------:R-:W-:Y:S02]  /*5ebe0*/  IMAD.X R15, R10, 0x1, R5, P3 ;  /* 0x000000010a0f7824 */ /* 0x000fe400018e0605 */
[----:B------:R-:W-:Y:S01]  /*5ebf0*/  IMAD.MOV.U32 R25, RZ, RZ, R12 ;  /* 0x000000ffff197224 */ /* 0x000fe200078e000c */
[----:B------:R-:W-:-:S05]  /*5ec00*/  IADD3 R12, P5, PT, R13, R6, RZ ;  /* 0x000000060d0c7210 */ /* 0x000fca0007fbe0ff */
[----:B------:R-:W-:Y:S02]  /*5ec10*/  IMAD.X R13, R10, 0x1, R7, P5 ;  /* 0x000000010a0d7824 */ /* 0x000fe400028e0607 */
[----:B--2---:R-:W-:Y:S01]  /*5ec20*/  IMAD.X R19, R16, 0x1, R5, P1 ;  /* 0x0000000110137824 */ /* 0x004fe200008e0605 */
[----:B------:R-:W-:-:S04]  /*5ec30*/  IADD3 R18, P1, PT, R8, R6, RZ ;  /* 0x0000000608127210 */ /* 0x000fc80007f3e0ff */
[----:B------:R0:W-:Y:S04]  /*5ec40*/  STL [R1+0x148c], R19 ;  /* 0x00148c1301007387 */ /* 0x0001e80000100800 */
[----:B------:R2:W-:Y:S01]  /*5ec50*/  STL.64 [R1+0x1480], R14 ;  /* 0x0014800e01007387 */ /* 0x0005e20000100a00 */
[----:B0-----:R-:W-:-:S03]  /*5ec60*/  IMAD.X R19, R16, 0x1, R7, P1 ;  /* 0x0000000110137824 */ /* 0x001fc600008e0607 */
[----:B--2---:R-:W2:Y:S04]  /*5ec70*/  LDL.LU.64 R14, [R1+0x3180] ;  /* 0x00318000010e7983 */ /* 0x004ea80000300a00 */
[----:B------:R-:W-:Y:S04]  /*5ec80*/  STL.64 [R1+0x3168], R28 ;  /* 0x0031681c01007387 */ /* 0x000fe80000100a00 */
[----:B------:R0:W-:Y:S02]  /*5ec90*/  STL.64 [R1+0x1478], R18 ;  /* 0x0014781201007387 */ /* 0x0001e40000100a00 */
[----:B0-----:R-:W-:-:S02]  /*5eca0*/  IMAD.MOV.U32 R19, RZ, RZ, R24 ;  /* 0x000000ffff137224 */ /* 0x001fc400078e0018 */
[----:B------:R-:W-:-:S05]  /*5ecb0*/  IMAD.MOV.U32 R18, RZ, RZ, R20 ;  /* 0x000000ffff127224 */ /* 0x000fca00078e0014 */
[----:B------:R-:W-:Y:S04]  /*5ecc0*/  STL.64 [R1+0x3170], R18 ;  /* 0x0031701201007387 */ /* 0x000fe80000100a00 */
[----:B------:R0:W-:Y:S04]  /*5ecd0*/  STL.64 [R1+0x1470], R12 ;  /* 0x0014700c01007387 */ /* 0x0001e80000100a00 */
[----:B0-----:R-:W2:Y:S01]  /*5ece0*/  LDL.LU.64 R12, [R1+0x3178] ;  /* 0x00317800010c7983 */ /* 0x001ea20000300a00 */
[----:B----4-:R-:W-:Y:S02]  /*5ecf0*/  SHF.R.S32.HI R8, RZ, 0x1f, R9 ;  /* 0x0000001fff087819 */ /* 0x010fe40000011409 */
[----:B------:R-:W-:-:S02]  /*5ed00*/  IADD3 R18, P3, PT, R9, R4, RZ ;  /* 0x0000000409127210 */ /* 0x000fc40007f7e0ff */
[----:B------:R-:W-:Y:S01]  /*5ed10*/  IADD3 R28, P1, PT, R9, R6, RZ ;  /* 0x00000006091c7210 */ /* 0x000fe20007f3e0ff */
[----:B------:R-:W-:Y:S01]  /*5ed20*/  IMAD.MOV.U32 R20, RZ, RZ, R27 ;  /* 0x000000ffff147224 */ /* 0x000fe200078e001b */
[----:B---3--:R-:W-:Y:S01]  /*5ed30*/  SHF.R.S32.HI R9, RZ, 0x1f, R17 ;  /* 0x0000001fff097819 */ /* 0x008fe20000011411 */
[C---:B------:R-:W-:Y:S02]  /*5ed40*/  IMAD.X R19, R8.reuse, 0x1, R5, P3 ;  /* 0x0000000108137824 */ /* 0x040fe400018e0605 */
[----:B------:R-:W-:Y:S02]  /*5ed50*/  IMAD.X R29, R8, 0x1, R7, P1 ;  /* 0x00000001081d7824 */ /* 0x000fe400008e0607 */
[----:B------:R-:W-:Y:S01]  /*5ed60*/  IMAD.MOV.U32 R24, RZ, RZ, R23 ;  /* 0x000000ffff187224 */ /* 0x000fe200078e0017 */
[----:B------:R0:W-:Y:S04]  /*5ed70*/  STL.64 [R1+0x1468], R18 ;  /* 0x0014681201007387 */ /* 0x0001e80000100a00 */
[----:B0-----:R-:W3:Y:S04]  /*5ed80*/  LDL.LU.64 R18, [R1+0x3170] ;  /* 0x0031700001127983 */ /* 0x001ee80000300a00 */
[----:B------:R0:W-:Y:S04]  /*5ed90*/  STL.64 [R1+0x1460], R28 ;  /* 0x0014601c01007387 */ /* 0x0001e80000100a00 */
[----:B0-----:R-:W4:Y:S01]  /*5eda0*/  LDL.LU.64 R28, [R1+0x3168] ;  /* 0x00316800011c7983 */ /* 0x001f220000300a00 */
[----:B--2---:R-:W-:Y:S01]  /*5edb0*/  IMAD.MOV.U32 R27, RZ, RZ, R12 ;  /* 0x000000ffff1b7224 */ /* 0x004fe200078e000c */
[----:B------:R-:W-:Y:S01]  /*5edc0*/  IADD3 R12, P5, PT, R17, R4, RZ ;  /* 0x00000004110c7210 */ /* 0x000fe20007fbe0ff */
[----:B------:R-:W-:-:S04]  /*5edd0*/  IMAD.MOV.U32 R23, RZ, RZ, R13 ;  /* 0x000000ffff177224 */ /* 0x000fc800078e000d */
[----:B------:R-:W-:-:S05]  /*5ede0*/  IMAD.X R13, R9, 0x1, R5, P5 ;  /* 0x00000001090d7824 */ /* 0x000fca00028e0605 */
[----:B------:R0:W-:Y:S04]  /*5edf0*/  STL.64 [R1+0x1458], R12 ;  /* 0x0014580c01007387 */ /* 0x0001e80000100a00 */
[----:B0-----:R-:W2:Y:S01]  /*5ee00*/  LDL.LU.64 R12, [R1+0x3160] ;  /* 0x00316000010c7983 */ /* 0x001ea20000300a00 */
[----:B------:R-:W-:-:S05]  /*5ee10*/  IADD3 R16, P3, PT, R17, R6, RZ ;  /* 0x0000000611107210 */ /* 0x000fca0007f7e0ff */
[----:B------:R-:W-:Y:S01]  /*5ee20*/  IMAD.X R17, R9, 0x1, R7, P3 ;  /* 0x0000000109117824 */ /* 0x000fe200018e0607 */
[----:B------:R0:W-:Y:S01]  /*5ee30*/  STL.64 [R1+0x3158], R22 ;  /* 0x0031581601007387 */ /* 0x0001e20000100a00 */
[----:B------:R-:W-:-:S03]  /*5ee40*/  SHF.R.S32.HI R8, RZ, 0x1f, R11 ;  /* 0x0000001fff087819 */ /* 0x000fc6000001140b */
[----:B------:R1:W-:Y:S04]  /*5ee50*/  STL.64 [R1+0x1450], R16 ;  /* 0x0014501001007387 */ /* 0x0003e80000100a00 */
[----:B----4-:R4:W-:Y:S01]  /*5ee60*/  STL.64 [R1+0x3148], R28 ;  /* 0x0031481c01007387 */ /* 0x0109e20000100a00 */
[----:B0-----:R-:W-:Y:S01]  /*5ee70*/  IADD3 R22, P1, PT, R11, R4, RZ ;  /* 0x000000040b167210 */ /* 0x001fe20007f3e0ff */
[----:B-1----:R-:W-:-:S04]  /*5ee80*/  IMAD.MOV.U32 R16, RZ, RZ, R14 ;  /* 0x000000ffff107224 */ /* 0x002fc800078e000e */
[----:B------:R-:W-:Y:S01]  /*5ee90*/  IMAD.X R23, R8, 0x1, R5, P1 ;  /* 0x0000000108177824 */ /* 0x000fe200008e0605 */
[----:B----4-:R-:W-:Y:S01]  /*5eea0*/  IADD3 R28, P5, PT, R11, R6, RZ ;  /* 0x000000060b1c7210 */ /* 0x010fe20007fbe0ff */
[----:B------:R-:W-:-:S03]  /*5eeb0*/  IMAD.MOV.U32 R17, RZ, RZ, R15 ;  /* 0x000000ffff117224 */ /* 0x000fc600078e000f */
[----:B------:R0:W-:Y:S01]  /*5eec0*/  STL.64 [R1+0x1448], R22 ;  /* 0x0014481601007387 */ /* 0x0001e20000100a00 */
[----:B------:R-:W-:-:S03]  /*5eed0*/  IMAD.X R29, R8, 0x1, R7, P5 ;  /* 0x00000001081d7824 */ /* 0x000fc600028e0607 */
[----:B0-----:R-:W4:Y:S04]  /*5eee0*/  LDL.LU.64 R22, [R1+0x3158] ;  /* 0x0031580001167983 */ /* 0x001f280000300a00 */
[----:B------:R0:W-:Y:S01]  /*5eef0*/  STL.64 [R1+0x1440], R28 ;  /* 0x0014401c01007387 */ /* 0x0001e20000100a00 */
[----:B--2---:R-:W-:Y:S02]  /*5ef00*/  SHF.R.S32.HI R9, RZ, 0x1f, R12 ;  /* 0x0000001fff097819 */ /* 0x004fe4000001140c */
[C---:B------:R-:W-:Y:S02]  /*5ef10*/  IADD3 R14, P3, PT, R12.reuse, R4, RZ ;  /* 0x000000040c0e7210 */ /* 0x040fe40007f7e0ff */
[----:B0-----:R-:W-:-:S03]  /*5ef20*/  IADD3 R28, P5, PT, R12, R6, RZ ;  /* 0x000000060c1c7210 */ /* 0x001fc60007fbe0ff */
[C---:B------:R-:W-:Y:S02]  /*5ef30*/  IMAD.X R15, R9.reuse, 0x1, R5, P3 ;  /* 0x00000001090f7824 */ /* 0x040fe400018e0605 */
[----:B------:R-:W-:-:S03]  /*5ef40*/  IMAD.X R29, R9, 0x1, R7, P5 ;  /* 0x00000001091d7824 */ /* 0x000fc600028e0607 */
[----:B------:R0:W-:Y:S04]  /*5ef50*/  STL.64 [R1+0x1438], R14 ;  /* 0x0014380e01007387 */ /* 0x0001e80000100a00 */
[----:B0-----:R-:W2:Y:S04]  /*5ef60*/  LDL.LU.64 R14, [R1+0x3150] ;  /* 0x00315000010e7983 */ /* 0x001ea80000300a00 */
[----:B------:R0:W-:Y:S04]  /*5ef70*/  STL.64 [R1+0x1430], R28 ;  /* 0x0014301c01007387 */ /* 0x0001e80000100a00 */
[----:B0-----:R-:W2:Y:S01]  /*5ef80*/  LDL.LU.64 R28, [R1+0x3148] ;  /* 0x00314800011c7983 */ /* 0x001ea20000300a00 */
[----:B---3--:R-:W-:-:S02]  /*5ef90*/  IMAD.MOV.U32 R10, RZ, RZ, R18 ;  /* 0x000000ffff0a7224 */ /* 0x008fc400078e0012 */
[----:B------:R-:W-:Y:S02]  /*5efa0*/  IMAD.MOV.U32 R18, RZ, RZ, R24 ;  /* 0x000000ffff127224 */ /* 0x000fe400078e0018 */
[----:B------:R-:W-:Y:S02]  /*5efb0*/  IMAD.MOV.U32 R24, RZ, RZ, R20 ;  /* 0x000000ffff187224 */ /* 0x000fe400078e0014 */
[----:B----4-:R-:W-:Y:S01]  /*5efc0*/  IMAD.MOV.U32 R20, RZ, RZ, R23 ;  /* 0x000000ffff147224 */ /* 0x010fe200078e0017 */
[----:B------:R-:W-:Y:S01]  /*5efd0*/  SHF.R.S32.HI R8, RZ, 0x1f, R13 ;  /* 0x0000001fff087819 */ /* 0x000fe2000001140d */
[----:B------:R-:W-:Y:S02]  /*5efe0*/  IMAD.MOV.U32 R11, RZ, RZ, R25 ;  /* 0x000000ffff0b7224 */ /* 0x000fe400078e0019 */
[----:B------:R-:W-:Y:S02]  /*5eff0*/  IMAD.MOV.U32 R12, RZ, RZ, R21 ;  /* 0x000000ffff0c7224 */ /* 0x000fe400078e0015 */
[----:B--2---:R-:W-:Y:S01]  /*5f000*/  IMAD.MOV.U32 R23, RZ, RZ, R14 ;  /* 0x000000ffff177224 */ /* 0x004fe200078e000e */
[----:B------:R-:W-:-:S04]  /*5f010*/  IADD3 R14, P1, PT, R13, R4, RZ ;  /* 0x000000040d0e7210 */ /* 0x000fc80007f3e0ff */
[----:B------:R-:W-:Y:S04]  /*5f020*/  STL.64 [R1+0x3128], R22 ;  /* 0x0031281601007387 */ /* 0x000fe80000100a00 */
[----:B------:R-:W-:Y:S04]  /*5f030*/  STL [R1+0x1428], R14 ;  /* 0x0014280e01007387 */ /* 0x000fe80000100800 */
[----:B------:R0:W-:Y:S01]  /*5f040*/  STL.64 [R1+0x3138], R26 ;  /* 0x0031381a01007387 */ /* 0x0001e20000100a00 */
[----:B------:R-:W-:Y:S01]  /*5f050*/  IMAD.MOV.U32 R25, RZ, RZ, R28 ;  /* 0x000000ffff197224 */ /* 0x000fe200078e001c */
[----:B------:R-:W-:Y:S01]  /*5f060*/  IADD3 R28, P5, PT, R13, R6, RZ ;  /* 0x000000060d1c7210 */ /* 0x000fe20007fbe0ff */
[----:B------:R-:W-:-:S02]  /*5f070*/  IMAD.MOV.U32 R21, RZ, RZ, R29 ;  /* 0x000000ffff157224 */ /* 0x000fc400078e001d */
[----:B0-----:R-:W-:Y:S02]  /*5f080*/  IMAD.MOV.U32 R26, RZ, RZ, R14 ;  /* 0x000000ffff1a7224 */ /* 0x001fe400078e000e */
[----:B------:R-:W-:Y:S02]  /*5f090*/  IMAD.MOV.U32 R27, RZ, RZ, R15 ;  /* 0x000000ffff1b7224 */ /* 0x000fe400078e000f */
[----:B------:R-:W2:Y:S01]  /*5f0a0*/  LDL.LU.64 R14, [R1+0x3140] ;  /* 0x00314000010e7983 */ /* 0x000ea20000300a00 */
[----:B------:R-:W-:-:S03]  /*5f0b0*/  IMAD.X R27, R8, 0x1, R5, P1 ;  /* 0x00000001081b7824 */ /* 0x000fc600008e0605 */
[----:B------:R0:W-:Y:S01]  /*5f0c0*/  STL [R1+0x2464], R13 ;  /* 0x0024640d01007387 */ /* 0x0001e20000100800 */
[----:B------:R-:W-:Y:S02]  /*5f0d0*/  IMAD.X R29, R8, 0x1, R7, P5 ;  /* 0x00000001081d7824 */ /* 0x000fe400028e0607 */
[----:B0-----:R-:W-:-:S05]  /*5f0e0*/  IMAD.MOV.U32 R13, RZ, RZ, R10 ;  /* 0x000000ffff0d7224 */ /* 0x001fca00078e000a */
[----:B------:R-:W-:Y:S04]  /*5f0f0*/  STL.64 [R1+0x3120], R12 ;  /* 0x0031200c01007387 */ /* 0x000fe80000100a00 */
[----:B------:R0:W-:Y:S04]  /*5f100*/  STL [R1+0x142c], R27 ;  /* 0x00142c1b01007387 */ /* 0x0001e80000100800 */
[----:B0-----:R-:W3:Y:S04]  /*5f110*/  LDL.LU.64 R26, [R1+0x3138] ;  /* 0x00313800011a7983 */ /* 0x001ee80000300a00 */
[----:B------:R0:W-:Y:S04]  /*5f120*/  STL.64 [R1+0x1420], R28 ;  /* 0x0014201c01007387 */ /* 0x0001e80000100a00 */
[----:B0-----:R-:W4:Y:S01]  /*5f130*/  LDL.LU.64 R28, [R1+0x3130] ;  /* 0x00313000011c7983 */ /* 0x001f220000300a00 */
[----:B------:R-:W-:-:S02]  /*5f140*/  IMAD.MOV.U32 R12, RZ, RZ, R16 ;  /* 0x000000ffff0c7224 */ /* 0x000fc400078e0010 */
[----:B------:R-:W-:Y:S02]  /*5f150*/  IMAD.MOV.U32 R16, RZ, RZ, R24 ;  /* 0x000000ffff107224 */ /* 0x000fe400078e0018 */
[----:B------:R-:W-:Y:S02]  /*5f160*/  IMAD.MOV.U32 R10, RZ, RZ, R18 ;  /* 0x000000ffff0a7224 */ /* 0x000fe400078e0012 */
[----:B------:R-:W-:Y:S01]  /*5f170*/  IMAD.MOV.U32 R18, RZ, RZ, R19 ;  /* 0x000000ffff127224 */ /* 0x000fe200078e0013 */
[----:B--2---:R-:W-:Y:S02]  /*5f180*/  SHF.R.S32.HI R9, RZ, 0x1f, R14 ;  /* 0x0000001fff097819 */ /* 0x004fe4000001140e */
[----:B------:R-:W-:-:S05]  /*5f190*/  IADD3 R22, P3, PT, R14, R4, RZ ;  /* 0x000000040e167210 */ /* 0x000fca0007f7e0ff */
[----:B------:R-:W-:-:S05]  /*5f1a0*/  IMAD.X R23, R9, 0x1, R5, P3 ;  /* 0x0000000109177824 */ /* 0x000fca00018e0605 */
[----:B------:R0:W-:Y:S04]  /*5f1b0*/  STL.64 [R1+0x1418], R22 ;  /* 0x0014181601007387 */ /* 0x0001e80000100a00 */
[----:B0-----:R-:W2:Y:S01]  /*5f1c0*/  LDL.LU.64 R22, [R1+0x3128] ;  /* 0x0031280001167983 */ /* 0x001ea20000300a00 */
[----:B---3--:R-:W-:Y:S02]  /*5f1d0*/  IMAD.MOV.U32 R19, RZ, RZ, R27 ;  /* 0x000000ffff137224 */ /* 0x008fe400078e001b */
[----:B----4-:R-:W-:Y:S01]  /*5f1e0*/  IMAD.MOV.U32 R24, RZ, RZ, R28 ;  /* 0x000000ffff187224 */ /* 0x010fe200078e001c */
[----:B------:R-:W-:Y:S01]  /*5f1f0*/  IADD3 R28, P5, PT, R14, R6, RZ ;  /* 0x000000060e1c7210 */ /* 0x000fe20007fbe0ff */
[----:B------:R-:W-:Y:S01]  /*5f200*/  IMAD.MOV.U32 R14, RZ, RZ, R12 ;  /* 0x000000ffff0e7224 */ /* 0x000fe200078e000c */
[----:B------:R-:W-:Y:S01]  /*5f210*/  IADD3 R12, P1, PT, R15, R4, RZ ;  /* 0x000000040f0c7210 */ /* 0x000fe20007f3e0ff */
[----:B------:R-:W-:-:S02]  /*5f220*/  IMAD.MOV.U32 R27, RZ, RZ, R29 ;  /* 0x000000ffff1b7224 */ /* 0x000fc400078e001d */
[----:B------:R-:W-:Y:S02]  /*5f230*/  IMAD.X R29, R9, 0x1, R7, P5 ;  /* 0x00000001091d7824 */ /* 0x000fe400028e0607 */
[----:B------:R0:W-:Y:S04]  /*5f240*/  STL [R1+0x1408], R12 ;  /* 0x0014080c01007387 */ /* 0x0001e80000100800 */
[----:B0-----:R-:W3:Y:S04]  /*5f250*/  LDL.LU.64 R12, [R1+0x3120] ;  /* 0x00312000010c7983 */ /* 0x001ee80000300a00 */
[----:B------:R0:W-:Y:S04]  /*5f260*/  STL.64 [R1+0x1410], R28 ;  /* 0x0014101c01007387 */ /* 0x0001e80000100a00 */
[----:B0-----:R-:W4:Y:S02]  /*5f270*/  LDL.LU.64 R28, [R1+0x3118] ;  /* 0x00311800011c7983 */ /* 0x001f240000300a00 */
[----:B----4-:R-:W-:-:S02]  /*5f280*/  IMAD.MOV.U32 R9, RZ, RZ, R29 ;  /* 0x000000ffff097224 */ /* 0x010fc400078e001d */
[----:B------:R-:W4:Y:S04]  /*5f290*/  LDL.LU R29, [R1+0x3114] ;  /* 0x00311400011d7983 */ /* 0x000f280000300800 */
[----:B--2---:R0:W-:Y:S02]  /*5f2a0*/  STL.64 [R1+0x3100], R22 ;  /* 0x0031001601007387 */ /* 0x0041e40000100a00 */
[----:B0-----:R-:W-:Y:S02]  /*5f2b0*/  IMAD.MOV.U32 R23, RZ, RZ, R28 ;  /* 0x000000ffff177224 */ /* 0x001fe400078e001c */
[----:B------:R-:W2:Y:S04]  /*5f2c0*/  LDL.LU R28, [R1+0x3110] ;  /* 0x00311000011c7983 */ /* 0x000ea80000300800 */
[----:B------:R-:W-:Y:S04]  /*5f2d0*/  STL.64 [R1+0x30f0], R10 ;  /* 0x0030f00a01007387 */ /* 0x000fe80000100a00 */
[----:B---3--:R0:W-:Y:S04]  /*5f2e0*/  STL.64 [R1+0x3108], R12 ;  /* 0x0031080c01007387 */ /* 0x0081e80000100a00 */
[----:B0-----:R0:W3:Y:S01]  /*5f2f0*/  LDL.64 R12, [R1+0x1408] ;  /* 0x00140800010c7983 */ /* 0x0010e20000100a00 */
[----:B------:R-:W-:-:S02]  /*5f300*/  SHF.R.S32.HI R8, RZ, 0x1f, R15 ;  /* 0x0000001fff087819 */ /* 0x000fc4000001140f */
[----:B------:R-:W-:Y:S01]  /*5f310*/  IADD3 R22, P5, PT, R15, R6, RZ ;  /* 0x000000060f167210 */ /* 0x000fe20007fbe0ff */
[----:B---3--:R-:W-:-:S04]  /*5f320*/  IMAD.MOV.U32 R13, RZ, RZ, R23 ;  /* 0x000000ffff0d7224 */ /* 0x008fc800078e0017 */
[----:B------:R-:W-:Y:S02]  /*5f330*/  IMAD.MOV.U32 R11, RZ, RZ, R13 ;  /* 0x000000ffff0b7224 */ /* 0x000fe400078e000d */
[C---:B------:R-:W-:Y:S02]  /*5f340*/  IMAD.X R13, R8.reuse, 0x1, R5, P1 ;  /* 0x00000001080d7824 */ /* 0x040fe400008e0605 */
[----:B------:R-:W-:-:S03]  /*5f350*/  IMAD.X R23, R8, 0x1, R7, P5 ;  /* 0x0000000108177824 */ /* 0x000fc600028e0607 */
[----:B------:R1:W-:Y:S01]  /*5f360*/  STL [R1+0x140c], R13 ;  /* 0x00140c0d01007387 */ /* 0x0003e20000100800 */
[----:B----4-:R-:W-:-:S03]  /*5f370*/  IMAD.MOV.U32 R8, RZ, RZ, R29 ;  /* 0x000000ffff087224 */ /* 0x010fc600078e001d */
[----:B-1----:R-:W3:Y:S04]  /*5f380*/  LDL.LU.64 R12, [R1+0x3108] ;  /* 0x00310800010c7983 */ /* 0x002ee80000300a00 */
[----:B------:R1:W-:Y:S04]  /*5f390*/  STL.64 [R1+0x1400], R22 ;  /* 0x0014001601007387 */ /* 0x0003e80000100a00 */
[----:B-1----:R-:W4:Y:S04]  /*5f3a0*/  LDL.LU.64 R22, [R1+0x3100] ;  /* 0x0031000001167983 */ /* 0x002f280000300a00 */
[----:B------:R-:W3:Y:S01]  /*5f3b0*/  LDL.LU R29, [R1+0x30f8] ;  /* 0x0030f800011d7983 */ /* 0x000ee20000300800 */
[----:B------:R-:W-:Y:S01]  /*5f3c0*/  IMAD.MOV.U32 R15, RZ, RZ, R9 ;  /* 0x000000ffff0f7224 */ /* 0x000fe200078e0009 */
[----:B--2---:R-:W-:-:S02]  /*5f3d0*/  SHF.R.S32.HI R9, RZ, 0x1f, R28 ;  /* 0x0000001fff097819 */ /* 0x004fc4000001141c */
[C---:B------:R-:W-:Y:S02]  /*5f3e0*/  IADD3 R10, P3, PT, R28.reuse, R4, RZ ;  /* 0x000000041c0a7210 */ /* 0x040fe40007f7e0ff */
[----:B------:R1:W-:Y:S04]  /*5f3f0*/  STL.64 [R1+0x30e0], R14 ;  /* 0x0030e00e01007387 */ /* 0x0003e80000100a00 */
[----:B------:R-:W-:Y:S01]  /*5f400*/  STL.64 [R1+0x30e8], R6 ;  /* 0x0030e80601007387 */ /* 0x000fe20000100a00 */
[----:B-1----:R-:W-:Y:S01]  /*5f410*/  IADD3 R14, P5, PT, R28, R6, RZ ;  /* 0x000000061c0e7210 */ /* 0x002fe20007fbe0ff */
[----:B------:R-:W-:Y:S02]  /*5f420*/  IMAD.MOV.U32 R28, RZ, RZ, R11 ;  /* 0x000000ffff1c7224 */ /* 0x000fe400078e000b */
[----:B------:R-:W-:-:S05]  /*5f430*/  IMAD.X R11, R9, 0x1, R5, P3 ;  /* 0x00000001090b7824 */ /* 0x000fca00018e0605 */
[----:B------:R1:W-:Y:S04]  /*5f440*/  STL.64 [R1+0x13f8], R10 ;  /* 0x0013f80a01007387 */ /* 0x0003e80000100a00 */
[----:B-1----:R-:W2:Y:S01]  /*5f450*/  LDL.LU.64 R10, [R1+0x30f0] ;  /* 0x0030f000010a7983 */ /* 0x002ea20000300a00 */
[----:B---3--:R-:W-:-:S05]  /*5f460*/  IADD3 R6, P1, PT, R29, R4, RZ ;  /* 0x000000041d067210 */ /* 0x008fca0007f3e0ff */
[----:B------:R1:W-:Y:S04]  /*5f470*/  STL [R1+0x13e8], R6 ;  /* 0x0013e80601007387 */ /* 0x0003e80000100800 */
[----:B-1----:R-:W3:Y:S01]  /*5f480*/  LDL.LU.64 R6, [R1+0x30e8] ;  /* 0x0030e80001067983 */ /* 0x002ee20000300a00 */
[----:B------:R-:W-:-:S03]  /*5f490*/  IMAD.MOV.U32 R15, RZ, RZ, R8 ;  /* 0x000000ffff0f7224 */ /* 0x000fc600078e0008 */
[----:B------:R1:W-:Y:S02]  /*5f4a0*/  STL.64 [R1+0x30d8], R4 ;  /* 0x0030d80401007387 */ /* 0x0003e40000100a00 */
[----:B-1----:R-:W-:Y:S02]  /*5f4b0*/  IMAD.MOV.U32 R4, RZ, RZ, R15 ;  /* 0x000000ffff047224 */ /* 0x002fe400078e000f */
[----:B---3--:R-:W-:-:S05]  /*5f4c0*/  IMAD.X R15, R9, 0x1, R7, P5 ;  /* 0x00000001090f7824 */ /* 0x008fca00028e0607 */
[----:B------:R1:W-:Y:S04]  /*5f4d0*/  STL.64 [R1+0x13f0], R14 ;  /* 0x0013f00e01007387 */ /* 0x0003e80000100a00 */
[----:B-1----:R-:W3:Y:S04]  /*5f4e0*/  LDL.LU.64 R14, [R1+0x30e0] ;  /* 0x0030e000010e7983 */ /* 0x002ee80000300a00 */
[----:B------:R1:W-:Y:S04]  /*5f4f0*/  STL [R1+0x30c0], R0 ;  /* 0x0030c00001007387 */ /* 0x0003e80000100800 */
[----:B-1----:R-:W2:Y:S04]  /*5f500*/  LDL.LU R0, [R1] ;  /* 0x0000000001007983 */ /* 0x002ea80000300800 */
[----:B---3--:R1:W-:Y:S04]  /*5f510*/  STL.64 [R1+0x30c8], R14 ;  /* 0x0030c80e01007387 */ /* 0x0083e80000100a00 */
[----:B-1----:R-:W3:Y:S01]  /*5f520*/  LDL.64 R14, [R1+0x13e8] ;  /* 0x0013e800010e7983 */ /* 0x002ee20000100a00 */
[----:B------:R-:W-:Y:S01]  /*5f530*/  IMAD.MOV.U32 R9, RZ, RZ, R4 ;  /* 0x000000ffff097224 */ /* 0x000fe200078e0004 */
[----:B------:R-:W-:-:S02]  /*5f540*/  IADD3 R4, P5, PT, R29, R6, RZ ;  /* 0x000000061d047210 */ /* 0x000fc40007fbe0ff */
[----:B---3--:R-:W-:Y:S04]  /*5f550*/  STL [R1+0x30d0], R14 ;  /* 0x0030d00e01007387 */ /* 0x008fe80000100800 */
[----:B------:R1:W-:Y:S04]  /*5f560*/  STL [R1+0x13e0], R4 ;  /* 0x0013e00401007387 */ /* 0x0003e80000100800 */
[----:B-1----:R-:W2:Y:S04]  /*5f570*/  LDL.LU.64 R4, [R1+0x30d8] ;  /* 0x0030d80001047983 */ /* 0x002ea80000300a00 */
[----:B------:R-:W-:Y:S04]  /*5f580*/  STL [R1+0x25f0], R29 ;  /* 0x0025f01d01007387 */ /* 0x000fe80000100800 */
[----:B------:R-:W-:Y:S01]  /*5f590*/  STL [R1+0x26b0], R29 ;  /* 0x0026b01d01007387 */ /* 0x000fe20000100800 */
[----:B--2---:R-:W-:-:S05]  /*5f5a0*/  IADD3 R14, P3, PT, R0, R4, RZ ;  /* 0x00000004000e7210 */ /* 0x004fca0007f7e0ff */
[----:B------:R1:W-:Y:S04]  /*5f5b0*/  STL [R1+0x13d8], R14 ;  /* 0x0013d80e01007387 */ /* 0x0003e80000100800 */
[----:B-1----:R0:W2:Y:S01]  /*5f5c0*/  LDL.LU R14, [R1+0x30d0] ;  /* 0x0030d000010e7983 */ /* 0x0020a20000300800 */
[----:B------:R-:W-:-:S05]  /*5f5d0*/  SHF.R.S32.HI R8, RZ, 0x1f, R29 ;  /* 0x0000001fff087819 */ /* 0x000fca000001141d */
[----:B------:R-:W-:-:S05]  /*5f5e0*/  IMAD.X R15, R8, 0x1, R5, P1 ;  /* 0x00000001080f7824 */ /* 0x000fca00008e0605 */
[----:B------:R2:W-:Y:S04]  /*5f5f0*/  STL [R1+0x13ec], R15 ;  /* 0x0013ec0f01007387 */ /* 0x0005e80000100800 */
[----:B--2---:R-:W2:Y:S01]  /*5f600*/  LDL.LU.64 R14, [R1+0x30c8] ;  /* 0x0030c800010e7983 */ /* 0x004ea20000300a00 */
[----:B------:R-:W-:-:S03]  /*5f610*/  IMAD.MOV.U32 R29, RZ, RZ, R9 ;  /* 0x000000ffff1d7224 */ /* 0x000fc600078e0009 */
[----:B--2---:R1:W-:Y:S04]  /*5f620*/  STL.64 [R1+0x30b8], R14 ;  /* 0x0030b80e01007387 */ /* 0x0043e80000100a00 */
[----:B-1----:R0:W2:Y:S01]  /*5f630*/  LDL.64 R14, [R1+0x13d8] ;  /* 0x0013d800010e7983 */ /* 0x0020a20000100a00 */
[--C-:B------:R-:W-:Y:S01]  /*5f640*/  SHF.R.S32.HI R9, RZ, 0x1f, R0.reuse ;  /* 0x0000001fff097819 */ /* 0x100fe20000011400 */
[----:B--2---:R-:W-:Y:S02]  /*5f650*/  IMAD.MOV.U32 R15, RZ, RZ, R0 ;  /* 0x000000ffff0f7224 */ /* 0x004fe400078e0000 */
[----:B------:R-:W2:Y:S04]  /*5f660*/  LDL.LU R0, [R1+0x30c0] ;  /* 0x0030c00001007983 */ /* 0x000ea80000300800 */
[----:B------:R1:W-:Y:S04]  /*5f670*/  STL.64 [R1+0x30a8], R28 ;  /* 0x0030a81c01007387 */ /* 0x0003e80000100a00 */
[----:B-1----:R0:W3:Y:S02]  /*5f680*/  LDL.64 R28, [R1+0x13e0] ;  /* 0x0013e000011c7983 */ /* 0x0020e40000100a00 */
[----:B---3--:R-:W-:-:S05]  /*5f690*/  IMAD.X R29, R8, 0x1, R7, P5 ;  /* 0x00000001081d7824 */ /* 0x008fca00028e0607 */
[----:B------:R1:W-:Y:S04]  /*5f6a0*/  STL [R1+0x13e4], R29 ;  /* 0x0013e41d01007387 */ /* 0x0003e80000100800 */
[----:B-1----:R-:W3:Y:S01]  /*5f6b0*/  LDL R29, [R1+0x4] ;  /* 0x00000400011d7983 */ /* 0x002ee20000100800 */
[----:B------:R-:W-:Y:S01]  /*5f6c0*/  IADD3 R28, P5, PT, R15, R6, RZ ;  /* 0x000000060f1c7210 */ /* 0x000fe20007fbe0ff */
[----:B------:R-:W-:Y:S02]  /*5f6d0*/  IMAD.X R15, R9, 0x1, R5, P3 ;  /* 0x00000001090f7824 */ /* 0x000fe400018e0605 */
[----:B------:R-:W-:Y:S04]  /*5f6e0*/  STL.64 [R1+0x30b0], R6 ;  /* 0x0030b00601007387 */ /* 0x000fe80000100a00 */
[----:B------:R1:W-:Y:S04]  /*5f6f0*/  STL [R1+0x13dc], R15 ;  /* 0x0013dc0f01007387 */ /* 0x0003e80000100800 */
[----:B-1----:R-:W2:Y:S01]  /*5f700*/  LDL.LU.64 R14, [R1+0x30b8] ;  /* 0x0030b800010e7983 */ /* 0x002ea20000300a00 */
[----:B---3--:R-:W-:-:S05]  /*5f710*/  IADD3 R6, P1, PT, R29, R4, RZ ;  /* 0x000000041d067210 */ /* 0x008fca0007f3e0ff */
[----:B------:R1:W-:Y:S04]  /*5f720*/  STL [R1+0x13c8], R6 ;  /* 0x0013c80601007387 */ /* 0x0003e80000100800 */
[----:B-1----:R-:W3:Y:S01]  /*5f730*/  LDL.LU.64 R6, [R1+0x30b0] ;  /* 0x0030b00001067983 */ /* 0x002ee20000300a00 */
[----:B------:R-:W-:-:S03]  /*5f740*/  SHF.R.S32.HI R8, RZ, 0x1f, R29 ;  /* 0x0000001fff087819 */ /* 0x000fc6000001141d */
[----:B------:R1:W-:Y:S04]  /*5f750*/  STL.64 [R1+0x30a0], R4 ;  /* 0x0030a00401007387 */ /* 0x0003e80000100a00 */
[----:B-1----:R-:W2:Y:S01]  /*5f760*/  LDL.LU R4, [R1+0x4] ;  /* 0x0000040001047983 */ /* 0x002ea20000300800 */
[----:B---3--:R-:W-:-:S05]  /*5f770*/  IMAD.X R29, R9, 0x1, R7, P5 ;  /* 0x00000001091d7824 */ /* 0x008fca00028e0607 */
[----:B------:R1:W-:Y:S04]  /*5f780*/  STL.64 [R1+0x13d0], R28 ;  /* 0x0013d01c01007387 */ /* 0x0003e80000100a00 */
[----:B-1----:R-:W3:Y:S01]  /*5f790*/  LDL.LU.64 R28, [R1+0x30a8] ;  /* 0x0030a800011c7983 */ /* 0x002ee20000300a00 */
[----:B--2---:R-:W-:-:S03]  /*5f7a0*/  IADD3 R4, P5, PT, R4, R6, RZ ;  /* 0x0000000604047210 */ /* 0x004fc60007fbe0ff */
[----:B---3--:R1:W-:Y:S04]  /*5f7b0*/  STL.64 [R1+0x3098], R28 ;  /* 0x0030981c01007387 */ /* 0x0083e80000100a00 */
[----:B-1----:R0:W2:Y:S04]  /*5f7c0*/  LDL.64 R28, [R1+0x13c8] ;  /* 0x0013c800011c7983 */ /* 0x0020a80000100a00 */
[----:B------:R1:W-:Y:S04]  /*5f7d0*/  STL.64 [R1+0x3088], R12 ;  /* 0x0030880c01007387 */ /* 0x0003e80000100a00 */
[----:B-1----:R-:W3:Y:S04]  /*5f7e0*/  LDL.LU R12, [R1+0x8] ;  /* 0x00000800010c7983 */ /* 0x002ee80000300800 */
[----:B------:R1:W-:Y:S04]  /*5f7f0*/  STL [R1+0x13c0], R4 ;  /* 0x0013c00401007387 */ /* 0x0003e80000100800 */
[----:B-1----:R-:W2:Y:S04]  /*5f800*/  LDL.LU.64 R4, [R1+0x30a0] ;  /* 0x0030a00001047983 */ /* 0x002ea80000300a00 */
[----:B------:R2:W-:Y:S01]  /*5f810*/  STL.64 [R1+0x3080], R26 ;  /* 0x0030801a01007387 */ /* 0x0005e20000100a00 */
[----:B---3--:R-:W-:-:S03]  /*5f820*/  SHF.R.S32.HI R9, RZ, 0x1f, R12 ;  /* 0x0000001fff097819 */ /* 0x008fc6000001140c */
[----:B------:R1:W-:Y:S01]  /*5f830*/  STL.64 [R1+0x3090], R12 ;  /* 0x0030900c01007387 */ /* 0x0003e20000100a00 */
[----:B--2---:R-:W-:-:S03]  /*5f840*/  IADD3 R26, P3, PT, R12, R4, RZ ;  /* 0x000000040c1a7210 */ /* 0x004fc60007f7e0ff */
[----:B-1----:R0:W2:Y:S01]  /*5f850*/  LDL.64 R12, [R1+0x13c0] ;  /* 0x0013c000010c7983 */ /* 0x0020a20000100a00 */
[----:B------:R-:W-:-:S05]  /*5f860*/  IMAD.X R29, R8, 0x1, R5, P1 ;  /* 0x00000001081d7824 */ /* 0x000fca00008e0605 */
[----:B------:R1:W-:Y:S04]  /*5f870*/  STL [R1+0x13cc], R29 ;  /* 0x0013cc1d01007387 */ /* 0x0003e80000100800 */
[----:B-1----:R-:W3:Y:S01]  /*5f880*/  LDL.LU.64 R28, [R1+0x3098] ;  /* 0x00309800011c7983 */ /* 0x002ee20000300a00 */
[----:B--2---:R-:W-:-:S05]  /*5f890*/  IMAD.X R13, R8, 0x1, R7, P5 ;  /* 0x00000001080d7824 */ /* 0x004fca00028e0607 */
[----:B------:R1:W-:Y:S04]  /*5f8a0*/  STL [R1+0x13c4], R13 ;  /* 0x0013c40d01007387 */ /* 0x0003e80000100800 */
[----:B-1----:R-:W2:Y:S01]  /*5f8b0*/  LDL.LU.64 R12, [R1+0x3090] ;  /* 0x00309000010c7983 */ /* 0x002ea20000300a00 */
[----:B------:R-:W-:Y:S01]  /*5f8c0*/  IMAD.X R27, R9, 0x1, R5, P3 ;  /* 0x00000001091b7824 */ /* 0x000fe200018e0605 */
[----:B--2---:R-:W-:-:S05]  /*5f8d0*/  IADD3 R12, P5, PT, R12, R6, RZ ;  /* 0x000000060c0c7210 */ /* 0x004fca0007fbe0ff */
[----:B------:R1:W-:Y:S04]  /*5f8e0*/  STL [R1+0x13b0], R12 ;  /* 0x0013b00c01007387 */ /* 0x0003e80000100800 */
[----:B-1----:R-:W2:Y:S04]  /*5f8f0*/  LDL.LU.64 R12, [R1+0x3088] ;  /* 0x00308800010c7983 */ /* 0x002ea80000300a00 */
[----:B------:R-:W-:Y:S04]  /*5f900*/  STL.64 [R1+0x3078], R6 ;  /* 0x0030780601007387 */ /* 0x000fe80000100a00 */
[----:B------:R1:W-:Y:S04]  /*5f910*/  STL.64 [R1+0x13b8], R26 ;  /* 0x0013b81a01007387 */ /* 0x0003e80000100a00 */
[----:B-1----:R-:W3:Y:S04]  /*5f920*/  LDL.LU.64 R26, [R1+0x3080] ;  /* 0x00308000011a7983 */ /* 0x002ee80000300a00 */
[----:B--2---:R1:W-:Y:S04]  /*5f930*/  STL.64 [R1+0x3068], R12 ;  /* 0x0030680c01007387 */ /* 0x0043e80000100a00 */
[----:B-1----:R-:W2:Y:S04]  /*5f940*/  LDL.LU R12, [R1+0xc] ;  /* 0x00000c00010c7983 */ /* 0x002ea80000300800 */
[----:B---3--:R1:W-:Y:S04]  /*5f950*/  STL.64 [R1+0x3070], R26 ;  /* 0x0030701a01007387 */ /* 0x0083e80000100a00 */
[----:B-1----:R0:W3:Y:S01]  /*5f960*/  LDL.64 R26, [R1+0x13b0] ;  /* 0x0013b000011a7983 */ /* 0x0020e20000100a00 */
[----:B--2---:R-:W-:-:S05]  /*5f970*/  IADD3 R6, P1, PT, R12, R4, RZ ;  /* 0x000000040c067210 */ /* 0x004fca0007f3e0ff */
[----:B------:R1:W-:Y:S04]  /*5f980*/  STL [R1+0x13a8], R6 ;  /* 0x0013a80601007387 */ /* 0x0003e80000100800 */
[----:B-1----:R-:W3:Y:S01]  /*5f990*/  LDL.LU.64 R6, [R1+0x3078] ;  /* 0x0030780001067983 */ /* 0x002ee20000300a00 */
[----:B------:R-:W-:Y:S01]  /*5f9a0*/  SHF.R.S32.HI R8, RZ, 0x1f, R12 ;  /* 0x0000001fff087819 */ /* 0x000fe2000001140c */
[----:B---3--:R-:W-:Y:S01]  /*5f9b0*/  IMAD.X R27, R9, 0x1, R7, P5 ;  /* 0x00000001091b7824 */ /* 0x008fe200028e0607 */
[----:B------:R-:W-:-:S04]  /*5f9c0*/  IADD3 R12, P5, PT, R12, R6, RZ ;  /* 0x000000060c0c7210 */ /* 0x000fc80007fbe0ff */
[----:B------:R1:W-:Y:S04]  /*5f9d0*/  STL [R1+0x13b4], R27 ;  /* 0x0013b41b01007387 */ /* 0x0003e80000100800 */
[----:B-1----:R-:W2:Y:S04]  /*5f9e0*/  LDL.LU.64 R26, [R1+0x3070] ;  /* 0x00307000011a7983 */ /* 0x002ea80000300a00 */
[----:B------:R1:W-:Y:S04]  /*5f9f0*/  STL [R1+0x13a0], R12 ;  /* 0x0013a00c01007387 */ /* 0x0003e80000100800 */
[----:B-1----:R-:W3:Y:S04]  /*5fa00*/  LDL.LU.64 R12, [R1+0x3068] ;  /* 0x00306800010c7983 */ /* 0x002ee80000300a00 */
[----:B------:R1:W-:Y:S04]  /*5fa10*/  STL.64 [R1+0x3058], R6 ;  /* 0x0030580601007387 */ /* 0x0003e80000100a00 */
[----:B-1----:R-:W2:Y:S04]  /*5fa20*/  LDL.64 R6, [R1+0x13a8] ;  /* 0x0013a80001067983 */ /* 0x002ea80000100a00 */
[----:B--2---:R-:W-:Y:S04]  /*5fa30*/  STL [R1+0x3060], R6 ;  /* 0x0030600601007387 */ /* 0x004fe80000100800 */
[----:B------:R1:W-:Y:S04]  /*5fa40*/  STL.64 [R1+0x3050], R20 ;  /* 0x0030501401007387 */ /* 0x0003e80000100a00 */
[----:B-1----:R0:W2:Y:S04]  /*5fa50*/  LDL.64 R20, [R1+0x13a0] ;  /* 0x0013a00001147983 */ /* 0x0020a80000100a00 */
[----:B------:R1:W-:Y:S04]  /*5fa60*/  STL.64 [R1+0x3038], R28 ;  /* 0x0030381c01007387 */ /* 0x0003e80000100a00 */
[----:B-1----:R-:W2:Y:S02]  /*5fa70*/  LDL.LU R29, [R1+0x10] ;  /* 0x00001000011d7983 */ /* 0x002ea40000300800 */
[----:B--2---:R-:W-:-:S05]  /*5fa80*/  IADD3 R6, P3, PT, R29, R4, RZ ;  /* 0x000000041d067210 */ /* 0x004fca0007f7e0ff */
[----:B------:R1:W-:Y:S04]  /*5fa90*/  STL [R1+0x1398], R6 ;  /* 0x0013980601007387 */ /* 0x0003e80000100800 */
[----:B-1----:R0:W2:Y:S01]  /*5faa0*/  LDL.LU R6, [R1+0x3060] ;  /* 0x0030600001067983 */ /* 0x0020a20000300800 */
[----:B------:R-:W-:-:S05]  /*5fab0*/  IMAD.X R7, R8, 0x1, R5, P1 ;  /* 0x0000000108077824 */ /* 0x000fca00008e0605 */
[----:B------:R2:W-:Y:S04]  /*5fac0*/  STL [R1+0x13ac], R7 ;  /* 0x0013ac0701007387 */ /* 0x0005e80000100800 */
[----:B--2---:R-:W2:Y:S02]  /*5fad0*/  LDL.LU.64 R6, [R1+0x3058] ;  /* 0x0030580001067983 */ /* 0x004ea40000300a00 */
[----:B--2---:R-:W-:-:S05]  /*5fae0*/  IMAD.X R21, R8, 0x1, R7, P5 ;  /* 0x0000000108157824 */ /* 0x004fca00028e0607 */
[----:B------:R1:W-:Y:S04]  /*5faf0*/  STL [R1+0x13a4], R21 ;  /* 0x0013a41501007387 */ /* 0x0003e80000100800 */
[----:B-1----:R-:W2:Y:S04]  /*5fb00*/  LDL.LU.64 R20, [R1+0x3050] ;  /* 0x0030500001147983 */ /* 0x002ea80000300a00 */
[----:B------:R1:W-:Y:S04]  /*5fb10*/  STL.64 [R1+0x3040], R18 ;  /* 0x0030401201007387 */ /* 0x0003e80000100a00 */
[----:B-1----:R-:W2:Y:S01]  /*5fb20*/  LDL R18, [R1+0x14] ;  /* 0x0000140001127983 */ /* 0x002ea20000100800 */
[----:B------:R-:W-:-:S03]  /*5fb30*/  SHF.R.S32.HI R9, RZ, 0x1f, R29 ;  /* 0x0000001fff097819 */ /* 0x000fc6000001141d */
[----:B--2---:R1:W-:Y:S04]  /*5fb40*/  STL.64 [R1+0x3048], R18 ;  /* 0x0030481201007387 */ /* 0x0043e80000100a00 */
[----:B-1----:R0:W2:Y:S02]  /*5fb50*/  LDL.64 R18, [R1+0x1398] ;  /* 0x0013980001127983 */ /* 0x0020a40000100a00 */
[----:B--2---:R-:W-:-:S05]  /*5fb60*/  IMAD.X R19, R9, 0x1, R5, P3 ;  /* 0x0000000109137824 */ /* 0x004fca00018e0605 */
[----:B------:R1:W-:Y:S04]  /*5fb70*/  STL [R1+0x139c], R19 ;  /* 0x00139c1301007387 */ /* 0x0003e80000100800 */
[----:B-1----:R-:W2:Y:S01]  /*5fb80*/  LDL.LU.64 R18, [R1+0x3048] ;  /* 0x0030480001127983 */ /* 0x002ea20000300a00 */
[----:B------:R-:W-:-:S05]  /*5fb90*/  IADD3 R28, P5, PT, R29, R6, RZ ;  /* 0x000000061d1c7210 */ /* 0x000fca0007fbe0ff */
[----:B------:R-:W-:Y:S01]  /*5fba0*/  IMAD.X R29, R9, 0x1, R7, P5 ;  /* 0x00000001091d7824 */ /* 0x000fe200028e0607 */
[----:B--2---:R-:W-:Y:S02]  /*5fbb0*/  SHF.R.S32.HI R8, RZ, 0x1f, R18 ;  /* 0x0000001fff087819 */ /* 0x004fe40000011412 */
[----:B------:R-:W-:-:S05]  /*5fbc0*/  IADD3 R18, P1, PT, R18, R4, RZ ;  /* 0x0000000412127210 */ /* 0x000fca0007f3e0ff */
[----:B------:R1:W-:Y:S04]  /*5fbd0*/  STL [R1+0x1388], R18 ;  /* 0x0013881201007387 */ /* 0x0003e80000100800 */
[----:B-1----:R-:W2:Y:S04]  /*5fbe0*/  LDL.LU.64 R18, [R1+0x3040] ;  /* 0x0030400001127983 */ /* 0x002ea80000300a00 */
[----:B------:R1:W-:Y:S04]  /*5fbf0*/  STL.64 [R1+0x1390], R28 ;  /* 0x0013901c01007387 */ /* 0x0003e80000100a00 */
[----:B-1----:R-:W2:Y:S04]  /*5fc00*/  LDL.LU.64 R28, [R1+0x3038] ;  /* 0x00303800011c7983 */ /* 0x002ea80000300a00 */
[----:B------:R-:W3:Y:S04]  /*5fc10*/  LDL.LU R9, [R1+0x14] ;  /* 0x0000140001097983 */ /* 0x000ee80000300800 */
[----:B--2---:R1:W-:Y:S04]  /*5fc20*/  STL.64 [R1+0x3030], R28 ;  /* 0x0030301c01007387 */ /* 0x0043e80000100a00 */
[----:B-1----:R0:W2:Y:S04]  /*5fc30*/  LDL.64 R28, [R1+0x1388] ;  /* 0x00138800011c7983 */ /* 0x0020a80000100a00 */
[----:B------:R3:W-:Y:S04]  /*5fc40*/  STL.64 [R1+0x3018], R14 ;  /* 0x0030180e01007387 */ /* 0x0007e80000100a00 */
[----:B------:R1:W-:Y:S01]  /*5fc50*/  STL.64 [R1+0x3020], R26 ;  /* 0x0030201a01007387 */ /* 0x0003e20000100a00 */
[----:B---3--:R-:W-:-:S05]  /*5fc60*/  IADD3 R14, P5, PT, R9, R6, RZ ;  /* 0x00000006090e7210 */ /* 0x008fca0007fbe0ff */
[----:B------:R3:W-:Y:S04]  /*5fc70*/  STL [R1+0x1380], R14 ;  /* 0x0013800e01007387 */ /* 0x0007e80000100800 */
[----:B-1----:R-:W2:Y:S02]  /*5fc80*/  LDL.LU R26, [R1+0x18] ;  /* 0x00001800011a7983 */ /* 0x002ea40000300800 */
[----:B--2---:R-:W-:Y:S02]  /*5fc90*/  SHF.R.S32.HI R9, RZ, 0x1f, R26 ;  /* 0x0000001fff097819 */ /* 0x004fe4000001141a */
[----:B------:R1:W-:Y:S01]  /*5fca0*/  STL.64 [R1+0x3028], R26 ;  /* 0x0030281a01007387 */ /* 0x0003e20000100a00 */
[----:B---3--:R-:W-:-:S03]  /*5fcb0*/  IADD3 R14, P3, PT, R26, R4, RZ ;  /* 0x000000041a0e7210 */ /* 0x008fc60007f7e0ff */
[----:B-1----:R0:W2:Y:S01]  /*5fcc0*/  LDL.64 R26, [R1+0x1380] ;  /* 0x00138000011a7983 */ /* 0x0020a20000100a00 */
[----:B------:R-:W-:-:S05]  /*5fcd0*/  IMAD.X R29, R8, 0x1, R5, P1 ;  /* 0x00000001081d7824 */ /* 0x000fca00008e0605 */
[----:B------:R1:W-:Y:S04]  /*5fce0*/  STL [R1+0x138c], R29 ;  /* 0x00138c1d01007387 */ /* 0x0003e80000100800 */
[----:B-1----:R-:W3:Y:S04]  /*5fcf0*/  LDL.LU.64 R28, [R1+0x3030] ;  /* 0x00303000011c7983 */ /* 0x002ee80000300a00 */
[----:B------:R-:W-:Y:S01]  /*5fd00*/  STL.64 [R1+0x3010], R20 ;  /* 0x0030101401007387 */ /* 0x000fe20000100a00 */
[----:B--2---:R-:W-:-:S05]  /*5fd10*/  IMAD.X R27, R8, 0x1, R7, P5 ;  /* 0x00000001081b7824 */ /* 0x004fca00028e0607 */
[----:B------:R1:W-:Y:S04]  /*5fd20*/  STL [R1+0x1384], R27 ;  /* 0x0013841b01007387 */ /* 0x0003e80000100800 */
[----:B-1----:R-:W2:Y:S01]  /*5fd30*/  LDL.LU.64 R26, [R1+0x3028] ;  /* 0x00302800011a7983 */ /* 0x002ea20000300a00 */
[----:B------:R-:W-:Y:S01]  /*5fd40*/  IMAD.X R15, R9, 0x1, R5, P3 ;  /* 0x00000001090f7824 */ /* 0x000fe200018e0605 */
[----:B--2---:R-:W-:-:S05]  /*5fd50*/  IADD3 R26, P5, PT, R26, R6, RZ ;  /* 0x000000061a1a7210 */ /* 0x004fca0007fbe0ff */
[----:B------:R1:W-:Y:S04]  /*5fd60*/  STL [R1+0x1370], R26 ;  /* 0x0013701a01007387 */ /* 0x0003e80000100800 */
[----:B-1----:R-:W2:Y:S04]  /*5fd70*/  LDL.LU.64 R26, [R1+0x3020] ;  /* 0x00302000011a7983 */ /* 0x002ea80000300a00 */
[----:B------:R1:W-:Y:S04]  /*5fd80*/  STL.64 [R1+0x1378], R14 ;  /* 0x0013780e01007387 */ /* 0x0003e80000100a00 */
[----:B-1----:R-:W2:Y:S04]  /*5fd90*/  LDL.LU.64 R14, [R1+0x3018] ;  /* 0x00301800010e7983 */ /* 0x002ea80000300a00 */
[----:B--2---:R1:W-:Y:S04]  /*5fda0*/  STL.64 [R1+0x3000], R14 ;  /* 0x0030000e01007387 */ /* 0x0043e80000100a00 */
[----:B-1----:R-:W2:Y:S04]  /*5fdb0*/  LDL.LU R14, [R1+0x1c] ;  /* 0x00001c00010e7983 */ /* 0x002ea80000300800 */
[----:B------:R1:W-:Y:S04]  /*5fdc0*/  STL.64 [R1+0x3008], R26 ;  /* 0x0030081a01007387 */ /* 0x0003e80000100a00 */
[----:B-1----:R0:W3:Y:S01]  /*5fdd0*/  LDL.64 R26, [R1+0x1370] ;  /* 0x00137000011a7983 */ /* 0x0020e20000100a00 */
[----:B--2---:R-:W-:-:S02]  /*5fde0*/  IADD3 R20, P1, PT, R14, R4, RZ ;  /* 0x000000040e147210 */ /* 0x004fc40007f3e0ff */
[----:B------:R-:W-:-:S03]  /*5fdf0*/  SHF.R.S32.HI R8, RZ, 0x1f, R14 ;  /* 0x0000001fff087819 */ /* 0x000fc6000001140e */
[----:B------:R1:W-:Y:S04]  /*5fe00*/  STL [R1+0x1368], R20 ;  /* 0x0013681401007387 */ /* 0x0003e80000100800 */
[----:B-1----:R-:W2:Y:S01]  /*5fe10*/  LDL.LU.64 R20, [R1+0x3010] ;  /* 0x0030100001147983 */ /* 0x002ea20000300a00 */
[----:B---3--:R-:W-:Y:S01]  /*5fe20*/  IMAD.X R27, R9, 0x1, R7, P5 ;  /* 0x00000001091b7824 */ /* 0x008fe200028e0607 */
[----:B------:R-:W-:-:S04]  /*5fe30*/  IADD3 R14, P5, PT, R14, R6, RZ ;  /* 0x000000060e0e7210 */ /* 0x000fc80007fbe0ff */
[----:B------:R1:W-:Y:S04]  /*5fe40*/  STL [R1+0x1374], R27 ;  /* 0x0013741b01007387 */ /* 0x0003e80000100800 */
[----:B-1----:R-:W3:Y:S04]  /*5fe50*/  LDL.LU.64 R26, [R1+0x3008] ;  /* 0x00300800011a7983 */ /* 0x002ee80000300a00 */
[----:B------:R-:W2:Y:S04]  /*5fe60*/  LDL.LU R9, [R1+0x78] ;  /* 0x0000780001097983 */ /* 0x000ea80000300800 */
[----:B------:R1:W-:Y:S04]  /*5fe70*/  STL [R1+0x1360], R14 ;  /* 0x0013600e01007387 */ /* 0x0003e80000100800 */
[----:B-1----:R-:W2:Y:S04]  /*5fe80*/  LDL.LU.64 R14, [R1+0x3000] ;  /* 0x00300000010e7983 */ /* 0x002ea80000300a00 */
        /* <DEDUP_REMOVED lines=12> */
[----:B--2---:R-:W2:Y:S04]  /*5ff50*/  LDL.LU.64 R6, [R1+0x2ff0] ;  /* 0x002ff00001067983 */ /* 0x004ea80000300a00 */
[----:B------:R1:W-:Y:S04]  /*5ff60*/  STL.64 [R1+0x2fd8], R14 ;  /* 0x002fd80e01007387 */ /* 0x0003e80000100a00 */
[----:B-1----:R0:W2:Y:S01]  /*5ff70*/  LDL.64 R14, [R1+0x1358] ;  /* 0x00135800010e7983 */ /* 0x0020a20000100a00 */
[----:B------:R-:W-:Y:S01]  /*5ff80*/  IMAD.MOV.U32 R29, RZ, RZ, R9 ;  /* 0x000000ffff1d7224 */ /* 0x000fe200078e0009 */
[----:B------:R-:W-:-:S03]  /*5ff90*/  SHF.R.S32.HI R9, RZ, 0x1f, R24 ;  /* 0x0000001fff097819 */ /* 0x000fc60000011418 */
[----:B--2---:R-:W-:Y:S02]  /*5ffa0*/  IMAD.MOV.U32 R15, RZ, RZ, R29 ;  /* 0x000000ffff0f7224 */ /* 0x004fe400078e001d */
[----:B------:R-:W-:Y:S01]  /*5ffb0*/  IMAD.X R29, R8, 0x1, R7, P5 ;  /* 0x00000001081d7824 */ /* 0x000fe200028e0607 */
[----:B------:R-:W-:-:S04]  /*5ffc0*/  IADD3 R24, P5, PT, R24, R6, RZ ;  /* 0x0000000618187210 */ /* 0x000fc80007fbe0ff */
[----:B------:R1:W-:Y:S04]  /*5ffd0*/  STL [R1+0x1364], R29 ;  /* 0x0013641d01007387 */ /* 0x0003e80000100800 */
[----:B-1----:R-:W2:Y:S04]  /*5ffe0*/  LDL.LU.64 R28, [R1+0x2fe8] ;  /* 0x002fe800011c7983 */ /* 0x002ea80000300a00 */
[----:B------:R1:W-:Y:S04]  /*5fff0*/  STL [R1+0x1350], R24 ;  /* 0x0013501801007387 */ /* 0x0003e80000100800 */
[----:B-1----:R-:W2:Y:S01]  /*60000*/  LDL.LU.64 R24, [R1+0x2fe0] ;  /* 0x002fe00001187983 */ /* 0x002ea20000300a00 */
[----:B------:R-:W-:-:S02]  /*60010*/  IMAD.MOV.U32 R8, RZ, RZ, R15 ;  /* 0x000000ffff087224 */ /* 0x000fc400078e000f */
[----:B------:R-:W-:Y:S01]  /*60020*/  IMAD.X R15, R9, 0x1, R5, P3 ;  /* 0x00000001090f7824 */ /* 0x000fe200018e0605 */
[----:B--2---:R1:W-:Y:S04]  /*60030*/  STL.64 [R1+0x2fc8], R24 ;  /* 0x002fc81801007387 */ /* 0x0043e80000100a00 */
[----:B-1----:R-:W2:Y:S04]  /*60040*/  LDL.LU R24, [R1+0x74] ;  /* 0x0000740001187983 */ /* 0x002ea80000300800 */
[----:B------:R1:W-:Y:S04]  /*60050*/  STL [R1+0x135c], R15 ;  /* 0x00135c0f01007387 */ /* 0x0003e80000100800 */
[----:B-1----:R-:W3:Y:S04]  /*60060*/  LDL.LU.64 R14, [R1+0x2fd8] ;  /* 0x002fd800010e7983 */ /* 0x002ee80000300a00 */
[----:B------:R1:W-:Y:S04]  /*60070*/  STL.64 [R1+0x2fd0], R20 ;  /* 0x002fd01401007387 */ /* 0x0003e80000100a00 */
[----:B-1----:R0:W3:Y:S04]  /*60080*/  LDL.64 R20, [R1+0x1350] ;  /* 0x0013500001147983 */ /* 0x0020e80000100a00 */
[----:B------:R2:W-:Y:S02]  /*60090*/  STL.64 [R1+0x2fb8], R10 ;  /* 0x002fb80a01007387 */ /* 0x0005e40000100a00 */
[----:B--2---:R-:W-:-:S05]  /*600a0*/  IADD3 R10, P1, PT, R24, R4, RZ ;  /* 0x00000004180a7210 */ /* 0x004fca0007f3e0ff */
[----:B------:R1:W-:Y:S01]  /*600b0*/  STL [R1+0x2fc0], R10 ;  /* 0x002fc00a01007387 */ /* 0x0003e20000100800 */
[----:B---3--:R-:W-:Y:S01]  /*600c0*/  IMAD.MOV.U32 R21, RZ, RZ, R8 ;  /* 0x000000ffff157224 */ /* 0x008fe200078e0008 */
[----:B------:R-:W-:-:S03]  /*600d0*/  SHF.R.S32.HI R8, RZ, 0x1f, R24 ;  /* 0x0000001fff087819 */ /* 0x000fc60000011418 */
[----:B-1----:R-:W-:Y:S02]  /*600e0*/  IMAD.MOV.U32 R10, RZ, RZ, R21 ;  /* 0x000000ffff0a7224 */ /* 0x002fe400078e0015 */
[----:B------:R-:W-:Y:S01]  /*600f0*/  IMAD.X R21, R9, 0x1, R7, P5 ;  /* 0x0000000109157824 */ /* 0x000fe200028e0607 */
[----:B------:R-:W-:-:S04]  /*60100*/  IADD3 R24, P5, PT, R24, R6, RZ ;  /* 0x0000000618187210 */ /* 0x000fc80007fbe0ff */
[----:B------:R1:W-:Y:S04]  /*60110*/  STL [R1+0x1354], R21 ;  /* 0x0013541501007387 */ /* 0x0003e80000100800 */
[----:B-1----:R-:W2:Y:S04]  /*60120*/  LDL.LU.64 R20, [R1+0x2fd0] ;  /* 0x002fd00001147983 */ /* 0x002ea80000300a00 */
[----:B------:R1:W-:Y:S04]  /*60130*/  STL [R1+0x1340], R24 ;  /* 0x0013401801007387 */ /* 0x0003e80000100800 */
[----:B-1----:R-:W3:Y:S04]  /*60140*/  LDL.LU.64 R24, [R1+0x2fc8] ;  /* 0x002fc80001187983 */ /* 0x002ee80000300a00 */
[----:B---3--:R1:W-:Y:S04]  /*60150*/  STL.64 [R1+0x2fb0], R24 ;  /* 0x002fb01801007387 */ /* 0x0083e80000100a00 */
[----:B-1----:R0:W3:Y:S02]  /*60160*/  LDL.64 R24, [R1+0x1340] ;  /* 0x0013400001187983 */ /* 0x0020e40000100a00 */
[----:B---3--:R-:W-:-:S05]  /*60170*/  IMAD.MOV.U32 R25, RZ, RZ, R10 ;  /* 0x000000ffff197224 */ /* 0x008fca00078e000a */
[----:B------:R-:W-:-:S05]  /*60180*/  IADD3 R10, P3, PT, R25, R4, RZ ;  /* 0x00000004190a7210 */ /* 0x000fca0007f7e0ff */
[----:B------:R1:W-:Y:S04]  /*60190*/  STL [R1+0x1338], R10 ;  /* 0x0013380a01007387 */ /* 0x0003e80000100800 */
[----:B-1----:R-:W3:Y:S01]  /*601a0*/  LDL.LU R10, [R1+0x2fc0] ;  /* 0x002fc000010a7983 */ /* 0x002ee20000300800 */
[----:B------:R-:W-:-:S05]  /*601b0*/  IMAD.X R11, R8, 0x1, R5, P1 ;  /* 0x00000001080b7824 */ /* 0x000fca00008e0605 */
[----:B---3--:R1:W-:Y:S04]  /*601c0*/  STL.64 [R1+0x1348], R10 ;  /* 0x0013480a01007387 */ /* 0x0083e80000100a00 */
[----:B-1----:R-:W3:Y:S01]  /*601d0*/  LDL.LU.64 R10, [R1+0x2fb8] ;  /* 0x002fb800010a7983 */ /* 0x002ee20000300a00 */
[----:B------:R-:W-:-:S03]  /*601e0*/  SHF.R.S32.HI R9, RZ, 0x1f, R25 ;  /* 0x0000001fff097819 */ /* 0x000fc60000011419 */
[----:B---3--:R1:W-:Y:S04]  /*601f0*/  STL.64 [R1+0x2f98], R10 ;  /* 0x002f980a01007387 */ /* 0x0083e80000100a00 */
[----:B------:R-:W-:Y:S04]  /*60200*/  STL.64 [R1+0x2fa0], R28 ;  /* 0x002fa01c01007387 */ /* 0x000fe80000100a00 */
[----:B------:R3:W-:Y:S01]  /*60210*/  STL [R1+0x2fa8], R29 ;  /* 0x002fa81d01007387 */ /* 0x0007e20000100800 */
[----:B-1----:R-:W-:Y:S02]  /*60220*/  IMAD.MOV.U32 R11, RZ, RZ, R25 ;  /* 0x000000ffff0b7224 */ /* 0x002fe400078e0019 */
[----:B------:R-:W-:Y:S01]  /*60230*/  IMAD.X R25, R8, 0x1, R7, P5 ;  /* 0x0000000108197824 */ /* 0x000fe200028e0607 */
[----:B---3--:R0:W3:Y:S04]  /*60240*/  LDL.64 R28, [R1+0x1338] ;  /* 0x00133800011c7983 */ /* 0x0080e80000100a00 */
[----:B------:R1:W-:Y:S04]  /*60250*/  STL [R1+0x1344], R25 ;  /* 0x0013441901007387 */ /* 0x0003e80000100800 */
[----:B-1----:R-:W2:Y:S01]  /*60260*/  LDL.LU.64 R24, [R1+0x2fb0] ;  /* 0x002fb00001187983 */ /* 0x002ea20000300a00 */
[----:B---3--:R-:W-:-:S03]  /*60270*/  IMAD.X R29, R9, 0x1, R5, P3 ;  /* 0x00000001091d7824 */ /* 0x008fc600018e0605 */
[----:B--2---:R1:W-:Y:S04]  /*60280*/  STL.64 [R1+0x2f90], R24 ;  /* 0x002f901801007387 */ /* 0x0043e80000100a00 */
[----:B-1----:R-:W2:Y:S04]  /*60290*/  LDL.LU R24, [R1+0x7c] ;  /* 0x00007c0001187983 */ /* 0x002ea80000300800 */
[----:B------:R1:W-:Y:S04]  /*602a0*/  STL [R1+0x133c], R29 ;  /* 0x00133c1d01007387 */ /* 0x0003e80000100800 */
[----:B-1----:R0:W3:Y:S01]  /*602b0*/  LDL.LU R29, [R1+0x2fa8] ;  /* 0x002fa800011d7983 */ /* 0x0020e20000300800 */
[----:B------:R-:W-:-:S05]  /*602c0*/  IADD3 R10, P5, PT, R11, R6, RZ ;  /* 0x000000060b0a7210 */ /* 0x000fca0007fbe0ff */
[----:B------:R-:W-:Y:S01]  /*602d0*/  IMAD.X R11, R9, 0x1, R7, P5 ;  /* 0x00000001090b7824 */ /* 0x000fe200028e0607 */
[C---:B--2---:R-:W-:Y:S02]  /*602e0*/  IADD3 R28, P1, PT, R24.reuse, R4, RZ ;  /* 0x00000004181c7210 */ /* 0x044fe40007f3e0ff */
[----:B------:R-:W-:Y:S02]  /*602f0*/  SHF.R.S32.HI R8, RZ, 0x1f, R24 ;  /* 0x0000001fff087819 */ /* 0x000fe40000011418 */
[----:B------:R-:W-:Y:S01]  /*60300*/  IADD3 R24, P5, PT, R24, R6, RZ ;  /* 0x0000000618187210 */ /* 0x000fe20007fbe0ff */
[----:B------:R3:W-:Y:S04]  /*60310*/  STL [R1+0x1328], R28 ;  /* 0x0013281c01007387 */ /* 0x0007e80000100800 */
[----:B---3--:R-:W2:Y:S04]  /*60320*/  LDL.LU.64 R28, [R1+0x2fa0] ;  /* 0x002fa000011c7983 */ /* 0x008ea80000300a00 */
[----:B------:R1:W-:Y:S04]  /*60330*/  STL.64 [R1+0x1330], R10 ;  /* 0x0013300a01007387 */ /* 0x0003e80000100a00 */
[----:B-1----:R-:W3:Y:S04]  /*60340*/  LDL.LU.64 R10, [R1+0x2f98] ;  /* 0x002f9800010a7983 */ /* 0x002ee80000300a00 */
[----:B------:R1:W-:Y:S04]  /*60350*/  STL [R1+0x1320], R24 ;  /* 0x0013201801007387 */ /* 0x0003e80000100800 */
[----:B-1----:R-:W2:Y:S04]  /*60360*/  LDL.LU.64 R24, [R1+0x2f90] ;  /* 0x002f900001187983 */ /* 0x002ea80000300a00 */
[----:B------:R1:W-:Y:S04]  /*60370*/  STL.64 [R1+0x2f88], R6 ;  /* 0x002f880601007387 */ /* 0x0003e80000100a00 */
[----:B-1----:R0:W3:Y:S04]  /*60380*/  LDL.64 R6, [R1+0x1328] ;  /* 0x0013280001067983 */ /* 0x0020e80000100a00 */
[----:B--2---:R-:W-:Y:S04]  /*60390*/  STL.64 [R1+0x2f78], R24 ;  /* 0x002f781801007387 */ /* 0x004fe80000100a00 */
[----:B----4-:R1:W-:Y:S04]  /*603a0*/  STL.64 [R1+0x2f80], R22 ;  /* 0x002f801601007387 */ /* 0x0103e80000100a00 */
[----:B-1----:R0:W2:Y:S01]  /*603b0*/  LDL.64 R22, [R1+0x1320] ;  /* 0x0013200001167983 */ /* 0x0020a20000100a00 */
[----:B---3--:R-:W-:-:S03]  /*603c0*/  IMAD.X R7, R8, 0x1, R5, P1 ;  /* 0x0000000108077824 */ /* 0x008fc600008e0605 */
[----:B------:R1:W-:Y:S04]  /*603d0*/  STL.64 [R1+0x2f68], R14 ;  /* 0x002f680e01007387 */ /* 0x0003e80000100a00 */
[----:B-1----:R-:W3:Y:S04]  /*603e0*/  LDL.LU R15, [R1+0x80] ;  /* 0x00008000010f7983 */ /* 0x002ee80000300800 */
[----:B------:R1:W-:Y:S04]  /*603f0*/  STL.64 [R1+0x2f70], R10 ;  /* 0x002f700a01007387 */ /* 0x0003e80000100a00 */
[----:B-1----:R-:W4:Y:S04]  /*60400*/  LDL R10, [R1+0x84] ;  /* 0x00008400010a7983 */ /* 0x002f280000100800 */
[----:B------:R1:W-:Y:S04]  /*60410*/  STL [R1+0x132c], R7 ;  /* 0x00132c0701007387 */ /* 0x0003e80000100800 */
[----:B-1----:R-:W2:Y:S01]  /*60420*/  LDL.LU.64 R6, [R1+0x2f88] ;  /* 0x002f880001067983 */ /* 0x002ea20000300a00 */
[----:B---3--:R-:W-:-:S02]  /*60430*/  SHF.R.S32.HI R9, RZ, 0x1f, R15 ;  /* 0x0000001fff097819 */ /* 0x008fc4000001140f */
[----:B------:R-:W-:-:S05]  /*60440*/  IADD3 R24, P3, PT, R15, R4, RZ ;  /* 0x000000040f187210 */ /* 0x000fca0007f7e0ff */
[----:B------:R-:W-:Y:S02]  /*60450*/  IMAD.X R25, R9, 0x1, R5, P3 ;  /* 0x0000000109197824 */ /* 0x000fe400018e0605 */
[--C-:B--2---:R-:W-:Y:S01]  /*60460*/  IMAD.X R23, R8, 0x1, R7.reuse, P5 ;  /* 0x0000000108177824 */ /* 0x104fe200028e0607 */
[----:B------:R-:W-:Y:S02]  /*60470*/  IADD3 R14, P5, PT, R15, R6, RZ ;  /* 0x000000060f0e7210 */ /* 0x000fe40007fbe0ff */
[----:B----4-:R-:W-:Y:S02]  /*60480*/  SHF.R.S32.HI R8, RZ, 0x1f, R10 ;  /* 0x0000001fff087819 */ /* 0x010fe4000001140a */
[----:B------:R-:W-:Y:S01]  /*60490*/  IADD3 R10, P1, PT, R10, R4, RZ ;  /* 0x000000040a0a7210 */ /* 0x000fe20007f3e0ff */
[----:B------:R1:W-:Y:S01]  /*604a0*/  STL [R1+0x1324], R23 ;  /* 0x0013241701007387 */ /* 0x0003e20000100800 */
[----:B------:R-:W-:-:S03]  /*604b0*/  IMAD.X R15, R9, 0x1, R7, P5 ;  /* 0x00000001090f7824 */ /* 0x000fc600028e0607 */
[----:B-1----:R-:W2:Y:S04]  /*604c0*/  LDL.LU.64 R22, [R1+0x2f80] ;  /* 0x002f800001167983 */ /* 0x002ea80000300a00 */
[----:B------:R1:W-:Y:S04]  /*604d0*/  STL.64 [R1+0x1318], R24 ;  /* 0x0013181801007387 */ /* 0x0003e80000100a00 */
[----:B-1----:R-:W3:Y:S04]  /*604e0*/  LDL.LU.64 R24, [R1+0x2f78] ;  /* 0x002f780001187983 */ /* 0x002ee80000300a00 */
[----:B------:R1:W-:Y:S04]  /*604f0*/  STL [R1+0x1308], R10 ;  /* 0x0013080a01007387 */ /* 0x0003e80000100800 */
[----:B-1----:R-:W4:Y:S04]  /*60500*/  LDL.LU.64 R10, [R1+0x2f70] ;  /* 0x002f7000010a7983 */ /* 0x002f280000300a00 */
[----:B------:R1:W-:Y:S04]  /*60510*/  STL.64 [R1+0x1310], R14 ;  /* 0x0013100e01007387 */ /* 0x0003e80000100a00 */
[----:B-1----:R-:W2:Y:S04]  /*60520*/  LDL.LU.64 R14, [R1+0x2f68] ;  /* 0x002f6800010e7983 */ /* 0x002ea80000300a00 */
[----:B------:R-:W2:Y:S04]  /*60530*/  LDL.LU R9, [R1+0x84] ;  /* 0x0000840001097983 */ /* 0x000ea80000300800 */
[----:B----4-:R2:W-:Y:S04]  /*60540*/  STL.64 [R1+0x2f48], R10 ;  /* 0x002f480a01007387 */ /* 0x0105e80000100a00 */
[----:B------:R1:W-:Y:S01]  /*60550*/  STL.64 [R1+0x2f60], R6 ;  /* 0x002f600601007387 */ /* 0x0003e20000100a00 */
[----:B--2---:R-:W-:-:S03]  /*60560*/  IADD3 R10, P5, PT, R9, R6, RZ ;  /* 0x00000006090a7210 */ /* 0x004fc60007fbe0ff */
[----:B-1----:R0:W2:Y:S04]  /*60570*/  LDL.64 R6, [R1+0x1308] ;  /* 0x0013080001067983 */ /* 0x0020a80000100a00 */
[----:B------:R-:W-:Y:S04]  /*60580*/  STL [R1+0x1300], R10 ;  /* 0x0013000a01007387 */ /* 0x000fe80000100800 */
[----:B------:R1:W-:Y:S04]  /*60590*/  STL.64 [R1+0x2f50], R28 ;  /* 0x002f501c01007387 */ /* 0x0003e80000100a00 */
[----:B-1----:R-:W4:Y:S04]  /*605a0*/  LDL.LU R28, [R1+0x88] ;  /* 0x00008800011c7983 */ /* 0x002f280000300800 */
[----:B---3--:R1:W-:Y:S04]  /*605b0*/  STL.64 [R1+0x2f58], R24 ;  /* 0x002f581801007387 */ /* 0x0083e80000100a00 */
[----:B-1----:R0:W3:Y:S01]  /*605c0*/  LDL.64 R24, [R1+0x1300] ;  /* 0x0013000001187983 */ /* 0x0020e20000100a00 */
[----:B--2---:R-:W-:-:S05]  /*605d0*/  IMAD.X R7, R8, 0x1, R5, P1 ;  /* 0x0000000108077824 */ /* 0x004fca00008e0605 */
[----:B------:R1:W-:Y:S04]  /*605e0*/  STL [R1+0x130c], R7 ;  /* 0x00130c0701007387 */ /* 0x0003e80000100800 */
[----:B-1----:R-:W3:Y:S01]  /*605f0*/  LDL.LU.64 R6, [R1+0x2f60] ;  /* 0x002f600001067983 */ /* 0x002ee20000300a00 */
[----:B----4-:R-:W-:Y:S02]  /*60600*/  SHF.R.S32.HI R9, RZ, 0x1f, R28 ;  /* 0x0000001fff097819 */ /* 0x010fe4000001141c */
[----:B------:R-:W-:-:S05]  /*60610*/  IADD3 R10, P3, PT, R28, R4, RZ ;  /* 0x000000041c0a7210 */ /* 0x000fca0007f7e0ff */
[----:B------:R-:W-:Y:S02]  /*60620*/  IMAD.X R11, R9, 0x1, R5, P3 ;  /* 0x00000001090b7824 */ /* 0x000fe400018e0605 */
[----:B---3--:R-:W-:Y:S01]  /*60630*/  IMAD.X R25, R8, 0x1, R7, P5 ;  /* 0x0000000108197824 */ /* 0x008fe200028e0607 */
[----:B------:R-:W-:-:S04]  /*60640*/  IADD3 R28, P5, PT, R28, R6, RZ ;  /* 0x000000061c1c7210 */ /* 0x000fc80007fbe0ff */
[----:B------:R1:W-:Y:S04]  /*60650*/  STL [R1+0x1304], R25 ;  /* 0x0013041901007387 */ /* 0x0003e80000100800 */
[----:B-1----:R-:W2:Y:S04]  /*60660*/  LDL.LU.64 R24, [R1+0x2f58] ;  /* 0x002f580001187983 */ /* 0x002ea80000300a00 */
[----:B------:R1:W-:Y:S04]  /*60670*/  STL [R1+0x12f0], R28 ;  /* 0x0012f01c01007387 */ /* 0x0003e80000100800 */
[----:B-1----:R-:W3:Y:S04]  /*60680*/  LDL.LU.64 R28, [R1+0x2f50] ;  /* 0x002f5000011c7983 */ /* 0x002ee80000300a00 */
[----:B------:R-:W-:Y:S04]  /*60690*/  STL.64 [R1+0x2f40], R6 ;  /* 0x002f400601007387 */ /* 0x000fe80000100a00 */
[----:B------:R1:W-:Y:S04]  /*606a0*/  STL.64 [R1+0x12f8], R10 ;  /* 0x0012f80a01007387 */ /* 0x0003e80000100a00 */
[----:B-1----:R-:W4:Y:S04]  /*606b0*/  LDL.LU.64 R10, [R1+0x2f48] ;  /* 0x002f4800010a7983 */ /* 0x002f280000300a00 */
[----:B----4-:R1:W-:Y:S04]  /*606c0*/  STL.64 [R1+0x2f38], R10 ;  /* 0x002f380a01007387 */ /* 0x0103e80000100a00 */
[----:B-1----:R0:W4:Y:S04]  /*606d0*/  LDL.64 R10, [R1+0x12f0] ;  /* 0x0012f000010a7983 */ /* 0x0021280000100a00 */
[----:B---3--:R1:W-:Y:S04]  /*606e0*/  STL.64 [R1+0x2f20], R28 ;  /* 0x002f201c01007387 */ /* 0x0083e80000100a00 */
[----:B-1----:R-:W3:Y:S02]  /*606f0*/  LDL.LU R28, [R1+0x8c] ;  /* 0x00008c00011c7983 */ /* 0x002ee40000300800 */
[----:B---3--:R-:W-:-:S05]  /*60700*/  IADD3 R6, P1, PT, R28, R4, RZ ;  /* 0x000000041c067210 */ /* 0x008fca0007f3e0ff */
[----:B------:R1:W-:Y:S04]  /*60710*/  STL [R1+0x12e8], R6 ;  /* 0x0012e80601007387 */ /* 0x0003e80000100800 */
[----:B-1----:R-:W4:Y:S01]  /*60720*/  LDL.LU.64 R6, [R1+0x2f40] ;  /* 0x002f400001067983 */ /* 0x002f220000300a00 */
[----:B------:R-:W-:Y:S01]  /*60730*/  SHF.R.S32.HI R8, RZ, 0x1f, R28 ;  /* 0x0000001fff087819 */ /* 0x000fe2000001141c */
[----:B----4-:R-:W-:Y:S01]  /*60740*/  IMAD.X R11, R9, 0x1, R7, P5 ;  /* 0x00000001090b7824 */ /* 0x010fe200028e0607 */
[----:B------:R-:W-:-:S04]  /*60750*/  IADD3 R28, P5, PT, R28, R6, RZ ;  /* 0x000000061c1c7210 */ /* 0x000fc80007fbe0ff */
[----:B------:R1:W-:Y:S04]  /*60760*/  STL [R1+0x12f4], R11 ;  /* 0x0012f40b01007387 */ /* 0x0003e80000100800 */
[----:B-1----:R-:W3:Y:S04]  /*60770*/  LDL.LU.64 R10, [R1+0x2f38] ;  /* 0x002f3800010a7983 */ /* 0x002ee80000300a00 */
[----:B------:R1:W-:Y:S04]  /*60780*/  STL [R1+0x2f30], R28 ;  /* 0x002f301c01007387 */ /* 0x0003e80000100800 */
[----:B-1----:R-:W4:Y:S04]  /*60790*/  LDL R28, [R1+0x90] ;  /* 0x00009000011c7983 */ /* 0x002f280000100800 */
[----:B------:R1:W-:Y:S04]  /*607a0*/  STL.64 [R1+0x2f28], R6 ;  /* 0x002f280601007387 */ /* 0x0003e80000100a00 */
[----:B-1----:R0:W2:Y:S01]  /*607b0*/  LDL.64 R6, [R1+0x12e8] ;  /* 0x0012e80001067983 */ /* 0x0020a20000100a00 */
[----:B----4-:R-:W-:-:S02]  /*607c0*/  SHF.R.S32.HI R9, RZ, 0x1f, R28 ;  /* 0x0000001fff097819 */ /* 0x010fc4000001141c */
[----:B------:R-:W-:-:S05]  /*607d0*/  IADD3 R28, P3, PT, R28, R4, RZ ;  /* 0x000000041c1c7210 */ /* 0x000fca0007f7e0ff */
[----:B------:R1:W-:Y:S01]  /*607e0*/  STL [R1+0x12d8], R28 ;  /* 0x0012d81c01007387 */ /* 0x0003e20000100800 */
[----:B--2---:R-:W-:-:S03]  /*607f0*/  IMAD.X R7, R8, 0x1, R5, P1 ;  /* 0x0000000108077824 */ /* 0x004fc600008e0605 */
[----:B-1----:R-:W2:Y:S04]  /*60800*/  LDL.LU R28, [R1+0x2f30] ;  /* 0x002f3000011c7983 */ /* 0x002ea80000300800 */
[----:B------:R1:W-:Y:S04]  /*60810*/  STL [R1+0x12ec], R7 ;  /* 0x0012ec0701007387 */ /* 0x0003e80000100800 */
[----:B-1----:R-:W4:Y:S02]  /*60820*/  LDL.LU.64 R6, [R1+0x2f28] ;  /* 0x002f280001067983 */ /* 0x002f240000300a00 */
[----:B----4-:R-:W-:-:S05]  /*60830*/  IMAD.X R29, R8, 0x1, R7, P5 ;  /* 0x00000001081d7824 */ /* 0x010fca00028e0607 */
[----:B--2---:R1:W-:Y:S04]  /*60840*/  STL.64 [R1+0x12e0], R28 ;  /* 0x0012e01c01007387 */ /* 0x0043e80000100a00 */
[----:B-1----:R-:W2:Y:S04]  /*60850*/  LDL.LU.64 R28, [R1+0x2f20] ;  /* 0x002f2000011c7983 */ /* 0x002ea80000300a00 */
[----:B------:R-:W4:Y:S04]  /*60860*/  LDL.LU R8, [R1+0x90] ;  /* 0x0000900001087983 */ /* 0x000f280000300800 */
[----:B--2---:R4:W-:Y:S02]  /*60870*/  STL.64 [R1+0x2f08], R28 ;  /* 0x002f081c01007387 */ /* 0x0049e40000100a00 */
[----:B----4-:R-:W-:-:S05]  /*60880*/  IADD3 R28, P5, PT, R8, R6, RZ ;  /* 0x00000006081c7210 */ /* 0x010fca0007fbe0ff */
[----:B------:R1:W-:Y:S04]  /*60890*/  STL [R1+0x2f18], R28 ;  /* 0x002f181c01007387 */ /* 0x0003e80000100800 */
[----:B-1----:R0:W2:Y:S04]  /*608a0*/  LDL.64 R28, [R1+0x12d8] ;  /* 0x0012d800011c7983 */ /* 0x0020a80000100a00 */
[----:B------:R-:W-:Y:S04]  /*608b0*/  STL.64 [R1+0x2f10], R6 ;  /* 0x002f100601007387 */ /* 0x000fe80000100a00 */
[----:B------:R1:W-:Y:S04]  /*608c0*/  STL.64 [R1+0x2f00], R24 ;  /* 0x002f001801007387 */ /* 0x0003e80000100a00 */
[----:B-1----:R-:W4:Y:S01]  /*608d0*/  LDL.LU R24, [R1+0x94] ;  /* 0x0000940001187983 */ /* 0x002f220000300800 */
[----:B--2---:R-:W-:-:S05]  /*608e0*/  IMAD.X R29, R9, 0x1, R5, P3 ;  /* 0x00000001091d7824 */ /* 0x004fca00018e0605 */
[----:B------:R-:W-:Y:S04]  /*608f0*/  STL [R1+0x12dc], R29 ;  /* 0x0012dc1d01007387 */ /* 0x000fe80000100800 */
[----:B------:R-:W2:Y:S01]  /*60900*/  LDL.LU R28, [R1+0x2f18] ;  /* 0x002f1800011c7983 */ /* 0x000ea20000300800 */
[----:B----4-:R-:W-:-:S05]  /*60910*/  IADD3 R6, P1, PT, R24, R4, RZ ;  /* 0x0000000418067210 */ /* 0x010fca0007f3e0ff */
[----:B------:R1:W-:Y:S04]  /*60920*/  STL [R1+0x12c8], R6 ;  /* 0x0012c80601007387 */ /* 0x0003e80000100800 */
[----:B-1----:R-:W4:Y:S02]  /*60930*/  LDL.LU.64 R6, [R1+0x2f10] ;  /* 0x002f100001067983 */ /* 0x002f240000300a00 */
[----:B----4-:R-:W-:-:S05]  /*60940*/  IMAD.X R29, R9, 0x1, R7, P5 ;  /* 0x00000001091d7824 */ /* 0x010fca00028e0607 */
[----:B--2---:R1:W-:Y:S04]  /*60950*/  STL.64 [R1+0x12d0], R28 ;  /* 0x0012d01c01007387 */ /* 0x0043e80000100a00 */
[----:B-1----:R-:W2:Y:S01]  /*60960*/  LDL.LU.64 R28, [R1+0x2f08] ;  /* 0x002f0800011c7983 */ /* 0x002ea20000300a00 */
[----:B------:R-:W-:Y:S02]  /*60970*/  SHF.R.S32.HI R8, RZ, 0x1f, R24 ;  /* 0x0000001fff087819 */ /* 0x000fe40000011418 */
[----:B------:R-:W-:Y:S01]  /*60980*/  IADD3 R24, P5, PT, R24, R6, RZ ;  /* 0x0000000618187210 */ /* 0x000fe20007fbe0ff */
[----:B------:R-:W4:Y:S04]  /*60990*/  LDL.LU R9, [R1+0x98] ;  /* 0x0000980001097983 */ /* 0x000f280000300800 */
[----:B--2---:R1:W-:Y:S04]  /*609a0*/  STL.64 [R1+0x2ef8], R28 ;  /* 0x002ef81c01007387 */ /* 0x0043e80000100a00 */
[----:B-1----:R0:W4:Y:S04]  /*609b0*/  LDL.64 R28, [R1+0x12c8] ;  /* 0x0012c800011c7983 */ /* 0x0021280000100a00 */
[----:B------:R1:W-:Y:S04]  /*609c0*/  STL [R1+0x12c0], R24 ;  /* 0x0012c01801007387 */ /* 0x0003e80000100800 */
[----:B-1----:R-:W2:Y:S01]  /*609d0*/  LDL.LU.64 R24, [R1+0x2f00] ;  /* 0x002f000001187983 */ /* 0x002ea20000300a00 */
[----:B----4-:R-:W-:-:S05]  /*609e0*/  IMAD.MOV.U32 R29, RZ, RZ, R9 ;  /* 0x000000ffff1d7224 */ /* 0x010fca00078e0009 */
[--C-:B------:R-:W-:Y:S01]  /*609f0*/  SHF.R.S32.HI R9, RZ, 0x1f, R29.reuse ;  /* 0x0000001fff097819 */ /* 0x100fe2000001141d */
[----:B--2---:R1:W-:Y:S04]  /*60a00*/  STL.64 [R1+0x2ef0], R24 ;  /* 0x002ef01801007387 */ /* 0x0043e80000100a00 */
[----:B-1----:R0:W2:Y:S04]  /*60a10*/  LDL.64 R24, [R1+0x12c0] ;  /* 0x0012c00001187983 */ /* 0x0020a80000100a00 */
[----:B---3--:R1:W-:Y:S02]  /*60a20*/  STL.64 [R1+0x2ee8], R10 ;  /* 0x002ee80a01007387 */ /* 0x0083e40000100a00 */
[----:B-1----:R-:W-:Y:S01]  /*60a30*/  IADD3 R10, P3, PT, R29, R4, RZ ;  /* 0x000000041d0a7210 */ /* 0x002fe20007f7e0ff */
[----:B------:R-:W-:-:S02]  /*60a40*/  IMAD.MOV.U32 R11, RZ, RZ, R29 ;  /* 0x000000ffff0b7224 */ /* 0x000fc400078e001d */
[----:B------:R-:W-:-:S05]  /*60a50*/  IMAD.X R29, R8, 0x1, R5, P1 ;  /* 0x00000001081d7824 */ /* 0x000fca00008e0605 */
[----:B------:R1:W-:Y:S04]  /*60a60*/  STL [R1+0x12cc], R29 ;  /* 0x0012cc1d01007387 */ /* 0x0003e80000100800 */
[----:B-1----:R-:W3:Y:S04]  /*60a70*/  LDL.LU.64 R28, [R1+0x2ef8] ;  /* 0x002ef800011c7983 */ /* 0x002ee80000300a00 */
[----:B---3--:R1:W-:Y:S04]  /*60a80*/  STL.64 [R1+0x2ed0], R28 ;  /* 0x002ed01c01007387 */ /* 0x0083e80000100a00 */
[----:B-1----:R-:W3:Y:S01]  /*60a90*/  LDL.LU R28, [R1+0x9c] ;  /* 0x00009c00011c7983 */ /* 0x002ee20000300800 */
[----:B--2---:R-:W-:-:S05]  /*60aa0*/  IMAD.X R25, R8, 0x1, R7, P5 ;  /* 0x0000000108197824 */ /* 0x004fca00028e0607 */
[----:B------:R1:W-:Y:S04]  /*60ab0*/  STL [R1+0x12c4], R25 ;  /* 0x0012c41901007387 */ /* 0x0003e80000100800 */
[----:B-1----:R-:W2:Y:S04]  /*60ac0*/  LDL.LU.64 R24, [R1+0x2ef0] ;  /* 0x002ef00001187983 */ /* 0x002ea80000300a00 */
[----:B------:R1:W-:Y:S04]  /*60ad0*/  STL.64 [R1+0x2ed8], R14 ;  /* 0x002ed80e01007387 */ /* 0x0003e80000100a00 */
[----:B------:R-:W-:Y:S01]  /*60ae0*/  STL.64 [R1+0x2ee0], R6 ;  /* 0x002ee00601007387 */ /* 0x000fe20000100a00 */
[----:B-1----:R-:W-:Y:S01]  /*60af0*/  IADD3 R14, P5, PT, R11, R6, RZ ;  /* 0x000000060b0e7210 */ /* 0x002fe20007fbe0ff */
[----:B------:R-:W-:-:S05]  /*60b00*/  IMAD.X R11, R9, 0x1, R5, P3 ;  /* 0x00000001090b7824 */ /* 0x000fca00018e0605 */
[----:B------:R1:W-:Y:S04]  /*60b10*/  STL.64 [R1+0x12b8], R10 ;  /* 0x0012b80a01007387 */ /* 0x0003e80000100a00 */
[----:B-1----:R-:W4:Y:S01]  /*60b20*/  LDL.LU.64 R10, [R1+0x2ee8] ;  /* 0x002ee800010a7983 */ /* 0x002f220000300a00 */
[----:B---3--:R-:W-:-:S05]  /*60b30*/  IADD3 R6, P1, PT, R28, R4, RZ ;  /* 0x000000041c067210 */ /* 0x008fca0007f3e0ff */
[----:B------:R1:W-:Y:S04]  /*60b40*/  STL [R1+0x12a8], R6 ;  /* 0x0012a80601007387 */ /* 0x0003e80000100800 */
[----:B-1----:R-:W3:Y:S01]  /*60b50*/  LDL.LU.64 R6, [R1+0x2ee0] ;  /* 0x002ee00001067983 */ /* 0x002ee20000300a00 */
[----:B------:R-:W-:Y:S01]  /*60b60*/  SHF.R.S32.HI R8, RZ, 0x1f, R28 ;  /* 0x0000001fff087819 */ /* 0x000fe2000001141c */
[----:B---3--:R-:W-:Y:S01]  /*60b70*/  IMAD.X R15, R9, 0x1, R7, P5 ;  /* 0x00000001090f7824 */ /* 0x008fe200028e0607 */
[----:B------:R-:W-:-:S04]  /*60b80*/  IADD3 R28, P5, PT, R28, R6, RZ ;  /* 0x000000061c1c7210 */ /* 0x000fc80007fbe0ff */
[----:B------:R1:W-:Y:S04]  /*60b90*/  STL.64 [R1+0x12b0], R14 ;  /* 0x0012b00e01007387 */ /* 0x0003e80000100a00 */
[----:B-1----:R-:W3:Y:S04]  /*60ba0*/  LDL.LU.64 R14, [R1+0x2ed8] ;  /* 0x002ed800010e7983 */ /* 0x002ee80000300a00 */
[----:B------:R-:W3:Y:S04]  /*60bb0*/  LDL.LU R9, [R1+0xa8] ;  /* 0x0000a80001097983 */ /* 0x000ee80000300800 */
[----:B------:R1:W-:Y:S04]  /*60bc0*/  STL [R1+0x12a0], R28 ;  /* 0x0012a01c01007387 */ /* 0x0003e80000100800 */
[----:B-1----:R-:W3:Y:S04]  /*60bd0*/  LDL.LU.64 R28, [R1+0x2ed0] ;  /* 0x002ed000011c7983 */ /* 0x002ee80000300a00 */
[----:B------:R1:W-:Y:S04]  /*60be0*/  STL.64 [R1+0x2ec8], R6 ;  /* 0x002ec80601007387 */ /* 0x0003e80000100a00 */
[----:B-1----:R0:W3:Y:S04]  /*60bf0*/  LDL.64 R6, [R1+0x12a8] ;  /* 0x0012a80001067983 */ /* 0x0020e80000100a00 */
[----:B--2---:R-:W-:Y:S04]  /*60c00*/  STL.64 [R1+0x2eb0], R24 ;  /* 0x002eb01801007387 */ /* 0x004fe80000100a00 */
[----:B----4-:R1:W-:Y:S04]  /*60c10*/  STL.64 [R1+0x2eb8], R10 ;  /* 0x002eb80a01007387 */ /* 0x0103e80000100a00 */
[----:B-1----:R-:W2:Y:S04]  /*60c20*/  LDL.LU R10, [R1+0xa0] ;  /* 0x0000a000010a7983 */ /* 0x002ea80000300800 */
[----:B------:R1:W-:Y:S04]  /*60c30*/  STL.64 [R1+0x2ec0], R22 ;  /* 0x002ec01601007387 */ /* 0x0003e80000100a00 */
[----:B-1----:R0:W4:Y:S01]  /*60c40*/  LDL.64 R22, [R1+0x12a0] ;  /* 0x0012a00001167983 */ /* 0x0021220000100a00 */
[----:B---3--:R-:W-:-:S04]  /*60c50*/  IMAD.MOV.U32 R7, RZ, RZ, R9 ;  /* 0x000000ffff077224 */ /* 0x008fc800078e0009 */
[----:B------:R-:W-:Y:S02]  /*60c60*/  IMAD.MOV.U32 R25, RZ, RZ, R7 ;  /* 0x000000ffff197224 */ /* 0x000fe400078e0007 */
[----:B------:R-:W-:-:S05]  /*60c70*/  IMAD.X R7, R8, 0x1, R5, P1 ;  /* 0x0000000108077824 */ /* 0x000fca00008e0605 */
[----:B------:R1:W-:Y:S04]  /*60c80*/  STL [R1+0x12ac], R7 ;  /* 0x0012ac0701007387 */ /* 0x0003e80000100800 */
[----:B-1----:R-:W4:Y:S01]  /*60c90*/  LDL.LU.64 R6, [R1+0x2ec8] ;  /* 0x002ec80001067983 */ /* 0x002f220000300a00 */
[----:B--2---:R-:W-:Y:S02]  /*60ca0*/  SHF.R.S32.HI R9, RZ, 0x1f, R10 ;  /* 0x0000001fff097819 */ /* 0x004fe4000001140a */
[----:B------:R-:W-:Y:S01]  /*60cb0*/  IADD3 R24, P3, PT, R10, R4, RZ ;  /* 0x000000040a187210 */ /* 0x000fe20007f7e0ff */
[----:B----4-:R-:W-:Y:S01]  /*60cc0*/  IMAD.X R23, R8, 0x1, R7, P5 ;  /* 0x0000000108177824 */ /* 0x010fe200028e0607 */
[----:B------:R-:W-:Y:S01]  /*60cd0*/  IADD3 R10, P5, PT, R10, R6, RZ ;  /* 0x000000060a0a7210 */ /* 0x000fe20007fbe0ff */
[----:B------:R-:W-:-:S02]  /*60ce0*/  IMAD.MOV.U32 R8, RZ, RZ, R25 ;  /* 0x000000ffff087224 */ /* 0x000fc400078e0019 */
[----:B------:R-:W-:Y:S01]  /*60cf0*/  IMAD.X R25, R9, 0x1, R5, P3 ;  /* 0x0000000109197824 */ /* 0x000fe200018e0605 */
        /* <DEDUP_REMOVED lines=14> */
[----:B------:R-:W-:Y:S02]  /*60de0*/  IMAD.MOV.U32 R10, RZ, RZ, R8 ;  /* 0x000000ffff0a7224 */ /* 0x000fe400078e0008 */
[----:B----4-:R-:W-:Y:S02]  /*60df0*/  IMAD.X R25, R9, 0x1, R7, P5 ;  /* 0x0000000109197824 */ /* 0x010fe400028e0607 */
[----:B------:R-:W-:Y:S01]  /*60e00*/  IMAD.MOV.U32 R9, RZ, RZ, R10 ;  /* 0x000000ffff097224 */ /* 0x000fe200078e000a */
[----:B------:R-:W-:-:S02]  /*60e10*/  IADD3 R10, P5, PT, R11, R6, RZ ;  /* 0x000000060b0a7210 */ /* 0x000fc40007fbe0ff */
[----:B------:R1:W-:Y:S04]  /*60e20*/  STL [R1+0x1294], R25 ;  /* 0x0012941901007387 */ /* 0x0003e80000100800 */
[----:B-1----:R-:W3:Y:S04]  /*60e30*/  LDL.LU.64 R24, [R1+0x2ea0] ;  /* 0x002ea00001187983 */ /* 0x002ee80000300a00 */
[----:B------:R1:W-:Y:S04]  /*60e40*/  STL.64 [R1+0x2e98], R6 ;  /* 0x002e980601007387 */ /* 0x0003e80000100a00 */
[----:B-1----:R0:W4:Y:S01]  /*60e50*/  LDL.64 R6, [R1+0x1288] ;  /* 0x0012880001067983 */ /* 0x0021220000100a00 */
[----:B------:R-:W-:-:S03]  /*60e60*/  SHF.R.S32.HI R8, RZ, 0x1f, R11 ;  /* 0x0000001fff087819 */ /* 0x000fc6000001140b */
[----:B---3--:R-:W-:Y:S02]  /*60e70*/  STL.64 [R1+0x2e88], R24 ;  /* 0x002e881801007387 */ /* 0x008fe40000100a00 */
[----:B----4-:R-:W-:-:S05]  /*60e80*/  IMAD.X R7, R8, 0x1, R5, P1 ;  /* 0x0000000108077824 */ /* 0x010fca00008e0605 */
[----:B------:R1:W-:Y:S04]  /*60e90*/  STL [R1+0x128c], R7 ;  /* 0x00128c0701007387 */ /* 0x0003e80000100800 */
[----:B-1----:R-:W3:Y:S01]  /*60ea0*/  LDL.LU.64 R6, [R1+0x2e98] ;  /* 0x002e980001067983 */ /* 0x002ee20000300a00 */
[----:B------:R-:W-:-:S04]  /*60eb0*/  IMAD.MOV.U32 R11, RZ, RZ, R9 ;  /* 0x000000ffff0b7224 */ /* 0x000fc800078e0009 */
[--C-:B------:R-:W-:Y:S01]  /*60ec0*/  IMAD.MOV.U32 R25, RZ, RZ, R11.reuse ;  /* 0x000000ffff197224 */ /* 0x100fe200078e000b */
[----:B------:R-:W-:Y:S02]  /*60ed0*/  SHF.R.S32.HI R9, RZ, 0x1f, R11 ;  /* 0x0000001fff097819 */ /* 0x000fe4000001140b */
[----:B------:R-:W-:Y:S01]  /*60ee0*/  IADD3 R24, P3, PT, R11, R4, RZ ;  /* 0x000000040b187210 */ /* 0x000fe20007f7e0ff */
[----:B---3--:R-:W-:-:S05]  /*60ef0*/  IMAD.X R11, R8, 0x1, R7, P5 ;  /* 0x00000001080b7824 */ /* 0x008fca00028e0607 */
[----:B------:R1:W-:Y:S04]  /*60f00*/  STL.64 [R1+0x1280], R10 ;  /* 0x0012800a01007387 */ /* 0x0003e80000100a00 */
[----:B-1----:R-:W3:Y:S04]  /*60f10*/  LDL.LU.64 R10, [R1+0x2e90] ;  /* 0x002e9000010a7983 */ /* 0x002ee80000300a00 */
[----:B---3--:R1:W-:Y:S04]  /*60f20*/  STL.64 [R1+0x2e78], R10 ;  /* 0x002e780a01007387 */ /* 0x0083e80000100a00 */
[----:B------:R-:W-:Y:S01]  /*60f30*/  STL.64 [R1+0x2e80], R6 ;  /* 0x002e800601007387 */ /* 0x000fe20000100a00 */
[----:B-1----:R-:W-:Y:S01]  /*60f40*/  IADD3 R10, P5, PT, R25, R6, RZ ;  /* 0x00000006190a7210 */ /* 0x002fe20007fbe0ff */
[----:B------:R-:W-:-:S05]  /*60f50*/  IMAD.X R25, R9, 0x1, R5, P3 ;  /* 0x0000000109197824 */ /* 0x000fca00018e0605 */
[----:B------:R1:W-:Y:S04]  /*60f60*/  STL.64 [R1+0x1278], R24 ;  /* 0x0012781801007387 */ /* 0x0003e80000100a00 */
[----:B-1----:R-:W3:Y:S04]  /*60f70*/  LDL.LU.64 R24, [R1+0x2e88] ;  /* 0x002e880001187983 */ /* 0x002ee80000300a00 */
[----:B---3--:R1:W-:Y:S04]  /*60f80*/  STL.64 [R1+0x2e70], R24 ;  /* 0x002e701801007387 */ /* 0x0083e80000100a00 */
[----:B-1----:R-:W3:Y:S02]  /*60f90*/  LDL.LU R24, [R1+0xac] ;  /* 0x0000ac0001187983 */ /* 0x002ee40000300800 */
[----:B---3--:R-:W-:-:S05]  /*60fa0*/  IADD3 R6, P1, PT, R24, R4, RZ ;  /* 0x0000000418067210 */ /* 0x008fca0007f3e0ff */
[----:B------:R1:W-:Y:S04]  /*60fb0*/  STL [R1+0x1268], R6 ;  /* 0x0012680601007387 */ /* 0x0003e80000100800 */
[----:B-1----:R-:W3:Y:S02]  /*60fc0*/  LDL.LU.64 R6, [R1+0x2e80] ;  /* 0x002e800001067983 */ /* 0x002ee40000300a00 */
[----:B---3--:R-:W-:-:S05]  /*60fd0*/  IMAD.X R11, R9, 0x1, R7, P5 ;  /* 0x00000001090b7824 */ /* 0x008fca00028e0607 */
[----:B------:R1:W-:Y:S04]  /*60fe0*/  STL.64 [R1+0x1270], R10 ;  /* 0x0012700a01007387 */ /* 0x0003e80000100a00 */
[----:B-1----:R-:W3:Y:S04]  /*60ff0*/  LDL.LU.64 R10, [R1+0x2e78] ;  /* 0x002e7800010a7983 */ /* 0x002ee80000300a00 */
[----:B------:R-:W4:Y:S04]  /*61000*/  LDL.LU R9, [R1+0xc4] ;  /* 0x0000c40001097983 */ /* 0x000f280000300800 */
[----:B---3--:R1:W-:Y:S04]  /*61010*/  STL.64 [R1+0x2e60], R10 ;  /* 0x002e600a01007387 */ /* 0x0083e80000100a00 */
[----:B-1----:R-:W3:Y:S01]  /*61020*/  LDL.64 R10, [R1+0x1268] ;  /* 0x00126800010a7983 */ /* 0x002ee20000100a00 */
[----:B------:R-:W-:-:S02]  /*61030*/  SHF.R.S32.HI R8, RZ, 0x1f, R24 ;  /* 0x0000001fff087819 */ /* 0x000fc40000011418 */
[----:B------:R-:W-:Y:S01]  /*61040*/  IADD3 R24, P5, PT, R24, R6, RZ ;  /* 0x0000000618187210 */ /* 0x000fe20007fbe0ff */
[----:B---3--:R-:W-:Y:S04]  /*61050*/  STL [R1+0x2e68], R10 ;  /* 0x002e680a01007387 */ /* 0x008fe80000100800 */
[----:B------:R1:W-:Y:S04]  /*61060*/  STL [R1+0x1260], R24 ;  /* 0x0012601801007387 */ /* 0x0003e80000100800 */
[----:B-1----:R-:W3:Y:S04]  /*61070*/  LDL.LU.64 R24, [R1+0x2e70] ;  /* 0x002e700001187983 */ /* 0x002ee80000300a00 */
[----:B------:R1:W-:Y:S04]  /*61080*/  STL.64 [R1+0x2e58], R12 ;  /* 0x002e580c01007387 */ /* 0x0003e80000100a00 */
[----:B-1----:R0:W4:Y:S02]  /*61090*/  LDL.64 R12, [R1+0x1260] ;  /* 0x00126000010c7983 */ /* 0x0021240000100a00 */
[----:B----4-:R-:W-:-:S05]  /*610a0*/  IMAD.MOV.U32 R13, RZ, RZ, R9 ;  /* 0x000000ffff0d7224 */ /* 0x010fca00078e0009 */
[----:B------:R-:W-:-:S05]  /*610b0*/  IADD3 R10, P3, PT, R13, R4, RZ ;  /* 0x000000040d0a7210 */ /* 0x000fca0007f7e0ff */
[----:B------:R1:W-:Y:S04]  /*610c0*/  STL [R1+0x1258], R10 ;  /* 0x0012580a01007387 */ /* 0x0003e80000100800 */
[----:B-1----:R0:W4:Y:S01]  /*610d0*/  LDL.LU R10, [R1+0x2e68] ;  /* 0x002e6800010a7983 */ /* 0x0021220000300800 */
[----:B------:R-:W-:-:S05]  /*610e0*/  IMAD.X R11, R8, 0x1, R5, P1 ;  /* 0x00000001080b7824 */ /* 0x000fca00008e0605 */
[----:B------:R4:W-:Y:S04]  /*610f0*/  STL [R1+0x126c], R11 ;  /* 0x00126c0b01007387 */ /* 0x0009e80000100800 */
[----:B----4-:R-:W4:Y:S04]  /*61100*/  LDL.LU.64 R10, [R1+0x2e60] ;  /* 0x002e6000010a7983 */ /* 0x010f280000300a00 */
[----:B--2---:R1:W-:Y:S04]  /*61110*/  STL.64 [R1+0x2e50], R22 ;  /* 0x002e501601007387 */ /* 0x0043e80000100a00 */
[----:B-1----:R0:W2:Y:S01]  /*61120*/  LDL.64 R22, [R1+0x1258] ;  /* 0x0012580001167983 */ /* 0x0020a20000100a00 */
[--C-:B------:R-:W-:Y:S01]  /*61130*/  SHF.R.S32.HI R9, RZ, 0x1f, R13.reuse ;  /* 0x0000001fff097819 */ /* 0x100fe2000001140d */
[----:B--2---:R-:W-:-:S02]  /*61140*/  IMAD.MOV.U32 R23, RZ, RZ, R13 ;  /* 0x000000ffff177224 */ /* 0x004fc400078e000d */
[----:B------:R-:W-:-:S05]  /*61150*/  IMAD.X R13, R8, 0x1, R7, P5 ;  /* 0x00000001080d7824 */ /* 0x000fca00028e0607 */
[----:B------:R1:W-:Y:S04]  /*61160*/  STL [R1+0x1264], R13 ;  /* 0x0012640d01007387 */ /* 0x0003e80000100800 */
[----:B-1----:R-:W2:Y:S04]  /*61170*/  LDL.LU.64 R12, [R1+0x2e58] ;  /* 0x002e5800010c7983 */ /* 0x002ea80000300a00 */
[----:B----4-:R-:W-:Y:S04]  /*61180*/  STL.64 [R1+0x2e40], R10 ;  /* 0x002e400a01007387 */ /* 0x010fe80000100a00 */
[----:B--2---:R1:W-:Y:S04]  /*61190*/  STL.64 [R1+0x2e38], R12 ;  /* 0x002e380c01007387 */ /* 0x0043e80000100a00 */
[----:B-1----:R-:W2:Y:S01]  /*611a0*/  LDL.LU R12, [R1+0xc8] ;  /* 0x0000c800010c7983 */ /* 0x002ea20000300800 */
[----:B------:R-:W-:Y:S01]  /*611b0*/  IADD3 R10, P5, PT, R23, R6, RZ ;  /* 0x00000006170a7210 */ /* 0x000fe20007fbe0ff */
[----:B------:R-:W-:-:S02]  /*611c0*/  IMAD.X R23, R9, 0x1, R5, P3 ;  /* 0x0000000109177824 */ /* 0x000fc400018e0605 */
[----:B------:R-:W-:Y:S04]  /*611d0*/  STL.64 [R1+0x2e48], R6 ;  /* 0x002e480601007387 */ /* 0x000fe80000100a00 */
[----:B------:R1:W-:Y:S04]  /*611e0*/  STL [R1+0x125c], R23 ;  /* 0x00125c1701007387 */ /* 0x0003e80000100800 */
[----:B-1----:R-:W4:Y:S01]  /*611f0*/  LDL.LU.64 R22, [R1+0x2e50] ;  /* 0x002e500001167983 */ /* 0x002f220000300a00 */
[----:B--2---:R-:W-:-:S05]  /*61200*/  IADD3 R6, P1, PT, R12, R4, RZ ;  /* 0x000000040c067210 */ /* 0x004fca0007f3e0ff */
[----:B------:R1:W-:Y:S04]  /*61210*/  STL [R1+0x1248], R6 ;  /* 0x0012480601007387 */ /* 0x0003e80000100800 */
[----:B-1----:R-:W2:Y:S01]  /*61220*/  LDL.LU.64 R6, [R1+0x2e48] ;  /* 0x002e480001067983 */ /* 0x002ea20000300a00 */
[----:B------:R-:W-:Y:S01]  /*61230*/  SHF.R.S32.HI R8, RZ, 0x1f, R12 ;  /* 0x0000001fff087819 */ /* 0x000fe2000001140c */
[----:B--2---:R-:W-:Y:S01]  /*61240*/  IMAD.X R11, R9, 0x1, R7, P5 ;  /* 0x00000001090b7824 */ /* 0x004fe200028e0607 */
[----:B------:R-:W-:-:S04]  /*61250*/  IADD3 R12, P5, PT, R12, R6, RZ ;  /* 0x000000060c0c7210 */ /* 0x000fc80007fbe0ff */
[----:B------:R1:W-:Y:S04]  /*61260*/  STL.64 [R1+0x1250], R10 ;  /* 0x0012500a01007387 */ /* 0x0003e80000100a00 */
[----:B-1----:R-:W2:Y:S04]  /*61270*/  LDL.LU.64 R10, [R1+0x2e40] ;  /* 0x002e4000010a7983 */ /* 0x002ea80000300a00 */
[----:B------:R1:W-:Y:S04]  /*61280*/  STL [R1+0x1240], R12 ;  /* 0x0012400c01007387 */ /* 0x0003e80000100800 */
[----:B-1----:R-:W2:Y:S04]  /*61290*/  LDL.LU.64 R12, [R1+0x2e38] ;  /* 0x002e3800010c7983 */ /* 0x002ea80000300a00 */
[----:B------:R1:W-:Y:S04]  /*612a0*/  STL.64 [R1+0x2e30], R6 ;  /* 0x002e300601007387 */ /* 0x0003e80000100a00 */
[----:B-1----:R0:W3:Y:S04]  /*612b0*/  LDL.64 R6, [R1+0x1248] ;  /* 0x0012480001067983 */ /* 0x0020e80000100a00 */
[----:B--2---:R1:W-:Y:S04]  /*612c0*/  STL.64 [R1+0x2e28], R12 ;  /* 0x002e280c01007387 */ /* 0x0043e80000100a00 */
[----:B-1----:R0:W2:Y:S01]  /*612d0*/  LDL.64 R12, [R1+0x1240] ;  /* 0x00124000010c7983 */ /* 0x0020a20000100a00 */
[----:B---3--:R-:W-:-:S03]  /*612e0*/  IMAD.X R7, R8, 0x1, R5, P1 ;  /* 0x0000000108077824 */ /* 0x008fc600008e0605 */
[----:B------:R-:W-:Y:S04]  /*612f0*/  STL.64 [R1+0x2e20], R14 ;  /* 0x002e200e01007387 */ /* 0x000fe80000100a00 */
[----:B------:R1:W-:Y:S04]  /*61300*/  STL.64 [R1+0x2e10], R28 ;  /* 0x002e101c01007387 */ /* 0x0003e80000100a00 */
[----:B-1----:R-:W3:Y:S04]  /*61310*/  LDL.LU R28, [R1+0xcc] ;  /* 0x0000cc00011c7983 */ /* 0x002ee80000300800 */
[----:B------:R1:W-:Y:S04]  /*61320*/  STL [R1+0x124c], R7 ;  /* 0x00124c0701007387 */ /* 0x0003e80000100800 */
[----:B-1----:R-:W2:Y:S01]  /*61330*/  LDL.LU.64 R6, [R1+0x2e30] ;  /* 0x002e300001067983 */ /* 0x002ea20000300a00 */
[----:B---3--:R-:W-:-:S02]  /*61340*/  SHF.R.S32.HI R9, RZ, 0x1f, R28 ;  /* 0x0000001fff097819 */ /* 0x008fc4000001141c */
[----:B------:R-:W-:Y:S01]  /*61350*/  IADD3 R14, P3, PT, R28, R4, RZ ;  /* 0x000000041c0e7210 */ /* 0x000fe20007f7e0ff */
[----:B--2---:R-:W-:Y:S01]  /*61360*/  IMAD.X R13, R8, 0x1, R7, P5 ;  /* 0x00000001080d7824 */ /* 0x004fe200028e0607 */
[----:B------:R-:W-:-:S04]  /*61370*/  IADD3 R28, P5, PT, R28, R6, RZ ;  /* 0x000000061c1c7210 */ /* 0x000fc80007fbe0ff */
[----:B------:R1:W-:Y:S04]  /*61380*/  STL [R1+0x1244], R13 ;  /* 0x0012440d01007387 */ /* 0x0003e80000100800 */
[----:B-1----:R-:W2:Y:S04]  /*61390*/  LDL.LU.64 R12, [R1+0x2e28] ;  /* 0x002e2800010c7983 */ /* 0x002ea80000300a00 */
[----:B------:R-:W-:Y:S04]  /*613a0*/  STL [R1+0x2e18], R28 ;  /* 0x002e181c01007387 */ /* 0x000fe80000100800 */
[----:B------:R1:W-:Y:S04]  /*613b0*/  STL [R1+0x2e08], R6 ;  /* 0x002e080601007387 */ /* 0x0003e80000100800 */
[----:B-1----:R-:W3:Y:S01]  /*613c0*/  LDL.LU R6, [R1+0xd0] ;  /* 0x0000d00001067983 */ /* 0x002ee20000300800 */
[----:B------:R-:W-:-:S05]  /*613d0*/  IMAD.X R15, R9, 0x1, R5, P3 ;  /* 0x00000001090f7824 */ /* 0x000fca00018e0605 */
[----:B------:R1:W-:Y:S04]  /*613e0*/  STL.64 [R1+0x1238], R14 ;  /* 0x0012380e01007387 */ /* 0x0003e80000100a00 */
[----:B-1----:R-:W2:Y:S01]  /*613f0*/  LDL.LU.64 R14, [R1+0x2e20] ;  /* 0x002e2000010e7983 */ /* 0x002ea20000300a00 */
[----:B---3--:R-:W-:-:S05]  /*61400*/  IADD3 R28, P1, PT, R6, R4, RZ ;  /* 0x00000004061c7210 */ /* 0x008fca0007f3e0ff */
[----:B------:R1:W-:Y:S04]  /*61410*/  STL [R1+0x1228], R28 ;  /* 0x0012281c01007387 */ /* 0x0003e80000100800 */
[----:B-1----:R-:W3:Y:S01]  /*61420*/  LDL.LU R28, [R1+0x2e18] ;  /* 0x002e1800011c7983 */ /* 0x002ee20000300800 */
[----:B------:R-:W-:-:S05]  /*61430*/  IMAD.X R29, R9, 0x1, R7, P5 ;  /* 0x00000001091d7824 */ /* 0x000fca00028e0607 */
[----:B---3--:R1:W-:Y:S04]  /*61440*/  STL.64 [R1+0x1230], R28 ;  /* 0x0012301c01007387 */ /* 0x0083e80000100a00 */
[----:B-1----:R-:W3:Y:S01]  /*61450*/  LDL.LU.64 R28, [R1+0x2e10] ;  /* 0x002e1000011c7983 */ /* 0x002ee20000300a00 */
[--C-:B------:R-:W-:Y:S01]  /*61460*/  SHF.R.S32.HI R8, RZ, 0x1f, R6.reuse ;  /* 0x0000001fff087819 */ /* 0x100fe20000011406 */
[----:B------:R-:W-:Y:S02]  /*61470*/  IMAD.MOV.U32 R9, RZ, RZ, R6 ;  /* 0x000000ffff097224 */ /* 0x000fe400078e0006 */
[----:B------:R-:W2:Y:S04]  /*61480*/  LDL.LU R6, [R1+0x2e08] ;  /* 0x002e080001067983 */ /* 0x000ea80000300800 */
[----:B---3--:R1:W-:Y:S04]  /*61490*/  STL.64 [R1+0x2e00], R28 ;  /* 0x002e001c01007387 */ /* 0x0083e80000100a00 */
[----:B-1----:R0:W3:Y:S04]  /*614a0*/  LDL.64 R28, [R1+0x1228] ;  /* 0x00122800011c7983 */ /* 0x0020e80000100a00 */
[----:B---3--:R-:W3:Y:S04]  /*614b0*/  LDL R29, [R1+0xd4] ;  /* 0x0000d400011d7983 */ /* 0x008ee80000100800 */
[----:B--2---:R-:W-:Y:S04]  /*614c0*/  STL.64 [R1+0x2df8], R12 ;  /* 0x002df80c01007387 */ /* 0x004fe80000100a00 */
[----:B------:R3:W-:Y:S02]  /*614d0*/  STL.64 [R1+0x2de8], R26 ;  /* 0x002de81a01007387 */ /* 0x0007e40000100a00 */
[----:B---3--:R-:W-:-:S05]  /*614e0*/  IADD3 R26, P3, PT, R29, R4, RZ ;  /* 0x000000041d1a7210 */ /* 0x008fca0007f7e0ff */
[----:B------:R1:W-:Y:S04]  /*614f0*/  STL [R1+0x2df0], R26 ;  /* 0x002df01a01007387 */ /* 0x0003e80000100800 */
[----:B-1----:R-:W2:Y:S01]  /*61500*/  LDL.LU R26, [R1+0xd4] ;  /* 0x0000d400011a7983 */ /* 0x002ea20000300800 */
[----:B------:R-:W-:Y:S02]  /*61510*/  IADD3 R12, P5, PT, R9, R6, RZ ;  /* 0x00000006090c7210 */ /* 0x000fe40007fbe0ff */
[----:B------:R-:W-:Y:S01]  /*61520*/  SHF.R.S32.HI R9, RZ, 0x1f, R29 ;  /* 0x0000001fff097819 */ /* 0x000fe2000001141d */
[C---:B------:R-:W-:Y:S02]  /*61530*/  IMAD.X R29, R8.reuse, 0x1, R5, P1 ;  /* 0x00000001081d7824 */ /* 0x040fe400008e0605 */
[----:B------:R-:W-:-:S03]  /*61540*/  IMAD.X R13, R8, 0x1, R7, P5 ;  /* 0x00000001080d7824 */ /* 0x000fc600028e0607 */
[----:B------:R1:W-:Y:S04]  /*61550*/  STL [R1+0x122c], R29 ;  /* 0x00122c1d01007387 */ /* 0x0003e80000100800 */
[----:B-1----:R-:W3:Y:S04]  /*61560*/  LDL.LU.64 R28, [R1+0x2e00] ;  /* 0x002e0000011c7983 */ /* 0x002ee80000300a00 */
[----:B------:R1:W-:Y:S04]  /*61570*/  STL.64 [R1+0x1220], R12 ;  /* 0x0012200c01007387 */ /* 0x0003e80000100a00 */
[----:B-1----:R-:W3:Y:S01]  /*61580*/  LDL.LU.64 R12, [R1+0x2df8] ;  /* 0x002df800010c7983 */ /* 0x002ee20000300a00 */
[----:B--2---:R-:W-:-:S05]  /*61590*/  IADD3 R26, P5, PT, R26, R6, RZ ;  /* 0x000000061a1a7210 */ /* 0x004fca0007fbe0ff */
[----:B------:R1:W-:Y:S04]  /*615a0*/  STL [R1+0x1210], R26 ;  /* 0x0012101a01007387 */ /* 0x0003e80000100800 */
[----:B-1----:R-:W2:Y:S01]  /*615b0*/  LDL.LU R26, [R1+0x2df0] ;  /* 0x002df000011a7983 */ /* 0x002ea20000300800 */
[----:B------:R-:W-:-:S03]  /*615c0*/  IMAD.X R27, R9, 0x1, R5, P3 ;  /* 0x00000001091b7824 */ /* 0x000fc600018e0605 */
[----:B------:R-:W-:Y:S04]  /*615d0*/  STL.64 [R1+0x2de0], R6 ;  /* 0x002de00601007387 */ /* 0x000fe80000100a00 */
[----:B--2---:R1:W-:Y:S04]  /*615e0*/  STL.64 [R1+0x1218], R26 ;  /* 0x0012181a01007387 */ /* 0x0043e80000100a00 */
[----:B-1----:R-:W2:Y:S04]  /*615f0*/  LDL.LU.64 R26, [R1+0x2de8] ;  /* 0x002de800011a7983 */ /* 0x002ea80000300a00 */
[----:B---3--:R1:W-:Y:S04]  /*61600*/  STL.64 [R1+0x2dd8], R12 ;  /* 0x002dd80c01007387 */ /* 0x0083e80000100a00 */
[----:B-1----:R0:W3:Y:S04]  /*61610*/  LDL.64 R12, [R1+0x1210] ;  /* 0x00121000010c7983 */ /* 0x0020e80000100a00 */
[----:B--2---:R1:W-:Y:S04]  /*61620*/  STL.64 [R1+0x2dd0], R26 ;  /* 0x002dd01a01007387 */ /* 0x0043e80000100a00 */
[----:B-1----:R-:W2:Y:S02]  /*61630*/  LDL.LU R26, [R1+0xd8] ;  /* 0x0000d800011a7983 */ /* 0x002ea40000300800 */
        /* <DEDUP_REMOVED lines=8> */
[----:B------:R-:W3:Y:S04]  /*616c0*/  LDL.LU R9, [R1+0xf4] ;  /* 0x0000f40001097983 */ /* 0x000ee80000300800 */
[----:B------:R1:W-:Y:S04]  /*616d0*/  STL [R1+0x1200], R26 ;  /* 0x0012001a01007387 */ /* 0x0003e80000100800 */
[----:B-1----:R-:W2:Y:S04]  /*616e0*/  LDL.LU.64 R26, [R1+0x2dd0] ;  /* 0x002dd000011a7983 */ /* 0x002ea80000300a00 */
[----:B------:R1:W-:Y:S04]  /*616f0*/  STL.64 [R1+0x2dc0], R6 ;  /* 0x002dc00601007387 */ /* 0x0003e80000100a00 */
[----:B-1----:R-:W2:Y:S04]  /*61700*/  LDL.64 R6, [R1+0x1208] ;  /* 0x0012080001067983 */ /* 0x002ea80000100a00 */
[----:B--2---:R1:W-:Y:S04]  /*61710*/  STL [R1+0x2dc8], R6 ;  /* 0x002dc80601007387 */ /* 0x0043e80000100800 */
[----:B-1----:R-:W2:Y:S04]  /*61720*/  LDL R6, [R1+0xdc] ;  /* 0x0000dc0001067983 */ /* 0x002ea80000100800 */
[----:B------:R1:W-:Y:S04]  /*61730*/  STL.64 [R1+0x2db8], R24 ;  /* 0x002db81801007387 */ /* 0x0003e80000100a00 */
[----:B-1----:R0:W3:Y:S02]  /*61740*/  LDL.64 R24, [R1+0x1200] ;  /* 0x0012000001187983 */ /* 0x0020e40000100a00 */
[----:B---3--:R-:W-:Y:S01]  /*61750*/  IMAD.MOV.U32 R25, RZ, RZ, R9 ;  /* 0x000000ffff197224 */ /* 0x008fe200078e0009 */
[----:B--2---:R-:W-:-:S02]  /*61760*/  SHF.R.S32.HI R9, RZ, 0x1f, R6 ;  /* 0x0000001fff097819 */ /* 0x004fc40000011406 */
[----:B------:R-:W-:-:S05]  /*61770*/  IADD3 R6, P3, PT, R6, R4, RZ ;  /* 0x0000000406067210 */ /* 0x000fca0007f7e0ff */
[----:B------:R1:W-:Y:S04]  /*61780*/  STL [R1+0x11f8], R6 ;  /* 0x0011f80601007387 */ /* 0x0003e80000100800 */
[----:B-1----:R0:W2:Y:S01]  /*61790*/  LDL.LU R6, [R1+0x2dc8] ;  /* 0x002dc80001067983 */ /* 0x0020a20000300800 */
[----:B------:R-:W-:-:S05]  /*617a0*/  IMAD.X R7, R8, 0x1, R5, P1 ;  /* 0x0000000108077824 */ /* 0x000fca00008e0605 */
[----:B------:R2:W-:Y:S04]  /*617b0*/  STL [R1+0x120c], R7 ;  /* 0x00120c0701007387 */ /* 0x0005e80000100800 */
[----:B--2---:R-:W2:Y:S04]  /*617c0*/  LDL.LU.64 R6, [R1+0x2dc0] ;  /* 0x002dc00001067983 */ /* 0x004ea80000300a00 */
[----:B------:R1:W-:Y:S04]  /*617d0*/  STL.64 [R1+0x2db0], R4 ;  /* 0x002db00401007387 */ /* 0x0003e80000100a00 */
[----:B-1----:R-:W3:Y:S04]  /*617e0*/  LDL.LU R4, [R1+0xdc] ;  /* 0x0000dc0001047983 */ /* 0x002ee80000300800 */
[----:B------:R1:W-:Y:S04]  /*617f0*/  STL.64 [R1+0x2da8], R26 ;  /* 0x002da81a01007387 */ /* 0x0003e80000100a00 */
[----:B-1----:R0:W2:Y:S02]  /*61800*/  LDL.64 R26, [R1+0x11f8] ;  /* 0x0011f800011a7983 */ /* 0x0020a40000100a00 */
[----:B--2---:R-:W-:-:S02]  /*61810*/  IMAD.MOV.U32 R27, RZ, RZ, R25 ;  /* 0x000000ffff1b7224 */ /* 0x004fc400078e0019 */
[----:B------:R-:W-:-:S05]  /*61820*/  IMAD.X R25, R8, 0x1, R7, P5 ;  /* 0x0000000108197824 */ /* 0x000fca00028e0607 */
[----:B------:R1:W-:Y:S04]  /*61830*/  STL [R1+0x1204], R25 ;  /* 0x0012041901007387 */ /* 0x0003e80000100800 */
[----:B-1----:R-:W2:Y:S01]  /*61840*/  LDL.LU.64 R24, [R1+0x2db8] ;  /* 0x002db80001187983 */ /* 0x002ea20000300a00 */
[----:B---3--:R-:W-:-:S03]  /*61850*/  IADD3 R4, P5, PT, R4, R6, RZ ;  /* 0x0000000604047210 */ /* 0x008fc60007fbe0ff */
[----:B--2---:R1:W-:Y:S04]  /*61860*/  STL.64 [R1+0x2d98], R24 ;  /* 0x002d981801007387 */ /* 0x0043e80000100a00 */
[----:B-1----:R-:W2:Y:S04]  /*61870*/  LDL.LU R24, [R1+0xf0] ;  /* 0x0000f00001187983 */ /* 0x002ea80000300800 */
[----:B------:R1:W-:Y:S04]  /*61880*/  STL [R1+0x11f0], R4 ;  /* 0x0011f00401007387 */ /* 0x0003e80000100800 */
[----:B-1----:R-:W3:Y:S04]  /*61890*/  LDL.LU.64 R4, [R1+0x2db0] ;  /* 0x002db00001047983 */ /* 0x002ee80000300a00 */
[----:B------:R1:W-:Y:S04]  /*618a0*/  STL.64 [R1+0x2da0], R10 ;  /* 0x002da00a01007387 */ /* 0x0003e80000100a00 */
[----:B-1----:R0:W2:Y:S02]  /*618b0*/  LDL.64 R10, [R1+0x11f0] ;  /* 0x0011f000010a7983 */ /* 0x0020a40000100a00 */
[----:B--2---:R-:W-:-:S02]  /*618c0*/  IMAD.MOV.U32 R11, RZ, RZ, R27 ;  /* 0x000000ffff0b7224 */ /* 0x004fc400078e001b */
[----:B---3--:R-:W-:-:S05]  /*618d0*/  IMAD.X R27, R9, 0x1, R5, P3 ;  /* 0x00000001091b7824 */ /* 0x008fca00018e0605 */
[----:B------:R1:W-:Y:S04]  /*618e0*/  STL [R1+0x11fc], R27 ;  /* 0x0011fc1b01007387 */ /* 0x0003e80000100800 */
[----:B-1----:R-:W2:Y:S01]  /*618f0*/  LDL.LU.64 R26, [R1+0x2da8] ;  /* 0x002da800011a7983 */ /* 0x002ea20000300a00 */
[----:B------:R-:W-:-:S03]  /*61900*/  SHF.R.S32.HI R8, RZ, 0x1f, R24 ;  /* 0x0000001fff087819 */ /* 0x000fc60000011418 */
[----:B--2---:R1:W-:Y:S02]  /*61910*/  STL.64 [R1+0x2d90], R26 ;  /* 0x002d901a01007387 */ /* 0x0043e40000100a00 */
[----:B-1----:R-:W-:Y:S01]  /*61920*/  IMAD.MOV.U32 R27, RZ, RZ, R11 ;  /* 0x000000ffff1b7224 */ /* 0x002fe200078e000b */
[C---:B------:R-:W-:Y:S01]  /*61930*/  IADD3 R26, P1, PT, R24.reuse, R4, RZ ;  /* 0x00000004181a7210 */ /* 0x040fe20007f3e0ff */
[----:B------:R-:W-:Y:S01]  /*61940*/  IMAD.X R11, R9, 0x1, R7, P5 ;  /* 0x00000001090b7824 */ /* 0x000fe200028e0607 */
[----:B------:R-:W-:-:S04]  /*61950*/  IADD3 R24, P5, PT, R24, R6, RZ ;  /* 0x0000000618187210 */ /* 0x000fc80007fbe0ff */
[----:B------:R1:W-:Y:S04]  /*61960*/  STL [R1+0x11f4], R11 ;  /* 0x0011f40b01007387 */ /* 0x0003e80000100800 */
[----:B-1----:R-:W2:Y:S04]  /*61970*/  LDL.LU.64 R10, [R1+0x2da0] ;  /* 0x002da000010a7983 */ /* 0x002ea80000300a00 */
[----:B------:R1:W-:Y:S04]  /*61980*/  STL [R1+0x11e0], R24 ;  /* 0x0011e01801007387 */ /* 0x0003e80000100800 */
[----:B-1----:R-:W3:Y:S01]  /*61990*/  LDL.LU.64 R24, [R1+0x2d98] ;  /* 0x002d980001187983 */ /* 0x002ee20000300a00 */
[----:B------:R-:W-:-:S03]  /*619a0*/  SHF.R.S32.HI R9, RZ, 0x1f, R27 ;  /* 0x0000001fff097819 */ /* 0x000fc6000001141b */
[----:B---3--:R1:W-:Y:S02]  /*619b0*/  STL.64 [R1+0x2d88], R24 ;  /* 0x002d881801007387 */ /* 0x0083e40000100a00 */
[----:B-1----:R-:W-:Y:S01]  /*619c0*/  IADD3 R24, P3, PT, R27, R4, RZ ;  /* 0x000000041b187210 */ /* 0x002fe20007f7e0ff */
[----:B------:R-:W-:Y:S02]  /*619d0*/  IMAD.MOV.U32 R25, RZ, RZ, R27 ;  /* 0x000000ffff197224 */ /* 0x000fe400078e001b */
[----:B------:R-:W-:-:S05]  /*619e0*/  IMAD.X R27, R8, 0x1, R5, P1 ;  /* 0x00000001081b7824 */ /* 0x000fca00008e0605 */
[----:B------:R1:W-:Y:S04]  /*619f0*/  STL.64 [R1+0x11e8], R26 ;  /* 0x0011e81a01007387 */ /* 0x0003e80000100a00 */
[----:B-1----:R-:W3:Y:S04]  /*61a00*/  LDL.LU.64 R26, [R1+0x2d90] ;  /* 0x002d9000011a7983 */ /* 0x002ee80000300a00 */
[----:B---3--:R1:W-:Y:S04]  /*61a10*/  STL.64 [R1+0x2d78], R26 ;  /* 0x002d781a01007387 */ /* 0x0083e80000100a00 */
[----:B-1----:R0:W3:Y:S02]  /*61a20*/  LDL.64 R26, [R1+0x11e0] ;  /* 0x0011e000011a7983 */ /* 0x0020e40000100a00 */
[----:B---3--:R-:W-:Y:S01]  /*61a30*/  IMAD.X R27, R8, 0x1, R7, P5 ;  /* 0x00000001081b7824 */ /* 0x008fe200028e0607 */
[----:B------:R-:W-:Y:S01]  /*61a40*/  IADD3 R26, P5, PT, R25, R6, RZ ;  /* 0x00000006191a7210 */ /* 0x000fe20007fbe0ff */
[----:B------:R-:W-:-:S03]  /*61a50*/  IMAD.X R25, R9, 0x1, R5, P3 ;  /* 0x0000000109197824 */ /* 0x000fc600018e0605 */
[----:B------:R-:W-:Y:S04]  /*61a60*/  STL [R1+0x11e4], R27 ;  /* 0x0011e41b01007387 */ /* 0x000fe80000100800 */
[----:B------:R-:W-:Y:S04]  /*61a70*/  STL.64 [R1+0x2d80], R6 ;  /* 0x002d800601007387 */ /* 0x000fe80000100a00 */
        /* <DEDUP_REMOVED lines=10> */
[----:B---3--:R1:W-:Y:S04]  /*61b20*/  STL.64 [R1+0x2d60], R26 ;  /* 0x002d601a01007387 */ /* 0x0083e80000100a00 */
[----:B-1----:R-:W3:Y:S01]  /*61b30*/  LDL.64 R26, [R1+0x11c8] ;  /* 0x0011c800011a7983 */ /* 0x002ee20000100a00 */
[----:B------:R-:W-:-:S03]  /*61b40*/  SHF.R.S32.HI R8, RZ, 0x1f, R24 ;  /* 0x0000001fff087819 */ /* 0x000fc60000011418 */
[----:B---3--:R1:W-:Y:S04]  /*61b50*/  STL [R1+0x2d68], R26 ;  /* 0x002d681a01007387 */ /* 0x0083e80000100800 */
[----:B-1----:R-:W3:Y:S01]  /*61b60*/  LDL R26, [R1+0xfc] ;  /* 0x0000fc00011a7983 */ /* 0x002ee20000100800 */
[----:B------:R-:W-:-:S05]  /*61b70*/  IADD3 R24, P5, PT, R24, R6, RZ ;  /* 0x0000000618187210 */ /* 0x000fca0007fbe0ff */
[----:B------:R1:W-:Y:S04]  /*61b80*/  STL [R1+0x11c0], R24 ;  /* 0x0011c01801007387 */ /* 0x0003e80000100800 */
[----:B-1----:R-:W2:Y:S01]  /*61b90*/  LDL.LU.64 R24, [R1+0x2d70] ;  /* 0x002d700001187983 */ /* 0x002ea20000300a00 */
[----:B---3--:R-:W-:Y:S02]  /*61ba0*/  SHF.R.S32.HI R9, RZ, 0x1f, R26 ;  /* 0x0000001fff097819 */ /* 0x008fe4000001141a */
[----:B------:R-:W-:-:S05]  /*61bb0*/  IADD3 R26, P3, PT, R26, R4, RZ ;  /* 0x000000041a1a7210 */ /* 0x000fca0007f7e0ff */
[----:B------:R1:W-:Y:S04]  /*61bc0*/  STL [R1+0x11b8], R26 ;  /* 0x0011b81a01007387 */ /* 0x0003e80000100800 */
[----:B-1----:R0:W3:Y:S01]  /*61bd0*/  LDL.LU R26, [R1+0x2d68] ;  /* 0x002d6800011a7983 */ /* 0x0020e20000300800 */
[----:B------:R-:W-:-:S05]  /*61be0*/  IMAD.X R27, R8, 0x1, R5, P1 ;  /* 0x00000001081b7824 */ /* 0x000fca00008e0605 */
[----:B------:R3:W-:Y:S04]  /*61bf0*/  STL [R1+0x11cc], R27 ;  /* 0x0011cc1b01007387 */ /* 0x0007e80000100800 */
[----:B---3--:R-:W3:Y:S04]  /*61c00*/  LDL.LU.64 R26, [R1+0x2d60] ;  /* 0x002d6000011a7983 */ /* 0x008ee80000300a00 */
[----:B------:R1:W-:Y:S04]  /*61c10*/  STL.64 [R1+0x2d50], R4 ;  /* 0x002d500401007387 */ /* 0x0003e80000100a00 */
[----:B-1----:R-:W2:Y:S04]  /*61c20*/  LDL.LU R4, [R1+0xfc] ;  /* 0x0000fc0001047983 */ /* 0x002ea80000300800 */
[----:B--2---:R1:W-:Y:S04]  /*61c30*/  STL.64 [R1+0x2d58], R4 ;  /* 0x002d580401007387 */ /* 0x0043e80000100a00 */
[----:B-1----:R0:W2:Y:S04]  /*61c40*/  LDL.64 R4, [R1+0x11c0] ;  /* 0x0011c00001047983 */ /* 0x0020a80000100a00 */
[----:B---3--:R1:W-:Y:S04]  /*61c50*/  STL.64 [R1+0x2d48], R26 ;  /* 0x002d481a01007387 */ /* 0x0083e80000100a00 */
[----:B-1----:R0:W3:Y:S04]  /*61c60*/  LDL.64 R26, [R1+0x11b8] ;  /* 0x0011b800011a7983 */ /* 0x0020e80000100a00 */
[----:B------:R-:W-:Y:S01]  /*61c70*/  STL.64 [R1+0x2d40], R12 ;  /* 0x002d400c01007387 */ /* 0x000fe20000100a00 */
[----:B--2---:R-:W-:-:S05]  /*61c80*/  IMAD.X R5, R8, 0x1, R7, P5 ;  /* 0x0000000108057824 */ /* 0x004fca00028e0607 */
[----:B------:R1:W-:Y:S04]  /*61c90*/  STL [R1+0x11c4], R5 ;  /* 0x0011c40501007387 */ /* 0x0003e80000100800 */
[----:B-1----:R-:W2:Y:S02]  /*61ca0*/  LDL.LU.64 R4, [R1+0x2d58] ;  /* 0x002d580001047983 */ /* 0x002ea40000300a00 */
[----:B--2---:R-:W-:-:S05]  /*61cb0*/  IADD3 R4, P5, PT, R4, R6, RZ ;  /* 0x0000000604047210 */ /* 0x004fca0007fbe0ff */
[----:B------:R1:W-:Y:S04]  /*61cc0*/  STL [R1+0x11b0], R4 ;  /* 0x0011b00401007387 */ /* 0x0003e80000100800 */
[----:B-1----:R-:W3:Y:S04]  /*61cd0*/  LDL.LU.64 R4, [R1+0x2d50] ;  /* 0x002d500001047983 */ /* 0x002ee80000300a00 */
[----:B------:R1:W-:Y:S04]  /*61ce0*/  STL.64 [R1+0x2d30], R20 ;  /* 0x002d301401007387 */ /* 0x0003e80000100a00 */
[----:B-1----:R-:W2:Y:S04]  /*61cf0*/  LDL.LU R20, [R1+0x160] ;  /* 0x0001600001147983 */ /* 0x002ea80000300800 */
[----:B------:R1:W-:Y:S04]  /*61d00*/  STL.64 [R1+0x2d38], R16 ;  /* 0x002d381001007387 */ /* 0x0003e80000100a00 */
[----:B-1----:R0:W4:Y:S01]  /*61d10*/  LDL.64 R16, [R1+0x11b0] ;  /* 0x0011b00001107983 */ /* 0x0021220000100a00 */
[----:B---3--:R-:W-:-:S05]  /*61d20*/  IMAD.X R27, R9, 0x1, R5, P3 ;  /* 0x00000001091b7824 */ /* 0x008fca00018e0605 */
[----:B------:R1:W-:Y:S04]  /*61d30*/  STL [R1+0x11bc], R27 ;  /* 0x0011bc1b01007387 */ /* 0x0003e80000100800 */
[----:B-1----:R-:W3:Y:S01]  /*61d40*/  LDL.LU.64 R26, [R1+0x2d48] ;  /* 0x002d4800011a7983 */ /* 0x002ee20000300a00 */
[----:B--2---:R-:W-:Y:S02]  /*61d50*/  IADD3 R12, P1, PT, R20, R4, RZ ;  /* 0x00000004140c7210 */ /* 0x004fe40007f3e0ff */
[----:B------:R-:W-:-:S03]  /*61d60*/  SHF.R.S32.HI R8, RZ, 0x1f, R20 ;  /* 0x0000001fff087819 */ /* 0x000fc60000011414 */
[----:B------:R1:W-:Y:S04]  /*61d70*/  STL [R1+0x11a8], R12 ;  /* 0x0011a80c01007387 */ /* 0x0003e80000100800 */
[----:B-1----:R-:W2:Y:S01]  /*61d80*/  LDL.LU.64 R12, [R1+0x2d40] ;  /* 0x002d4000010c7983 */ /* 0x002ea20000300a00 */
[----:B----4-:R-:W-:Y:S01]  /*61d90*/  IMAD.X R17, R9, 0x1, R7, P5 ;  /* 0x0000000109117824 */ /* 0x010fe200028e0607 */
[----:B------:R-:W-:-:S04]  /*61da0*/  IADD3 R20, P5, PT, R20, R6, RZ ;  /* 0x0000000614147210 */ /* 0x000fc80007fbe0ff */
[----:B------:R1:W-:Y:S04]  /*61db0*/  STL [R1+0x11b4], R17 ;  /* 0x0011b41101007387 */ /* 0x0003e80000100800 */
[----:B-1----:R-:W4:Y:S04]  /*61dc0*/  LDL.LU.64 R16, [R1+0x2d38] ;  /* 0x002d380001107983 */ /* 0x002f280000300a00 */
[----:B------:R-:W4:Y:S04]  /*61dd0*/  LDL.LU R9, [R1+0x16c] ;  /* 0x00016c0001097983 */ /* 0x000f280000300800 */
[----:B------:R1:W-:Y:S04]  /*61de0*/  STL [R1+0x11a0], R20 ;  /* 0x0011a01401007387 */ /* 0x0003e80000100800 */
[----:B-1----:R-:W4:Y:S04]  /*61df0*/  LDL.LU.64 R20, [R1+0x2d30] ;  /* 0x002d300001147983 */ /* 0x002f280000300a00 */
[----:B------:R1:W-:Y:S04]  /*61e00*/  STL.64 [R1+0x2d28], R6 ;  /* 0x002d280601007387 */ /* 0x0003e80000100a00 */
[----:B-1----:R0:W4:Y:S04]  /*61e10*/  LDL.64 R6, [R1+0x11a8] ;  /* 0x0011a80001067983 */ /* 0x0021280000100a00 */
[----:B------:R1:W-:Y:S04]  /*61e20*/  STL.64 [R1+0x2d20], R18 ;  /* 0x002d201201007387 */ /* 0x0003e80000100a00 */
[----:B-1----:R0:W4:Y:S04]  /*61e30*/  LDL.64 R18, [R1+0x11a0] ;  /* 0x0011a00001127983 */ /* 0x0021280000100a00 */
[----:B---3--:R-:W-:Y:S04]  /*61e40*/  STL.64 [R1+0x2d10], R26 ;  /* 0x002d101a01007387 */ /* 0x008fe80000100a00 */
[----:B--2---:R1:W-:Y:S04]  /*61e50*/  STL.64 [R1+0x2d18], R12 ;  /* 0x002d180c01007387 */ /* 0x0043e80000100a00 */
[----:B-1----:R-:W2:Y:S01]  /*61e60*/  LDL.LU R12, [R1+0x164] ;  /* 0x00016400010c7983 */ /* 0x002ea20000300800 */
[----:B----4-:R-:W-:-:S04]  /*61e70*/  IMAD.MOV.U32 R7, RZ, RZ, R9 ;  /* 0x000000ffff077224 */ /* 0x010fc800078e0009 */
[----:B------:R-:W-:Y:S02]  /*61e80*/  IMAD.MOV.U32 R27, RZ, RZ, R7 ;  /* 0x000000ffff1b7224 */ /* 0x000fe400078e0007 */
[----:B------:R-:W-:-:S05]  /*61e90*/  IMAD.X R7, R8, 0x1, R5, P1 ;  /* 0x0000000108077824 */ /* 0x000fca00008e0605 */
[----:B------:R1:W-:Y:S04]  /*61ea0*/  STL [R1+0x11ac], R7 ;  /* 0x0011ac0701007387 */ /* 0x0003e80000100800 */
[----:B-1----:R-:W3:Y:S01]  /*61eb0*/  LDL.LU.64 R6, [R1+0x2d28] ;  /* 0x002d280001067983 */ /* 0x002ee20000300a00 */
[----:B--2---:R-:W-:Y:S02]  /*61ec0*/  SHF.R.S32.HI R9, RZ, 0x1f, R12 ;  /* 0x0000001fff097819 */ /* 0x004fe4000001140c */
[----:B------:R-:W-:Y:S01]  /*61ed0*/  IADD3 R26, P3, PT, R12, R4, RZ ;  /* 0x000000040c1a7210 */ /* 0x000fe20007f7e0ff */
[----:B---3--:R-:W-:Y:S01]  /*61ee0*/  IMAD.X R19, R8, 0x1, R7, P5 ;  /* 0x0000000108137824 */ /* 0x008fe200028e0607 */
        /* <DEDUP_REMOVED lines=10> */
[----:B------:R1:W-:Y:S04]  /*61f90*/  STL.64 [R1+0x2d00], R28 ;  /* 0x002d001c01007387 */ /* 0x0003e80000100a00 */
[----:B-1----:R0:W2:Y:S04]  /*61fa0*/  LDL.64 R28, [R1+0x1190] ;  /* 0x00119000011c7983 */ /* 0x0020a80000100a00 */
[----:B------:R1:W-:Y:S04]  /*61fb0*/  STL.64 [R1+0x2cf0], R2 ;  /* 0x002cf00201007387 */ /* 0x0003e80000100a00 */
[----:B-1----:R-:W2:Y:S02]  /*61fc0*/  LDL.LU R3, [R1+0x168] ;  /* 0x0001680001037983 */ /* 0x002ea40000300800 */
[----:B--2---:R-:W-:-:S05]  /*61fd0*/  IADD3 R6, P1, PT, R3, R4, RZ ;  /* 0x0000000403067210 */ /* 0x004fca0007f3e0ff */
[----:B------:R1:W-:Y:S04]  /*61fe0*/  STL [R1+0x1188], R6 ;  /* 0x0011880601007387 */ /* 0x0003e80000100800 */
[----:B-1----:R-:W2:Y:S02]  /*61ff0*/  LDL.LU.64 R6, [R1+0x2d08] ;  /* 0x002d080001067983 */ /* 0x002ea40000300a00 */
[----:B--2---:R-:W-:-:S05]  /*62000*/  IMAD.X R29, R9, 0x1, R7, P5 ;  /* 0x00000001091d7824 */ /* 0x004fca00028e0607 */
[----:B------:R1:W-:Y:S04]  /*62010*/  STL [R1+0x1194], R29 ;  /* 0x0011941d01007387 */ /* 0x0003e80000100800 */
[----:B-1----:R-:W2:Y:S04]  /*62020*/  LDL.LU.64 R28, [R1+0x2d00] ;  /* 0x002d0000011c7983 */ /* 0x002ea80000300a00 */
[----:B------:R1:W-:Y:S04]  /*62030*/  STL.64 [R1+0x2cf8], R18 ;  /* 0x002cf81201007387 */ /* 0x0003e80000100a00 */
[----:B-1----:R0:W2:Y:S01]  /*62040*/  LDL.64 R18, [R1+0x1188] ;  /* 0x0011880001127983 */ /* 0x0020a20000100a00 */
[----:B------:R-:W-:Y:S01]  /*62050*/  IMAD.MOV.U32 R2, RZ, RZ, R8 ;  /* 0x000000ffff027224 */ /* 0x000fe200078e0008 */
[----:B------:R-:W-:-:S02]  /*62060*/  SHF.R.S32.HI R8, RZ, 0x1f, R3 ;  /* 0x0000001fff087819 */ /* 0x000fc40000011403 */
[----:B------:R1:W-:Y:S01]  /*62070*/  STL.64 [R1+0x2ce8], R24 ;  /* 0x002ce81801007387 */ /* 0x0003e20000100a00 */
[----:B--2---:R-:W-:Y:S01]  /*62080*/  IMAD.MOV.U32 R19, RZ, RZ, R2 ;  /* 0x000000ffff137224 */ /* 0x004fe200078e0002 */
[----:B------:R-:W-:-:S03]  /*62090*/  IADD3 R2, P5, PT, R3, R6, RZ ;  /* 0x0000000603027210 */ /* 0x000fc60007fbe0ff */
[--C-:B-1----:R-:W-:Y:S01]  /*620a0*/  IMAD.MOV.U32 R25, RZ, RZ, R19.reuse ;  /* 0x000000ffff197224 */ /* 0x102fe200078e0013 */
[----:B------:R-:W-:Y:S02]  /*620b0*/  SHF.R.S32.HI R9, RZ, 0x1f, R19 ;  /* 0x0000001fff097819 */ /* 0x000fe40000011413 */
[----:B------:R-:W-:Y:S01]  /*620c0*/  IADD3 R24, P3, PT, R19, R4, RZ ;  /* 0x0000000413187210 */ /* 0x000fe20007f7e0ff */
[C---:B------:R-:W-:Y:S02]  /*620d0*/  IMAD.X R19, R8.reuse, 0x1, R5, P1 ;  /* 0x0000000108137824 */ /* 0x040fe400008e0605 */
[----:B------:R-:W-:-:S03]  /*620e0*/  IMAD.X R3, R8, 0x1, R7, P5 ;  /* 0x0000000108037824 */ /* 0x000fc600028e0607 */
[----:B------:R1:W-:Y:S04]  /*620f0*/  STL [R1+0x118c], R19 ;  /* 0x00118c1301007387 */ /* 0x0003e80000100800 */
[----:B-1----:R-:W2:Y:S04]  /*62100*/  LDL.LU.64 R18, [R1+0x2cf8] ;  /* 0x002cf80001127983 */ /* 0x002ea80000300a00 */
[----:B------:R1:W-:Y:S04]  /*62110*/  STL.64 [R1+0x1180], R2 ;  /* 0x0011800201007387 */ /* 0x0003e80000100a00 */
[----:B-1----:R-:W2:Y:S04]  /*62120*/  LDL.LU.64 R2, [R1+0x2cf0] ;  /* 0x002cf00001027983 */ /* 0x002ea80000300a00 */
[----:B--2---:R1:W-:Y:S04]  /*62130*/  STL.64 [R1+0x2ce0], R2 ;  /* 0x002ce00201007387 */ /* 0x0043e80000100a00 */
[----:B----4-:R2:W-:Y:S01]  /*62140*/  STL.64 [R1+0x2cd8], R26 ;  /* 0x002cd81a01007387 */ /* 0x0105e20000100a00 */
[----:B-1----:R-:W-:Y:S01]  /*62150*/  IADD3 R2, P5, PT, R25, R6, RZ ;  /* 0x0000000619027210 */ /* 0x002fe20007fbe0ff */
[----:B------:R-:W-:-:S02]  /*62160*/  IMAD.X R25, R9, 0x1, R5, P3 ;  /* 0x0000000109197824 */ /* 0x000fc400018e0605 */
[----:B--2---:R-:W2:Y:S04]  /*62170*/  LDL.LU R26, [R1+0x1d0] ;  /* 0x0001d000011a7983 */ /* 0x004ea80000300800 */
[----:B------:R1:W-:Y:S04]  /*62180*/  STL.64 [R1+0x1178], R24 ;  /* 0x0011781801007387 */ /* 0x0003e80000100a00 */
[----:B-1----:R-:W4:Y:S01]  /*62190*/  LDL.LU.64 R24, [R1+0x2ce8] ;  /* 0x002ce80001187983 */ /* 0x002f220000300a00 */
[----:B------:R-:W-:-:S03]  /*621a0*/  IMAD.X R3, R9, 0x1, R7, P5 ;  /* 0x0000000109037824 */ /* 0x000fc600028e0607 */
[----:B----4-:R1:W-:Y:S04]  /*621b0*/  STL.64 [R1+0x2cd0], R24 ;  /* 0x002cd01801007387 */ /* 0x0103e80000100a00 */
[----:B-1----:R-:W4:Y:S01]  /*621c0*/  LDL R25, [R1+0x1d4] ;  /* 0x0001d40001197983 */ /* 0x002f220000100800 */
[----:B--2---:R-:W-:Y:S02]  /*621d0*/  SHF.R.S32.HI R8, RZ, 0x1f, R26 ;  /* 0x0000001fff087819 */ /* 0x004fe4000001141a */
[C---:B------:R-:W-:Y:S02]  /*621e0*/  IADD3 R24, P1, PT, R26.reuse, R4, RZ ;  /* 0x000000041a187210 */ /* 0x040fe40007f3e0ff */
[----:B------:R-:W-:Y:S01]  /*621f0*/  IADD3 R26, P5, PT, R26, R6, RZ ;  /* 0x000000061a1a7210 */ /* 0x000fe20007fbe0ff */
[----:B------:R1:W-:Y:S04]  /*62200*/  STL.64 [R1+0x1170], R2 ;  /* 0x0011700201007387 */ /* 0x0003e80000100a00 */
[----:B-1----:R-:W2:Y:S04]  /*62210*/  LDL.LU.64 R2, [R1+0x2ce0] ;  /* 0x002ce00001027983 */ /* 0x002ea80000300a00 */
[----:B------:R1:W-:Y:S04]  /*62220*/  STL [R1+0x1160], R26 ;  /* 0x0011601a01007387 */ /* 0x0003e80000100800 */
[----:B-1----:R-:W2:Y:S04]  /*62230*/  LDL.LU.64 R26, [R1+0x2cd8] ;  /* 0x002cd800011a7983 */ /* 0x002ea80000300a00 */
[----:B------:R1:W-:Y:S04]  /*62240*/  STL.64 [R1+0x2cc8], R28 ;  /* 0x002cc81c01007387 */ /* 0x0003e80000100a00 */
[----:B-1----:R-:W2:Y:S01]  /*62250*/  LDL.LU R29, [R1+0x1d4] ;  /* 0x0001d400011d7983 */ /* 0x002ea20000300800 */
[----:B----4-:R-:W-:-:S02]  /*62260*/  SHF.R.S32.HI R9, RZ, 0x1f, R25 ;  /* 0x0000001fff097819 */ /* 0x010fc40000011419 */
[----:B------:R-:W-:Y:S01]  /*62270*/  IADD3 R28, P3, PT, R25, R4, RZ ;  /* 0x00000004191c7210 */ /* 0x000fe20007f7e0ff */
[----:B------:R-:W-:-:S05]  /*62280*/  IMAD.X R25, R8, 0x1, R5, P1 ;  /* 0x0000000108197824 */ /* 0x000fca00008e0605 */
[----:B------:R1:W-:Y:S04]  /*62290*/  STL.64 [R1+0x1168], R24 ;  /* 0x0011681801007387 */ /* 0x0003e80000100a00 */
[----:B-1----:R-:W4:Y:S04]  /*622a0*/  LDL.LU.64 R24, [R1+0x2cd0] ;  /* 0x002cd00001187983 */ /* 0x002f280000300a00 */
[----:B----4-:R1:W-:Y:S04]  /*622b0*/  STL.64 [R1+0x2cb8], R24 ;  /* 0x002cb81801007387 */ /* 0x0103e80000100a00 */
[----:B-1----:R0:W4:Y:S02]  /*622c0*/  LDL.64 R24, [R1+0x1160] ;  /* 0x0011600001187983 */ /* 0x0021240000100a00 */
[----:B----4-:R-:W-:Y:S01]  /*622d0*/  IMAD.X R25, R8, 0x1, R7, P5 ;  /* 0x0000000108197824 */ /* 0x010fe200028e0607 */
[----:B--2---:R-:W-:Y:S01]  /*622e0*/  IADD3 R24, P5, PT, R29, R6, RZ ;  /* 0x000000061d187210 */ /* 0x004fe20007fbe0ff */
[----:B------:R-:W-:-:S03]  /*622f0*/  IMAD.X R29, R9, 0x1, R5, P3 ;  /* 0x00000001091d7824 */ /* 0x000fc600018e0605 */
[----:B------:R-:W-:Y:S04]  /*62300*/  STL [R1+0x1164], R25 ;  /* 0x0011641901007387 */ /* 0x000fe80000100800 */
[----:B------:R-:W-:Y:S04]  /*62310*/  STL.64 [R1+0x2cc0], R2 ;  /* 0x002cc00201007387 */ /* 0x000fe80000100a00 */
[----:B------:R1:W-:Y:S04]  /*62320*/  STL.64 [R1+0x1158], R28 ;  /* 0x0011581c01007387 */ /* 0x0003e80000100a00 */
[----:B-1----:R-:W2:Y:S04]  /*62330*/  LDL.LU.64 R28, [R1+0x2cc8] ;  /* 0x002cc800011c7983 */ /* 0x002ea80000300a00 */
[----:B---3--:R1:W-:Y:S04]  /*62340*/  STL.64 [R1+0x2cb0], R12 ;  /* 0x002cb00c01007387 */ /* 0x0083e80000100a00 */
[----:B-1----:R-:W3:Y:S01]  /*62350*/  LDL.LU R12, [R1+0x1d8] ;  /* 0x0001d800010c7983 */ /* 0x002ee20000300800 */
[----:B------:R-:W-:Y:S01]  /*62360*/  IMAD.X R25, R9, 0x1, R7, P5 ;  /* 0x0000000109197824 */ /* 0x000fe200028e0607 */
[----:B---3--:R-:W-:-:S05]  /*62370*/  IADD3 R2, P1, PT, R12, R4, RZ ;  /* 0x000000040c027210 */ /* 0x008fca0007f3e0ff */
[----:B------:R1:W-:Y:S04]  /*62380*/  STL [R1+0x1148], R2 ;  /* 0x0011480201007387 */ /* 0x0003e80000100800 */
[----:B-1----:R-:W3:Y:S04]  /*62390*/  LDL.LU.64 R2, [R1+0x2cc0] ;  /* 0x002cc00001027983 */ /* 0x002ee80000300a00 */
[----:B------:R1:W-:Y:S04]  /*623a0*/  STL.64 [R1+0x1150], R24 ;  /* 0x0011501801007387 */ /* 0x0003e80000100a00 */
[----:B-1----:R-:W4:Y:S01]  /*623b0*/  LDL.LU.64 R24, [R1+0x2cb8] ;  /* 0x002cb80001187983 */ /* 0x002f220000300a00 */
[----:B------:R-:W-:-:S02]  /*623c0*/  SHF.R.S32.HI R8, RZ, 0x1f, R12 ;  /* 0x0000001fff087819 */ /* 0x000fc4000001140c */
[----:B------:R-:W-:Y:S01]  /*623d0*/  IADD3 R12, P5, PT, R12, R6, RZ ;  /* 0x000000060c0c7210 */ /* 0x000fe20007fbe0ff */
[----:B----4-:R-:W-:Y:S04]  /*623e0*/  STL.64 [R1+0x2ca8], R24 ;  /* 0x002ca81801007387 */ /* 0x010fe80000100a00 */
[----:B------:R1:W-:Y:S04]  /*623f0*/  STL.64 [R1+0x2ca0], R16 ;  /* 0x002ca01001007387 */ /* 0x0003e80000100a00 */
[----:B-1----:R0:W4:Y:S04]  /*62400*/  LDL.64 R16, [R1+0x1148] ;  /* 0x0011480001107983 */ /* 0x0021280000100a00 */
[----:B--2---:R1:W-:Y:S04]  /*62410*/  STL.64 [R1+0x2c90], R28 ;  /* 0x002c901c01007387 */ /* 0x0043e80000100a00 */
[----:B-1----:R-:W2:Y:S04]  /*62420*/  LDL.LU R28, [R1+0x1dc] ;  /* 0x0001dc00011c7983 */ /* 0x002ea80000300800 */
[----:B------:R1:W-:Y:S04]  /*62430*/  STL [R1+0x1140], R12 ;  /* 0x0011400c01007387 */ /* 0x0003e80000100800 */
[----:B-1----:R-:W2:Y:S04]  /*62440*/  LDL.LU.64 R12, [R1+0x2cb0] ;  /* 0x002cb000010c7983 */ /* 0x002ea80000300a00 */
[----:B--2---:R1:W-:Y:S04]  /*62450*/  STL.64 [R1+0x2c98], R12 ;  /* 0x002c980c01007387 */ /* 0x0043e80000100a00 */
[----:B-1----:R0:W2:Y:S01]  /*62460*/  LDL.64 R12, [R1+0x1140] ;  /* 0x00114000010c7983 */ /* 0x0020a20000100a00 */
[----:B------:R-:W-:Y:S01]  /*62470*/  IADD3 R24, P3, PT, R28, R4, RZ ;  /* 0x000000041c187210 */ /* 0x000fe20007f7e0ff */
[----:B----4-:R-:W-:Y:S01]  /*62480*/  IMAD.X R17, R8, 0x1, R5, P1 ;  /* 0x0000000108117824 */ /* 0x010fe200008e0605 */
[----:B------:R-:W-:-:S03]  /*62490*/  SHF.R.S32.HI R9, RZ, 0x1f, R28 ;  /* 0x0000001fff097819 */ /* 0x000fc6000001141c */
[----:B------:R1:W-:Y:S04]  /*624a0*/  STL [R1+0x1138], R24 ;  /* 0x0011381801007387 */ /* 0x0003e80000100800 */
[----:B-1----:R-:W4:Y:S04]  /*624b0*/  LDL.LU.64 R24, [R1+0x2ca8] ;  /* 0x002ca80001187983 */ /* 0x002f280000300a00 */
[----:B------:R1:W-:Y:S04]  /*624c0*/  STL [R1+0x114c], R17 ;  /* 0x00114c1101007387 */ /* 0x0003e80000100800 */
[----:B-1----:R-:W3:Y:S01]  /*624d0*/  LDL.LU.64 R16, [R1+0x2ca0] ;  /* 0x002ca00001107983 */ /* 0x002ee20000300a00 */
[----:B--2---:R-:W-:Y:S01]  /*624e0*/  IMAD.X R13, R8, 0x1, R7, P5 ;  /* 0x00000001080d7824 */ /* 0x004fe200028e0607 */
[----:B------:R-:W-:-:S04]  /*624f0*/  IADD3 R28, P5, PT, R28, R6, RZ ;  /* 0x000000061c1c7210 */ /* 0x000fc80007fbe0ff */
[----:B------:R1:W-:Y:S04]  /*62500*/  STL [R1+0x1144], R13 ;  /* 0x0011440d01007387 */ /* 0x0003e80000100800 */
[----:B-1----:R-:W2:Y:S04]  /*62510*/  LDL.LU.64 R12, [R1+0x2c98] ;  /* 0x002c9800010c7983 */ /* 0x002ea80000300a00 */
[----:B------:R1:W-:Y:S04]  /*62520*/  STL [R1+0x1130], R28 ;  /* 0x0011301c01007387 */ /* 0x0003e80000100800 */
[----:B-1----:R-:W2:Y:S04]  /*62530*/  LDL.LU.64 R28, [R1+0x2c90] ;  /* 0x002c9000011c7983 */ /* 0x002ea80000300a00 */
[----:B------:R1:W-:Y:S04]  /*62540*/  STL.64 [R1+0x2c88], R6 ;  /* 0x002c880601007387 */ /* 0x0003e80000100a00 */
[----:B-1----:R0:W3:Y:S04]  /*62550*/  LDL.64 R6, [R1+0x1138] ;  /* 0x0011380001067983 */ /* 0x0020e80000100a00 */
[----:B--2---:R1:W-:Y:S04]  /*62560*/  STL.64 [R1+0x2c78], R28 ;  /* 0x002c781c01007387 */ /* 0x0043e80000100a00 */
[----:B-1----:R-:W2:Y:S01]  /*62570*/  LDL.LU R28, [R1+0x1f0] ;  /* 0x0001f000011c7983 */ /* 0x002ea20000300800 */
[----:B---3--:R-:W-:-:S03]  /*62580*/  IMAD.X R7, R9, 0x1, R5, P3 ;  /* 0x0000000109077824 */ /* 0x008fc600018e0605 */
[----:B------:R1:W-:Y:S04]  /*62590*/  STL.64 [R1+0x2c80], R12 ;  /* 0x002c800c01007387 */ /* 0x0003e80000100a00 */
[----:B-1----:R0:W3:Y:S04]  /*625a0*/  LDL.64 R12, [R1+0x1130] ;  /* 0x00113000010c7983 */ /* 0x0020e80000100a00 */
[----:B------:R1:W-:Y:S04]  /*625b0*/  STL [R1+0x113c], R7 ;  /* 0x00113c0701007387 */ /* 0x0003e80000100800 */
[----:B-1----:R-:W3:Y:S04]  /*625c0*/  LDL.LU.64 R6, [R1+0x2c88] ;  /* 0x002c880001067983 */ /* 0x002ee80000300a00 */
[----:B------:R2:W-:Y:S02]  /*625d0*/  STL.64 [R1+0x2c68], R10 ;  /* 0x002c680a01007387 */ /* 0x0005e40000100a00 */
[----:B--2---:R-:W-:-:S05]  /*625e0*/  IADD3 R10, P1, PT, R28, R4, RZ ;  /* 0x000000041c0a7210 */ /* 0x004fca0007f3e0ff */
[----:B------:R1:W-:Y:S04]  /*625f0*/  STL [R1+0x2c70], R10 ;  /* 0x002c700a01007387 */ /* 0x0003e80000100800 */
[----:B-1----:R-:W2:Y:S01]  /*62600*/  LDL R10, [R1+0x1f4] ;  /* 0x0001f400010a7983 */ /* 0x002ea20000100800 */
[----:B------:R-:W-:Y:S01]  /*62610*/  SHF.R.S32.HI R8, RZ, 0x1f, R28 ;  /* 0x0000001fff087819 */ /* 0x000fe2000001141c */
[----:B---3--:R-:W-:Y:S01]  /*62620*/  IMAD.X R13, R9, 0x1, R7, P5 ;  /* 0x00000001090d7824 */ /* 0x008fe200028e0607 */
[----:B------:R-:W-:-:S04]  /*62630*/  IADD3 R28, P5, PT, R28, R6, RZ ;  /* 0x000000061c1c7210 */ /* 0x000fc80007fbe0ff */
[----:B------:R1:W-:Y:S04]  /*62640*/  STL [R1+0x1134], R13 ;  /* 0x0011340d01007387 */ /* 0x0003e80000100800 */
[----:B-1----:R-:W3:Y:S04]  /*62650*/  LDL.LU.64 R12, [R1+0x2c80] ;  /* 0x002c8000010c7983 */ /* 0x002ee80000300a00 */
[----:B------:R1:W-:Y:S04]  /*62660*/  STL [R1+0x1120], R28 ;  /* 0x0011201c01007387 */ /* 0x0003e80000100800 */
[----:B-1----:R-:W3:Y:S01]  /*62670*/  LDL.LU.64 R28, [R1+0x2c78] ;  /* 0x002c7800011c7983 */ /* 0x002ee20000300a00 */
[----:B--2---:R-:W-:-:S02]  /*62680*/  SHF.R.S32.HI R9, RZ, 0x1f, R10 ;  /* 0x0000001fff097819 */ /* 0x004fc4000001140a */
[----:B------:R-:W-:-:S05]  /*62690*/  IADD3 R10, P3, PT, R10, R4, RZ ;  /* 0x000000040a0a7210 */ /* 0x000fca0007f7e0ff */
[----:B------:R1:W-:Y:S04]  /*626a0*/  STL [R1+0x1118], R10 ;  /* 0x0011180a01007387 */ /* 0x0003e80000100800 */
[----:B-1----:R-:W2:Y:S01]  /*626b0*/  LDL.LU R10, [R1+0x2c70] ;  /* 0x002c7000010a7983 */ /* 0x002ea20000300800 */
[----:B------:R-:W-:-:S05]  /*626c0*/  IMAD.X R11, R8, 0x1, R5, P1 ;  /* 0x00000001080b7824 */ /* 0x000fca00008e0605 */
[----:B--2---:R1:W-:Y:S04]  /*626d0*/  STL.64 [R1+0x1128], R10 ;  /* 0x0011280a01007387 */ /* 0x0043e80000100a00 */
[----:B-1----:R-:W2:Y:S04]  /*626e0*/  LDL.LU.64 R10, [R1+0x2c68] ;  /* 0x002c6800010a7983 */ /* 0x002ea80000300a00 */
[----:B------:R1:W-:Y:S04]  /*626f0*/  STL.64 [R1+0x2c60], R14 ;  /* 0x002c600e01007387 */ /* 0x0003e80000100a00 */
[----:B-1----:R0:W2:Y:S04]  /*62700*/  LDL.64 R14, [R1+0x1118] ;  /* 0x00111800010e7983 */ /* 0x0020a80000100a00 */
[----:B--2---:R-:W2:Y:S04]  /*62710*/  LDL.LU R15, [R1+0x1f4] ;  /* 0x0001f400010f7983 */ /* 0x004ea80000300800 */
[----:B------:R-:W-:Y:S04]  /*62720*/  STL.64 [R1+0x2c58], R10 ;  /* 0x002c580a01007387 */ /* 0x000fe80000100a00 */
[----:B------:R1:W-:Y:S04]  /*62730*/  STL.64 [R1+0x2c48], R16 ;  /* 0x002c481001007387 */ /* 0x0003e80000100a00 */
[----:B-1----:R-:W2:Y:S04]  /*62740*/  LDL.LU R16, [R1+0x1f8] ;  /* 0x0001f80001107983 */ /* 0x002ea80000300800 */
[----:B------:R1:W-:Y:S04]  /*62750*/  STL.64 [R1+0x2c50], R26 ;  /* 0x002c501a01007387 */ /* 0x0003e80000100a00 */
[----:B-1----:R0:W3:Y:S01]  /*62760*/  LDL.64 R26, [R1+0x1120] ;  /* 0x00112000011a7983 */ /* 0x0020e20000100a00 */
[----:B--2---:R-:W-:Y:S01]  /*62770*/  IADD3 R10, P1, PT, R16, R4, RZ ;  /* 0x00000004100a7210 */ /* 0x004fe20007f3e0ff */
[----:B---3--:R-:W-:Y:S01]  /*62780*/  IMAD.X R27, R8, 0x1, R7, P5 ;  /* 0x00000001081b7824 */ /* 0x008fe200028e0607 */
[----:B------:R-:W-:Y:S01]  /*62790*/  IADD3 R26, P5, PT, R15, R6, RZ ;  /* 0x000000060f1a7210 */ /* 0x000fe20007fbe0ff */
[----:B------:R-:W-:-:S03]  /*627a0*/  IMAD.X R15, R9, 0x1, R5, P3 ;  /* 0x00000001090f7824 */ /* 0x000fc600018e0605 */
[----:B------:R1:W-:Y:S01]  /*627b0*/  STL [R1+0x1124], R27 ;  /* 0x0011241b01007387 */ /* 0x0003e20000100800 */
[----:B------:R-:W-:-:S03]  /*627c0*/  SHF.R.S32.HI R8, RZ, 0x1f, R16 ;  /* 0x0000001fff087819 */ /* 0x000fc60000011410 */
[----:B------:R2:W-:Y:S01]  /*627d0*/  STL [R1+0x111c], R15 ;  /* 0x00111c0f01007387 */ /* 0x0005e20000100800 */
[----:B-1----:R-:W-:Y:S01]  /*627e0*/  IMAD.X R27, R9, 0x1, R7, P5 ;  /* 0x00000001091b7824 */ /* 0x002fe200028e0607 */
[----:B------:R-:W-:Y:S02]  /*627f0*/  IADD3 R16, P5, PT, R16, R6, RZ ;  /* 0x0000000610107210 */ /* 0x000fe40007fbe0ff */
[----:B--2---:R-:W2:Y:S04]  /*62800*/  LDL.LU.64 R14, [R1+0x2c60] ;  /* 0x002c6000010e7983 */ /* 0x004ea80000300a00 */
[----:B------:R1:W-:Y:S04]  /*62810*/  STL [R1+0x1108], R10 ;  /* 0x0011080a01007387 */ /* 0x0003e80000100800 */
[----:B-1----:R-:W3:Y:S04]  /*62820*/  LDL.LU.64 R10, [R1+0x2c58] ;  /* 0x002c5800010a7983 */ /* 0x002ee80000300a00 */
[----:B------:R1:W-:Y:S04]  /*62830*/  STL.64 [R1+0x1110], R26 ;  /* 0x0011101a01007387 */ /* 0x0003e80000100a00 */
[----:B-1----:R-:W3:Y:S04]  /*62840*/  LDL.LU.64 R26, [R1+0x2c50] ;  /* 0x002c5000011a7983 */ /* 0x002ee80000300a00 */
[----:B------:R-:W3:Y:S04]  /*62850*/  LDL R9, [R1+0x224] ;  /* 0x0002240001097983 */ /* 0x000ee80000100800 */
[----:B------:R1:W-:Y:S04]  /*62860*/  STL [R1+0x1100], R16 ;  /* 0x0011001001007387 */ /* 0x0003e80000100800 */
[----:B-1----:R-:W3:Y:S04]  /*62870*/  LDL.LU.64 R16, [R1+0x2c48] ;  /* 0x002c480001107983 */ /* 0x002ee80000300a00 */
[----:B------:R1:W-:Y:S04]  /*62880*/  STL.64 [R1+0x2c40], R6 ;  /* 0x002c400601007387 */ /* 0x0003e80000100a00 */
[----:B-1----:R0:W3:Y:S04]  /*62890*/  LDL.64 R6, [R1+0x1108] ;  /* 0x0011080001067983 */ /* 0x0020e80000100a00 */
[----:B----4-:R-:W-:Y:S04]  /*628a0*/  STL.64 [R1+0x2c28], R24 ;  /* 0x002c281801007387 */ /* 0x010fe80000100a00 */
[----:B------:R1:W-:Y:S04]  /*628b0*/  STL.64 [R1+0x2c38], R20 ;  /* 0x002c381401007387 */ /* 0x0003e80000100a00 */
[----:B-1----:R0:W4:Y:S04]  /*628c0*/  LDL.64 R20, [R1+0x1100] ;  /* 0x0011000001147983 */ /* 0x0021280000100a00 */
[----:B--2---:R1:W-:Y:S04]  /*628d0*/  STL.64 [R1+0x2c30], R14 ;  /* 0x002c300e01007387 */ /* 0x0043e80000100a00 */
[----:B-1----:R-:W2:Y:S01]  /*628e0*/  LDL R14, [R1+0x1fc] ;  /* 0x0001fc00010e7983 */ /* 0x002ea20000100800 */
        /* <DEDUP_REMOVED lines=20> */
[----:B------:R1:W-:Y:S04]  /*62a30*/  STL.64 [R1+0x2c08], R28 ;  /* 0x002c081c01007387 */ /* 0x0003e80000100a00 */
[----:B-1----:R-:W2:Y:S02]  /*62a40*/  LDL.LU R29, [R1+0x220] ;  /* 0x00022000011d7983 */ /* 0x002ea40000300800 */
[----:B--2---:R-:W-:-:S05]  /*62a50*/  IADD3 R6, P1, PT, R29, R4, RZ ;  /* 0x000000041d067210 */ /* 0x004fca0007f3e0ff */
[----:B------:R1:W-:Y:S04]  /*62a60*/  STL [R1+0x10e8], R6 ;  /* 0x0010e80601007387 */ /* 0x0003e80000100800 */
[----:B-1----:R-:W4:Y:S01]  /*62a70*/  LDL.LU.64 R6, [R1+0x2c20] ;  /* 0x002c200001067983 */ /* 0x002f220000300a00 */
[----:B------:R-:W-:Y:S02]  /*62a80*/  IMAD.MOV.U32 R28, RZ, RZ, R8 ;  /* 0x000000ffff1c7224 */ /* 0x000fe400078e0008 */
[----:B----4-:R-:W-:Y:S02]  /*62a90*/  IMAD.X R25, R9, 0x1, R7, P5 ;  /* 0x0000000109197824 */ /* 0x010fe400028e0607 */
[----:B------:R-:W-:Y:S01]  /*62aa0*/  IMAD.MOV.U32 R9, RZ, RZ, R28 ;  /* 0x000000ffff097224 */ /* 0x000fe200078e001c */
[----:B------:R-:W-:-:S02]  /*62ab0*/  IADD3 R28, P5, PT, R29, R6, RZ ;  /* 0x000000061d1c7210 */ /* 0x000fc40007fbe0ff */
[----:B------:R1:W-:Y:S04]  /*62ac0*/  STL [R1+0x10f4], R25 ;  /* 0x0010f41901007387 */ /* 0x0003e80000100800 */
[----:B-1----:R-:W2:Y:S04]  /*62ad0*/  LDL.LU.64 R24, [R1+0x2c18] ;  /* 0x002c180001187983 */ /* 0x002ea80000300a00 */
[----:B------:R1:W-:Y:S04]  /*62ae0*/  STL.64 [R1+0x2c10], R6 ;  /* 0x002c100601007387 */ /* 0x0003e80000100a00 */
[----:B-1----:R0:W4:Y:S01]  /*62af0*/  LDL.64 R6, [R1+0x10e8] ;  /* 0x0010e80001067983 */ /* 0x0021220000100a00 */
[----:B------:R-:W-:-:S03]  /*62b00*/  SHF.R.S32.HI R8, RZ, 0x1f, R29 ;  /* 0x0000001fff087819 */ /* 0x000fc6000001141d */
[----:B------:R-:W-:Y:S02]  /*62b10*/  STL.64 [R1+0x2c00], R16 ;  /* 0x002c001001007387 */ /* 0x000fe40000100a00 */
[----:B----4-:R-:W-:-:S05]  /*62b20*/  IMAD.X R7, R8, 0x1, R5, P1 ;  /* 0x0000000108077824 */ /* 0x010fca00008e0605 */
[----:B------:R1:W-:Y:S04]  /*62b30*/  STL [R1+0x10ec], R7 ;  /* 0x0010ec0701007387 */ /* 0x0003e80000100800 */
[----:B-1----:R-:W4:Y:S01]  /*62b40*/  LDL.LU.64 R6, [R1+0x2c10] ;  /* 0x002c100001067983 */ /* 0x002f220000300a00 */
[----:B------:R-:W-:-:S04]  /*62b50*/  IMAD.MOV.U32 R29, RZ, RZ, R9 ;  /* 0x000000ffff1d7224 */ /* 0x000fc800078e0009 */
[--C-:B------:R-:W-:Y:S01]  /*62b60*/  IMAD.MOV.U32 R17, RZ, RZ, R29.reuse ;  /* 0x000000ffff117224 */ /* 0x100fe200078e001d */
[----:B------:R-:W-:Y:S02]  /*62b70*/  SHF.R.S32.HI R9, RZ, 0x1f, R29 ;  /* 0x0000001fff097819 */ /* 0x000fe4000001141d */
[----:B------:R-:W-:Y:S01]  /*62b80*/  IADD3 R16, P3, PT, R29, R4, RZ ;  /* 0x000000041d107210 */ /* 0x000fe20007f7e0ff */
[----:B----4-:R-:W-:-:S05]  /*62b90*/  IMAD.X R29, R8, 0x1, R7, P5 ;  /* 0x00000001081d7824 */ /* 0x010fca00028e0607 */
[----:B------:R1:W-:Y:S04]  /*62ba0*/  STL.64 [R1+0x10e0], R28 ;  /* 0x0010e01c01007387 */ /* 0x0003e80000100a00 */
[----:B-1----:R-:W4:Y:S04]  /*62bb0*/  LDL.LU.64 R28, [R1+0x2c08] ;  /* 0x002c0800011c7983 */ /* 0x002f280000300a00 */
[----:B----4-:R1:W-:Y:S04]  /*62bc0*/  STL.64 [R1+0x2bf0], R28 ;  /* 0x002bf01c01007387 */ /* 0x0103e80000100a00 */
[----:B-1----:R-:W4:Y:S04]  /*62bd0*/  LDL.LU R28, [R1+0x228] ;  /* 0x00022800011c7983 */ /* 0x002f280000300800 */
[----:B--2---:R1:W-:Y:S02]  /*62be0*/  STL.64 [R1+0x2bf8], R24 ;  /* 0x002bf81801007387 */ /* 0x0043e40000100a00 */
[----:B-1----:R-:W-:Y:S01]  /*62bf0*/  IADD3 R24, P5, PT, R17, R6, RZ ;  /* 0x0000000611187210 */ /* 0x002fe20007fbe0ff */
[----:B------:R-:W-:-:S05]  /*62c00*/  IMAD.X R17, R9, 0x1, R5, P3 ;  /* 0x0000000109117824 */ /* 0x000fca00018e0605 */
[----:B------:R1:W-:Y:S04]  /*62c10*/  STL.64 [R1+0x10d8], R16 ;  /* 0x0010d81001007387 */ /* 0x0003e80000100a00 */
[----:B-1----:R-:W2:Y:S01]  /*62c20*/  LDL.LU.64 R16, [R1+0x2c00] ;  /* 0x002c000001107983 */ /* 0x002ea20000300a00 */
[----:B------:R-:W-:-:S03]  /*62c30*/  IMAD.X R25, R9, 0x1, R7, P5 ;  /* 0x0000000109197824 */ /* 0x000fc600028e0607 */
[----:B--2---:R1:W-:Y:S04]  /*62c40*/  STL.64 [R1+0x2be8], R16 ;  /* 0x002be81001007387 */ /* 0x0043e80000100a00 */
[----:B-1----:R-:W2:Y:S01]  /*62c50*/  LDL R17, [R1+0x22c] ;  /* 0x00022c0001117983 */ /* 0x002ea20000100800 */
[----:B----4-:R-:W-:Y:S02]  /*62c60*/  SHF.R.S32.HI R8, RZ, 0x1f, R28 ;  /* 0x0000001fff087819 */ /* 0x010fe4000001141c */
[C---:B------:R-:W-:Y:S02]  /*62c70*/  IADD3 R16, P1, PT, R28.reuse, R4, RZ ;  /* 0x000000041c107210 */ /* 0x040fe40007f3e0ff */
[----:B------:R-:W-:Y:S01]  /*62c80*/  IADD3 R28, P5, PT, R28, R6, RZ ;  /* 0x000000061c1c7210 */ /* 0x000fe20007fbe0ff */
[----:B------:R1:W-:Y:S04]  /*62c90*/  STL.64 [R1+0x10d0], R24 ;  /* 0x0010d01801007387 */ /* 0x0003e80000100a00 */
[----:B-1----:R-:W4:Y:S04]  /*62ca0*/  LDL.LU.64 R24, [R1+0x2bf8] ;  /* 0x002bf80001187983 */ /* 0x002f280000300a00 */
[----:B------:R1:W-:Y:S04]  /*62cb0*/  STL [R1+0x10c0], R28 ;  /* 0x0010c01c01007387 */ /* 0x0003e80000100800 */
[----:B-1----:R-:W3:Y:S04]  /*62cc0*/  LDL.LU.64 R28, [R1+0x2bf0] ;  /* 0x002bf000011c7983 */ /* 0x002ee80000300a00 */
[----:B------:R1:W-:Y:S04]  /*62cd0*/  STL.64 [R1+0x2be0], R20 ;  /* 0x002be01401007387 */ /* 0x0003e80000100a00 */
[----:B-1----:R-:W3:Y:S01]  /*62ce0*/  LDL.LU R21, [R1+0x22c] ;  /* 0x00022c0001157983 */ /* 0x002ee20000300800 */
[----:B--2---:R-:W-:-:S02]  /*62cf0*/  SHF.R.S32.HI R9, RZ, 0x1f, R17 ;  /* 0x0000001fff097819 */ /* 0x004fc40000011411 */
[----:B------:R-:W-:Y:S01]  /*62d00*/  IADD3 R20, P3, PT, R17, R4, RZ ;  /* 0x0000000411147210 */ /* 0x000fe20007f7e0ff */
[----:B------:R-:W-:-:S05]  /*62d10*/  IMAD.X R17, R8, 0x1, R5, P1 ;  /* 0x0000000108117824 */ /* 0x000fca00008e0605 */
[----:B------:R1:W-:Y:S04]  /*62d20*/  STL.64 [R1+0x10c8], R16 ;  /* 0x0010c81001007387 */ /* 0x0003e80000100a00 */
[----:B-1----:R-:W2:Y:S04]  /*62d30*/  LDL.LU.64 R16, [R1+0x2be8] ;  /* 0x002be80001107983 */ /* 0x002ea80000300a00 */
[----:B--2---:R-:W-:Y:S04]  /*62d40*/  STL.64 [R1+0x2bd8], R16 ;  /* 0x002bd81001007387 */ /* 0x004fe80000100a00 */
        /* <DEDUP_REMOVED lines=10> */
[----:B------:R2:W-:Y:S01]  /*62df0*/  STL.64 [R1+0x10b8], R20 ;  /* 0x0010b81401007387 */ /* 0x0005e20000100a00 */
[----:B-1----:R-:W-:Y:S01]  /*62e00*/  IMAD.X R23, R9, 0x1, R7, P5 ;  /* 0x0000000109177824 */ /* 0x002fe200028e0607 */
[----:B------:R-:W-:Y:S02]  /*62e10*/  IADD3 R26, P5, PT, R26, R6, RZ ;  /* 0x000000061a1a7210 */ /* 0x000fe40007fbe0ff */
[----:B--2---:R-:W2:Y:S04]  /*62e20*/  LDL.LU.64 R20, [R1+0x2be0] ;  /* 0x002be00001147983 */ /* 0x004ea80000300a00 */
[----:B------:R1:W-:Y:S04]  /*62e30*/  STL [R1+0x10a8], R16 ;  /* 0x0010a81001007387 */ /* 0x0003e80000100800 */
[----:B-1----:R-:W3:Y:S04]  /*62e40*/  LDL.LU.64 R16, [R1+0x2bd8] ;  /* 0x002bd80001107983 */ /* 0x002ee80000300a00 */
[----:B------:R1:W-:Y:S04]  /*62e50*/  STL.64 [R1+0x10b0], R22 ;  /* 0x0010b01601007387 */ /* 0x0003e80000100a00 */
[----:B-1----:R-:W3:Y:S04]  /*62e60*/  LDL.LU.64 R22, [R1+0x2bd0] ;  /* 0x002bd00001167983 */ /* 0x002ee80000300a00 */
[----:B------:R-:W3:Y:S04]  /*62e70*/  LDL.LU R9, [R1+0x2ac] ;  /* 0x0002ac0001097983 */ /* 0x000ee80000300800 */
[----:B------:R1:W-:Y:S04]  /*62e80*/  STL [R1+0x10a0], R26 ;  /* 0x0010a01a01007387 */ /* 0x0003e80000100800 */
[----:B-1----:R-:W3:Y:S04]  /*62e90*/  LDL.LU.64 R26, [R1+0x2bc8] ;  /* 0x002bc800011a7983 */ /* 0x002ee80000300a00 */
[----:B------:R1:W-:Y:S04]  /*62ea0*/  STL.64 [R1+0x2bc0], R6 ;  /* 0x002bc00601007387 */ /* 0x0003e80000100a00 */
[----:B-1----:R0:W3:Y:S04]  /*62eb0*/  LDL.64 R6, [R1+0x10a8] ;  /* 0x0010a80001067983 */ /* 0x0020e80000100a00 */
[----:B----4-:R1:W-:Y:S04]  /*62ec0*/  STL.64 [R1+0x2bb8], R24 ;  /* 0x002bb81801007387 */ /* 0x0103e80000100a00 */
[----:B-1----:R0:W4:Y:S04]  /*62ed0*/  LDL.64 R24, [R1+0x10a0] ;  /* 0x0010a00001187983 */ /* 0x0021280000100a00 */
[----:B--2---:R-:W-:Y:S04]  /*62ee0*/  STL.64 [R1+0x2ba8], R20 ;  /* 0x002ba81401007387 */ /* 0x004fe80000100a00 */
[----:B------:R1:W-:Y:S04]  /*62ef0*/  STL.64 [R1+0x2bb0], R10 ;  /* 0x002bb00a01007387 */ /* 0x0003e80000100a00 */
[----:B-1----:R-:W2:Y:S01]  /*62f00*/  LDL.LU R10, [R1+0x2a4] ;  /* 0x0002a400010a7983 */ /* 0x002ea20000300800 */
        /* <DEDUP_REMOVED lines=24> */
[----:B-1----:R-:W4:Y:S02]  /*63090*/  LDL.LU.64 R6, [R1+0x2ba0] ;  /* 0x002ba00001067983 */ /* 0x002f240000300a00 */
[----:B----4-:R-:W-:-:S05]  /*630a0*/  IMAD.X R21, R9, 0x1, R7, P5 ;  /* 0x0000000109157824 */ /* 0x010fca00028e0607 */
[----:B------:R1:W-:Y:S04]  /*630b0*/  STL [R1+0x1094], R21 ;  /* 0x0010941501007387 */ /* 0x0003e80000100800 */
[----:B-1----:R-:W2:Y:S04]  /*630c0*/  LDL.LU.64 R20, [R1+0x2b98] ;  /* 0x002b980001147983 */ /* 0x002ea80000300a00 */
[----:B------:R1:W-:Y:S04]  /*630d0*/  STL.64 [R1+0x2b90], R24 ;  /* 0x002b901801007387 */ /* 0x0003e80000100a00 */
[----:B-1----:R0:W4:Y:S01]  /*630e0*/  LDL.64 R24, [R1+0x1088] ;  /* 0x0010880001187983 */ /* 0x0021220000100a00 */
[----:B------:R-:W-:Y:S01]  /*630f0*/  IMAD.MOV.U32 R16, RZ, RZ, R8 ;  /* 0x000000ffff107224 */ /* 0x000fe200078e0008 */
[----:B------:R-:W-:-:S02]  /*63100*/  SHF.R.S32.HI R8, RZ, 0x1f, R17 ;  /* 0x0000001fff087819 */ /* 0x000fc40000011411 */
[----:B--2---:R1:W-:Y:S01]  /*63110*/  STL.64 [R1+0x2b80], R20 ;  /* 0x002b801401007387 */ /* 0x0043e20000100a00 */
[----:B----4-:R-:W-:Y:S01]  /*63120*/  IMAD.MOV.U32 R25, RZ, RZ, R16 ;  /* 0x000000ffff197224 */ /* 0x010fe200078e0010 */
        /* <DEDUP_REMOVED lines=9> */
[----:B-1----:R-:W4:Y:S04]  /*631c0*/  LDL.LU.64 R16, [R1+0x2b88] ;  /* 0x002b880001107983 */ /* 0x002f280000300a00 */
[----:B----4-:R1:W-:Y:S02]  /*631d0*/  STL.64 [R1+0x2b78], R16 ;  /* 0x002b781001007387 */ /* 0x0103e40000100a00 */
[----:B-1----:R-:W-:Y:S01]  /*631e0*/  IADD3 R16, P5, PT, R21, R6, RZ ;  /* 0x0000000615107210 */ /* 0x002fe20007fbe0ff */
[----:B------:R-:W-:-:S05]  /*631f0*/  IMAD.X R21, R9, 0x1, R5, P3 ;  /* 0x0000000109157824 */ /* 0x000fca00018e0605 */
[----:B------:R1:W-:Y:S04]  /*63200*/  STL.64 [R1+0x1078], R20 ;  /* 0x0010781401007387 */ /* 0x0003e80000100a00 */
[----:B-1----:R-:W4:Y:S01]  /*63210*/  LDL.LU.64 R20, [R1+0x2b80] ;  /* 0x002b800001147983 */ /* 0x002f220000300a00 */
[----:B------:R-:W-:-:S03]  /*63220*/  IMAD.X R17, R9, 0x1, R7, P5 ;  /* 0x0000000109117824 */ /* 0x000fc600028e0607 */
[----:B----4-:R-:W-:Y:S04]  /*63230*/  STL.64 [R1+0x2b70], R20 ;  /* 0x002b701401007387 */ /* 0x010fe80000100a00 */
[----:B------:R1:W-:Y:S04]  /*63240*/  STL.64 [R1+0x2b68], R18 ;  /* 0x002b681201007387 */ /* 0x0003e80000100a00 */
[----:B-1----:R-:W4:Y:S04]  /*63250*/  LDL.LU R19, [R1+0x2b0] ;  /* 0x0002b00001137983 */ /* 0x002f280000300800 */
[----:B------:R1:W-:Y:S04]  /*63260*/  STL.64 [R1+0x1070], R16 ;  /* 0x0010701001007387 */ /* 0x0003e80000100a00 */
[----:B-1----:R-:W2:Y:S01]  /*63270*/  LDL.LU.64 R16, [R1+0x2b78] ;  /* 0x002b780001107983 */ /* 0x002ea20000300a00 */
[----:B----4-:R-:W-:-:S02]  /*63280*/  SHF.R.S32.HI R8, RZ, 0x1f, R19 ;  /* 0x0000001fff087819 */ /* 0x010fc40000011413 */
[C---:B------:R-:W-:Y:S02]  /*63290*/  IADD3 R20, P1, PT, R19.reuse, R4, RZ ;  /* 0x0000000413147210 */ /* 0x040fe40007f3e0ff */
[----:B------:R-:W-:-:S03]  /*632a0*/  IADD3 R18, P5, PT, R19, R6, RZ ;  /* 0x0000000613127210 */ /* 0x000fc60007fbe0ff */
[C---:B------:R-:W-:Y:S01]  /*632b0*/  IMAD.X R21, R8.reuse, 0x1, R5, P1 ;  /* 0x0000000108157824 */ /* 0x040fe200008e0605 */
[----:B--2---:R-:W-:Y:S04]  /*632c0*/  STL.64 [R1+0x2b58], R16 ;  /* 0x002b581001007387 */ /* 0x004fe80000100a00 */
[----:B------:R1:W-:Y:S01]  /*632d0*/  STL.64 [R1+0x2b60], R24 ;  /* 0x002b601801007387 */ /* 0x0003e20000100a00 */
[----:B------:R-:W-:-:S03]  /*632e0*/  IMAD.X R19, R8, 0x1, R7, P5 ;  /* 0x0000000108137824 */ /* 0x000fc600028e0607 */
[----:B-1----:R-:W2:Y:S04]  /*632f0*/  LDL.LU R24, [R1+0x2b4] ;  /* 0x0002b40001187983 */ /* 0x002ea80000300800 */
[----:B------:R1:W-:Y:S04]  /*63300*/  STL.64 [R1+0x1068], R20 ;  /* 0x0010681401007387 */ /* 0x0003e80000100a00 */
[----:B-1----:R-:W4:Y:S04]  /*63310*/  LDL.LU.64 R20, [R1+0x2b70] ;  /* 0x002b700001147983 */ /* 0x002f280000300a00 */
[----:B------:R1:W-:Y:S04]  /*63320*/  STL.64 [R1+0x1060], R18 ;  /* 0x0010601201007387 */ /* 0x0003e80000100a00 */
[----:B-1----:R-:W3:Y:S01]  /*63330*/  LDL.LU.64 R18, [R1+0x2b68] ;  /* 0x002b680001127983 */ /* 0x002ee20000300a00 */
[----:B--2---:R-:W-:-:S02]  /*63340*/  SHF.R.S32.HI R9, RZ, 0x1f, R24 ;  /* 0x0000001fff097819 */ /* 0x004fc40000011418 */
[C---:B------:R-:W-:Y:S02]  /*63350*/  IADD3 R16, P3, PT, R24.reuse, R4, RZ ;  /* 0x0000000418107210 */ /* 0x040fe40007f7e0ff */
[----:B------:R-:W-:-:S03]  /*63360*/  IADD3 R24, P5, PT, R24, R6, RZ ;  /* 0x0000000618187210 */ /* 0x000fc60007fbe0ff */
[----:B------:R-:W-:Y:S02]  /*63370*/  IMAD.X R17, R9, 0x1, R5, P3 ;  /* 0x0000000109117824 */ /* 0x000fe400018e0605 */
[----:B------:R1:W-:Y:S04]  /*63380*/  STL [R1+0x1050], R24 ;  /* 0x0010501801007387 */ /* 0x0003e80000100800 */
[----:B-1----:R-:W2:Y:S04]  /*63390*/  LDL.LU.64 R24, [R1+0x2b60] ;  /* 0x002b600001187983 */ /* 0x002ea80000300a00 */
[----:B------:R1:W-:Y:S04]  /*633a0*/  STL.64 [R1+0x1058], R16 ;  /* 0x0010581001007387 */ /* 0x0003e80000100a00 */
[----:B-1----:R-:W4:Y:S04]  /*633b0*/  LDL.LU.64 R16, [R1+0x2b58] ;  /* 0x002b580001107983 */ /* 0x002f280000300a00 */
[----:B---3--:R1:W-:Y:S04]  /*633c0*/  STL.64 [R1+0x2b48], R18 ;  /* 0x002b481201007387 */ /* 0x0083e80000100a00 */
[----:B-1----:R-:W3:Y:S04]  /*633d0*/  LDL.LU R18, [R1+0x2b8] ;  /* 0x0002b80001127983 */ /* 0x002ee80000300800 */
[----:B------:R1:W-:Y:S04]  /*633e0*/  STL.64 [R1+0x2b50], R28 ;  /* 0x002b501c01007387 */ /* 0x0003e80000100a00 */
[----:B-1----:R0:W4:Y:S04]  /*633f0*/  LDL.64 R28, [R1+0x1050] ;  /* 0x00105000011c7983 */ /* 0x0021280000100a00 */
[----:B--2---:R1:W-:Y:S04]  /*63400*/  STL.64 [R1+0x2b40], R24 ;  /* 0x002b401801007387 */ /* 0x0043e80000100a00 */
[----:B-1----:R-:W2:Y:S01]  /*63410*/  LDL R25, [R1+0x2bc] ;  /* 0x0002bc0001197983 */ /* 0x002ea20000100800 */
[----:B---3--:R-:W-:-:S02]  /*63420*/  SHF.R.S32.HI R8, RZ, 0x1f, R18 ;  /* 0x0000001fff087819 */ /* 0x008fc40000011412 */
[C---:B------:R-:W-:Y:S01]  /*63430*/  IADD3 R24, P1, PT, R18.reuse, R4, RZ ;  /* 0x0000000412187210 */ /* 0x040fe20007f3e0ff */
[----:B----4-:R-:W-:Y:S01]  /*63440*/  IMAD.X R29, R9, 0x1, R7, P5 ;  /* 0x00000001091d7824 */ /* 0x010fe200028e0607 */
[----:B------:R-:W-:-:S04]  /*63450*/  IADD3 R18, P5, PT, R18, R6, RZ ;  /* 0x0000000612127210 */ /* 0x000fc80007fbe0ff */
[----:B------:R1:W-:Y:S04]  /*63460*/  STL [R1+0x1054], R29 ;  /* 0x0010541d01007387 */ /* 0x0003e80000100800 */
[----:B-1----:R-:W3:Y:S04]  /*63470*/  LDL.LU.64 R28, [R1+0x2b50] ;  /* 0x002b5000011c7983 */ /* 0x002ee80000300a00 */
[----:B------:R1:W-:Y:S04]  /*63480*/  STL [R1+0x1040], R18 ;  /* 0x0010401201007387 */ /* 0x0003e80000100800 */
[----:B-1----:R-:W4:Y:S04]  /*63490*/  LDL.LU.64 R18, [R1+0x2b48] ;  /* 0x002b480001127983 */ /* 0x002f280000300a00 */
[----:B------:R1:W-:Y:S04]  /*634a0*/  STL.64 [R1+0x2b38], R2 ;  /* 0x002b380201007387 */ /* 0x0003e80000100a00 */
[----:B-1----:R0:W3:Y:S04]  /*634b0*/  LDL.64 R2, [R1+0x1040] ;  /* 0x0010400001027983 */ /* 0x0020e80000100a00 */
[----:B------:R1:W-:Y:S04]  /*634c0*/  STL.64 [R1+0x2b30], R16 ;  /* 0x002b301001007387 */ /* 0x0003e80000100a00 */
[----:B-1----:R-:W4:Y:S01]  /*634d0*/  LDL R17, [R1+0x2bc] ;  /* 0x0002bc0001117983 */ /* 0x002f220000100800 */
[----:B--2---:R-:W-:-:S02]  /*634e0*/  SHF.R.S32.HI R9, RZ, 0x1f, R25 ;  /* 0x0000001fff097819 */ /* 0x004fc40000011419 */
[----:B------:R-:W-:Y:S01]  /*634f0*/  IADD3 R16, P3, PT, R25, R4, RZ ;  /* 0x0000000419107210 */ /* 0x000fe20007f7e0ff */
[----:B------:R-:W-:-:S05]  /*63500*/  IMAD.X R25, R8, 0x1, R5, P1 ;  /* 0x0000000108197824 */ /* 0x000fca00008e0605 */
[----:B------:R1:W-:Y:S04]  /*63510*/  STL.64 [R1+0x1048], R24 ;  /* 0x0010481801007387 */ /* 0x0003e80000100a00 */
[----:B-1----:R-:W2:Y:S01]  /*63520*/  LDL.LU.64 R24, [R1+0x2b40] ;  /* 0x002b400001187983 */ /* 0x002ea20000300a00 */
[----:B---3--:R-:W-:-:S05]  /*63530*/  IMAD.X R3, R8, 0x1, R7, P5 ;  /* 0x0000000108037824 */ /* 0x008fca00028e0607 */
[----:B------:R1:W-:Y:S04]  /*63540*/  STL [R1+0x1044], R3 ;  /* 0x0010440301007387 */ /* 0x0003e80000100800 */
[----:B-1----:R-:W3:Y:S04]  /*63550*/  LDL.LU.64 R2, [R1+0x2b38] ;  /* 0x002b380001027983 */ /* 0x002ee80000300a00 */
[----:B--2---:R-:W-:Y:S04]  /*63560*/  STL.64 [R1+0x2b20], R24 ;  /* 0x002b201801007387 */ /* 0x004fe80000100a00 */
[----:B------:R-:W-:Y:S04]  /*63570*/  STL.64 [R1+0x2b28], R22 ;  /* 0x002b281601007387 */ /* 0x000fe80000100a00 */
[----:B---3--:R1:W-:Y:S04]  /*63580*/  STL.64 [R1+0x2b18], R2 ;  /* 0x002b180201007387 */ /* 0x0083e80000100a00 */
[----:B-1----:R-:W2:Y:S01]  /*63590*/  LDL.LU R2, [R1+0x860] ;  /* 0x0008600001027983 */ /* 0x002ea20000300800 */
[----:B----4-:R-:W-:Y:S01]  /*635a0*/  IADD3 R24, P5, PT, R17, R6, RZ ;  /* 0x0000000611187210 */ /* 0x010fe20007fbe0ff */
[----:B------:R-:W-:-:S04]  /*635b0*/  IMAD.X R17, R9, 0x1, R5, P3 ;  /* 0x0000000109117824 */ /* 0x000fc800018e0605 */
[----:B------:R-:W-:Y:S01]  /*635c0*/  IMAD.X R25, R9, 0x1, R7, P5 ;  /* 0x0000000109197824 */ /* 0x000fe200028e0607 */
[----:B------:R1:W-:Y:S04]  /*635d0*/  STL.64 [R1+0x1038], R16 ;  /* 0x0010381001007387 */ /* 0x0003e80000100a00 */
[----:B-1----:R-:W3:Y:S01]  /*635e0*/  LDL.LU.64 R16, [R1+0x2b30] ;  /* 0x002b300001107983 */ /* 0x002ee20000300a00 */
[C---:B--2---:R-:W-:Y:S02]  /*635f0*/  IADD3 R22, P1, PT, R2.reuse, R4, RZ ;  /* 0x0000000402167210 */ /* 0x044fe40007f3e0ff */
[----:B------:R-:W-:Y:S02]  /*63600*/  SHF.R.S32.HI R8, RZ, 0x1f, R2 ;  /* 0x0000001fff087819 */ /* 0x000fe40000011402 */
[----:B------:R-:W-:Y:S01]  /*63610*/  IADD3 R2, P5, PT, R2, R6, RZ ;  /* 0x0000000602027210 */ /* 0x000fe20007fbe0ff */
[----:B------:R1:W-:Y:S04]  /*63620*/  STL [R1+0x1028], R22 ;  /* 0x0010281601007387 */ /* 0x0003e80000100800 */
[----:B-1----:R-:W2:Y:S04]  /*63630*/  LDL.LU.64 R22, [R1+0x2b28] ;  /* 0x002b280001167983 */ /* 0x002ea80000300a00 */
[----:B------:R1:W-:Y:S04]  /*63640*/  STL.64 [R1+0x1030], R24 ;  /* 0x0010301801007387 */ /* 0x0003e80000100a00 */
[----:B-1----:R-:W4:Y:S04]  /*63650*/  LDL.LU.64 R24, [R1+0x2b20] ;  /* 0x002b200001187983 */ /* 0x002f280000300a00 */
        /* <DEDUP_REMOVED lines=36> */
[----:B------:R-:W-:Y:S04]  /*638a0*/  STL.64 [R1+0x2ad8], R18 ;  /* 0x002ad81201007387 */ /* 0x000fe80000100a00 */
[----:B--2---:R3:W-:Y:S02]  /*638b0*/  STL.64 [R1+0x2ac8], R16 ;  /* 0x002ac81001007387 */ /* 0x0047e40000100a00 */
        /* <DEDUP_REMOVED lines=10> */
[----:B-1----:R-:W3:Y:S04]  /*63960*/  LDL.LU.64 R18, [R1+0x2ad8] ;  /* 0x002ad80001127983 */ /* 0x002ee80000300a00 */
[----:B------:R-:W3:Y:S01]  /*63970*/  LDL.LU R8, [R1+0x904] ;  /* 0x0009040001087983 */ /* 0x000ee20000300800 */
[----:B--2---:R-:W-:-:S05]  /*63980*/  IADD3 R16, P5, PT, R16, R6, RZ ;  /* 0x0000000610107210 */ /* 0x004fca0007fbe0ff */
[----:B------:R1:W-:Y:S04]  /*63990*/  STL [R1+0xff0], R16 ;  /* 0x000ff01001007387 */ /* 0x0003e80000100800 */
[----:B-1----:R-:W2:Y:S01]  /*639a0*/  LDL.LU R16, [R1+0x2ad0] ;  /* 0x002ad00001107983 */ /* 0x002ea20000300800 */
[----:B------:R-:W-:-:S05]  /*639b0*/  IMAD.X R17, R9, 0x1, R5, P3 ;  /* 0x0000000109117824 */ /* 0x000fca00018e0605 */
[----:B--2---:R1:W-:Y:S04]  /*639c0*/  STL.64 [R1+0xff8], R16 ;  /* 0x000ff81001007387 */ /* 0x0043e80000100a00 */
[----:B-1----:R-:W2:Y:S04]  /*639d0*/  LDL.LU.64 R16, [R1+0x2ac8] ;  /* 0x002ac80001107983 */ /* 0x002ea80000300a00 */
[----:B---3--:R1:W-:Y:S04]  /*639e0*/  STL.64 [R1+0x2ab8], R18 ;  /* 0x002ab81201007387 */ /* 0x0083e80000100a00 */
[----:B-1----:R-:W3:Y:S04]  /*639f0*/  LDL.LU R18, [R1+0x900] ;  /* 0x0009000001127983 */ /* 0x002ee80000300800 */
[----:B--2---:R1:W-:Y:S04]  /*63a00*/  STL.64 [R1+0x2ac0], R16 ;  /* 0x002ac01001007387 */ /* 0x0043e80000100a00 */
[----:B-1----:R0:W2:Y:S04]  /*63a10*/  LDL.64 R16, [R1+0xff0] ;  /* 0x000ff00001107983 */ /* 0x0020a80000100a00 */
[----:B------:R3:W-:Y:S02]  /*63a20*/  STL.64 [R1+0x2ab0], R28 ;  /* 0x002ab01c01007387 */ /* 0x0007e40000100a00 */
[----:B---3--:R-:W-:Y:S01]  /*63a30*/  IADD3 R28, P1, PT, R18, R4, RZ ;  /* 0x00000004121c7210 */ /* 0x008fe20007f3e0ff */
[----:B--2---:R-:W-:Y:S01]  /*63a40*/  IMAD.MOV.U32 R17, RZ, RZ, R8 ;  /* 0x000000ffff117224 */ /* 0x004fe200078e0008 */
[----:B------:R-:W-:-:S03]  /*63a50*/  SHF.R.S32.HI R8, RZ, 0x1f, R18 ;  /* 0x0000001fff087819 */ /* 0x000fc60000011412 */
[----:B------:R-:W-:Y:S02]  /*63a60*/  IMAD.MOV.U32 R29, RZ, RZ, R17 ;  /* 0x000000ffff1d7224 */ /* 0x000fe400078e0011 */
[----:B------:R-:W-:Y:S01]  /*63a70*/  IMAD.X R17, R9, 0x1, R7, P5 ;  /* 0x0000000109117824 */ /* 0x000fe200028e0607 */
[----:B------:R-:W-:-:S04]  /*63a80*/  IADD3 R18, P5, PT, R18, R6, RZ ;  /* 0x0000000612127210 */ /* 0x000fc80007fbe0ff */
[----:B------:R1:W-:Y:S04]  /*63a90*/  STL [R1+0xff4], R17 ;  /* 0x000ff41101007387 */ /* 0x0003e80000100800 */
[----:B-1----:R-:W2:Y:S04]  /*63aa0*/  LDL.LU.64 R16, [R1+0x2ac0] ;  /* 0x002ac00001107983 */ /* 0x002ea80000300a00 */
[----:B------:R1:W-:Y:S04]  /*63ab0*/  STL [R1+0xfe0], R18 ;  /* 0x000fe01201007387 */ /* 0x0003e80000100800 */
[----:B-1----:R-:W3:Y:S04]  /*63ac0*/  LDL.LU.64 R18, [R1+0x2ab8] ;  /* 0x002ab80001127983 */ /* 0x002ee80000300a00 */
[----:B------:R1:W-:Y:S04]  /*63ad0*/  STL.64 [R1+0x2aa8], R12 ;  /* 0x002aa80c01007387 */ /* 0x0003e80000100a00 */
[----:B-1----:R0:W2:Y:S01]  /*63ae0*/  LDL.64 R12, [R1+0xfe0] ;  /* 0x000fe000010c7983 */ /* 0x0020a20000100a00 */
[----:B------:R-:W-:-:S03]  /*63af0*/  SHF.R.S32.HI R9, RZ, 0x1f, R29 ;  /* 0x0000001fff097819 */ /* 0x000fc6000001141d */
[----:B---3--:R1:W-:Y:S02]  /*63b00*/  STL.64 [R1+0x2aa0], R18 ;  /* 0x002aa01201007387 */ /* 0x0083e40000100a00 */
[----:B-1----:R-:W-:Y:S01]  /*63b10*/  IADD3 R18, P3, PT, R29, R4, RZ ;  /* 0x000000041d127210 */ /* 0x002fe20007f7e0ff */
[----:B------:R-:W-:Y:S02]  /*63b20*/  IMAD.MOV.U32 R19, RZ, RZ, R29 ;  /* 0x000000ffff137224 */ /* 0x000fe400078e001d */
[----:B------:R-:W-:-:S05]  /*63b30*/  IMAD.X R29, R8, 0x1, R5, P1 ;  /* 0x00000001081d7824 */ /* 0x000fca00008e0605 */
[----:B------:R1:W-:Y:S01]  /*63b40*/  STL.64 [R1+0xfe8], R28 ;  /* 0x000fe81c01007387 */ /* 0x0003e20000100a00 */
[----:B--2---:R-:W-:-:S03]  /*63b50*/  IMAD.X R13, R8, 0x1, R7, P5 ;  /* 0x00000001080d7824 */ /* 0x004fc600028e0607 */
[----:B-1----:R-:W2:Y:S04]  /*63b60*/  LDL.LU.64 R28, [R1+0x2ab0] ;  /* 0x002ab000011c7983 */ /* 0x002ea80000300a00 */
[----:B------:R1:W-:Y:S04]  /*63b70*/  STL [R1+0xfe4], R13 ;  /* 0x000fe40d01007387 */ /* 0x0003e80000100800 */
[----:B-1----:R-:W3:Y:S04]  /*63b80*/  LDL.LU.64 R12, [R1+0x2aa8] ;  /* 0x002aa800010c7983 */ /* 0x002ee80000300a00 */
[----:B--2---:R1:W-:Y:S04]  /*63b90*/  STL.64 [R1+0x2a90], R28 ;  /* 0x002a901c01007387 */ /* 0x0043e80000100a00 */
[----:B------:R-:W-:Y:S01]  /*63ba0*/  STL.64 [R1+0x2a98], R6 ;  /* 0x002a980601007387 */ /* 0x000fe20000100a00 */
[----:B-1----:R-:W-:Y:S01]  /*63bb0*/  IADD3 R28, P5, PT, R19, R6, RZ ;  /* 0x00000006131c7210 */ /* 0x002fe20007fbe0ff */
[----:B------:R-:W-:-:S05]  /*63bc0*/  IMAD.X R19, R9, 0x1, R5, P3 ;  /* 0x0000000109137824 */ /* 0x000fca00018e0605 */
[----:B------:R1:W-:Y:S04]  /*63bd0*/  STL.64 [R1+0xfd8], R18 ;  /* 0x000fd81201007387 */ /* 0x0003e80000100a00 */
[----:B-1----:R-:W2:Y:S04]  /*63be0*/  LDL.LU.64 R18, [R1+0x2aa0] ;  /* 0x002aa00001127983 */ /* 0x002ea80000300a00 */
[----:B---3--:R1:W-:Y:S04]  /*63bf0*/  STL.64 [R1+0x2a88], R12 ;  /* 0x002a880c01007387 */ /* 0x0083e80000100a00 */
[----:B-1----:R-:W3:Y:S02]  /*63c00*/  LDL.LU R12, [R1+0x90c] ;  /* 0x00090c00010c7983 */ /* 0x002ee40000300800 */
        /* <DEDUP_REMOVED lines=8> */
[----:B------:R1:W-:Y:S04]  /*63c90*/  STL [R1+0xfc0], R12 ;  /* 0x000fc00c01007387 */ /* 0x0003e80000100800 */
[----:B-1----:R-:W2:Y:S04]  /*63ca0*/  LDL.LU.64 R12, [R1+0x2a88] ;  /* 0x002a8800010c7983 */ /* 0x002ea80000300a00 */
[----:B------:R1:W-:Y:S04]  /*63cb0*/  STL.64 [R1+0x2a80], R6 ;  /* 0x002a800601007387 */ /* 0x0003e80000100a00 */
[----:B-1----:R0:W4:Y:S04]  /*63cc0*/  LDL.64 R6, [R1+0xfc8] ;  /* 0x000fc80001067983 */ /* 0x0021280000100a00 */
[----:B---3--:R1:W-:Y:S04]  /*63cd0*/  STL.64 [R1+0x2a78], R28 ;  /* 0x002a781c01007387 */ /* 0x0083e80000100a00 */
[----:B-1----:R0:W3:Y:S04]  /*63ce0*/  LDL.64 R28, [R1+0xfc0] ;  /* 0x000fc000011c7983 */ /* 0x0020e80000100a00 */
[----:B--2---:R-:W-:Y:S04]  /*63cf0*/  STL.64 [R1+0x2a70], R12 ;  /* 0x002a700c01007387 */ /* 0x004fe80000100a00 */
[----:B------:R1:W-:Y:S01]  /*63d00*/  STL.64 [R1+0x2a68], R20 ;  /* 0x002a681401007387 */ /* 0x0003e20000100a00 */
[----:B----4-:R-:W-:-:S03]  /*63d10*/  IMAD.X R7, R8, 0x1, R5, P1 ;  /* 0x0000000108077824 */ /* 0x010fc600008e0605 */
[----:B-1----:R-:W2:Y:S04]  /*63d20*/  LDL.LU R20, [R1+0x910] ;  /* 0x0009100001147983 */ /* 0x002ea80000300800 */
[----:B------:R1:W-:Y:S04]  /*63d30*/  STL [R1+0xfcc], R7 ;  /* 0x000fcc0701007387 */ /* 0x0003e80000100800 */
[----:B-1----:R-:W3:Y:S02]  /*63d40*/  LDL.LU.64 R6, [R1+0x2a80] ;  /* 0x002a800001067983 */ /* 0x002ee40000300a00 */
[----:B---3--:R-:W-:-:S05]  /*63d50*/  IMAD.X R29, R8, 0x1, R7, P5 ;  /* 0x00000001081d7824 */ /* 0x008fca00028e0607 */
[----:B------:R1:W-:Y:S04]  /*63d60*/  STL [R1+0xfc4], R29 ;  /* 0x000fc41d01007387 */ /* 0x0003e80000100800 */
[----:B-1----:R-:W3:Y:S04]  /*63d70*/  LDL.LU.64 R28, [R1+0x2a78] ;  /* 0x002a7800011c7983 */ /* 0x002ee80000300a00 */
[----:B------:R1:W-:Y:S04]  /*63d80*/  STL.64 [R1+0x2a58], R22 ;  /* 0x002a581601007387 */ /* 0x0003e80000100a00 */
[----:B-1----:R-:W4:Y:S01]  /*63d90*/  LDL.LU R22, [R1+0x914] ;  /* 0x0009140001167983 */ /* 0x002f220000300800 */
[----:B--2---:R-:W-:-:S02]  /*63da0*/  SHF.R.S32.HI R9, RZ, 0x1f, R20 ;  /* 0x0000001fff097819 */ /* 0x004fc40000011414 */
[----:B------:R-:W-:-:S05]  /*63db0*/  IADD3 R12, P3, PT, R20, R4, RZ ;  /* 0x00000004140c7210 */ /* 0x000fca0007f7e0ff */
[----:B------:R-:W-:Y:S01]  /*63dc0*/  IMAD.X R13, R9, 0x1, R5, P3 ;  /* 0x00000001090d7824 */ /* 0x000fe200018e0605 */
[----:B---3--:R1:W-:Y:S04]  /*63dd0*/  STL.64 [R1+0x2a60], R28 ;  /* 0x002a601c01007387 */ /* 0x0083e80000100a00 */
[----:B------:R2:W-:Y:S01]  /*63de0*/  STL.64 [R1+0xfb8], R12 ;  /* 0x000fb80c01007387 */ /* 0x0005e20000100a00 */
[----:B-1----:R-:W-:Y:S02]  /*63df0*/  IADD3 R28, P5, PT, R20, R6, RZ ;  /* 0x00000006141c7210 */ /* 0x002fe40007fbe0ff */
[----:B----4-:R-:W-:-:S03]  /*63e00*/  IADD3 R20, P1, PT, R22, R4, RZ ;  /* 0x0000000416147210 */ /* 0x010fc60007f3e0ff */
[----:B------:R-:W-:Y:S01]  /*63e10*/  IMAD.X R29, R9, 0x1, R7, P5 ;  /* 0x00000001091d7824 */ /* 0x000fe200028e0607 */
[----:B------:R-:W-:Y:S01]  /*63e20*/  SHF.R.S32.HI R8, RZ, 0x1f, R22 ;  /* 0x0000001fff087819 */ /* 0x000fe20000011416 */
[----:B--2---:R-:W2:Y:S01]  /*63e30*/  LDL.LU.64 R12, [R1+0x2a70] ;  /* 0x002a7000010c7983 */ /* 0x004ea20000300a00 */
[----:B------:R-:W-:-:S03]  /*63e40*/  IADD3 R22, P5, PT, R22, R6, RZ ;  /* 0x0000000616167210 */ /* 0x000fc60007fbe0ff */
[----:B------:R1:W-:Y:S04]  /*63e50*/  STL [R1+0xfa8], R20 ;  /* 0x000fa81401007387 */ /* 0x0003e80000100800 */
[----:B-1----:R-:W3:Y:S04]  /*63e60*/  LDL.LU.64 R20, [R1+0x2a68] ;  /* 0x002a680001147983 */ /* 0x002ee80000300a00 */
[----:B------:R1:W-:Y:S04]  /*63e70*/  STL.64 [R1+0xfb0], R28 ;  /* 0x000fb01c01007387 */ /* 0x0003e80000100a00 */
[----:B-1----:R-:W4:Y:S04]  /*63e80*/  LDL.LU.64 R28, [R1+0x2a60] ;  /* 0x002a6000011c7983 */ /* 0x002f280000300a00 */
[----:B------:R1:W-:Y:S04]  /*63e90*/  STL [R1+0xf98], R22 ;  /* 0x000f981601007387 */ /* 0x0003e80000100800 */
[----:B-1----:R-:W2:Y:S04]  /*63ea0*/  LDL.LU.64 R22, [R1+0x2a58] ;  /* 0x002a580001167983 */ /* 0x002ea80000300a00 */
[----:B------:R1:W-:Y:S04]  /*63eb0*/  STL.64 [R1+0x2a50], R6 ;  /* 0x002a500601007387 */ /* 0x0003e80000100a00 */
[----:B-1----:R0:W2:Y:S04]  /*63ec0*/  LDL.64 R6, [R1+0xfa8] ;  /* 0x000fa80001067983 */ /* 0x0020a80000100a00 */
[----:B----4-:R1:W-:Y:S04]  /*63ed0*/  STL.64 [R1+0x2a48], R28 ;  /* 0x002a481c01007387 */ /* 0x0103e80000100a00 */
[----:B-1----:R0:W4:Y:S04]  /*63ee0*/  LDL.64 R28, [R1+0xf98] ;  /* 0x000f9800011c7983 */ /* 0x0021280000100a00 */
[----:B------:R-:W-:Y:S04]  /*63ef0*/  STL.64 [R1+0x2a38], R14 ;  /* 0x002a380e01007387 */ /* 0x000fe80000100a00 */
[----:B------:R-:W-:Y:S04]  /*63f00*/  STL [R1+0x2a40], R15 ;  /* 0x002a400f01007387 */ /* 0x000fe80000100800 */
[----:B------:R1:W-:Y:S01]  /*63f10*/  STL.64 [R1+0x2a30], R2 ;  /* 0x002a300201007387 */ /* 0x0003e20000100a00 */
[----:B--2---:R-:W-:-:S03]  /*63f20*/  IMAD.X R7, R8, 0x1, R5, P1 ;  /* 0x0000000108077824 */ /* 0x004fc600008e0605 */
[----:B-1----:R-:W2:Y:S04]  /*63f30*/  LDL.LU R3, [R1+0x918] ;  /* 0x0009180001037983 */ /* 0x002ea80000300800 */
[----:B------:R1:W-:Y:S04]  /*63f40*/  STL [R1+0xfac], R7 ;  /* 0x000fac0701007387 */ /* 0x0003e80000100800 */
[----:B-1----:R-:W4:Y:S01]  /*63f50*/  LDL.LU.64 R6, [R1+0x2a50] ;  /* 0x002a500001067983 */ /* 0x002f220000300a00 */
[----:B--2---:R-:W-:Y:S02]  /*63f60*/  SHF.R.S32.HI R9, RZ, 0x1f, R3 ;  /* 0x0000001fff097819 */ /* 0x004fe40000011403 */
[C---:B------:R-:W-:Y:S01]  /*63f70*/  IADD3 R14, P3, PT, R3.reuse, R4, RZ ;  /* 0x00000004030e7210 */ /* 0x040fe20007f7e0ff */
[----:B----4-:R-:W-:Y:S01]  /*63f80*/  IMAD.X R29, R8, 0x1, R7, P5 ;  /* 0x00000001081d7824 */ /* 0x010fe200028e0607 */
[----:B------:R-:W-:-:S03]  /*63f90*/  IADD3 R2, P5, PT, R3, R6, RZ ;  /* 0x0000000603027210 */ /* 0x000fc60007fbe0ff */
[C---:B------:R-:W-:Y:S01]  /*63fa0*/  IMAD.X R15, R9.reuse, 0x1, R5, P3 ;  /* 0x00000001090f7824 */ /* 0x040fe200018e0605 */
[----:B------:R1:W-:Y:S04]  /*63fb0*/  STL [R1+0xf9c], R29 ;  /* 0x000f9c1d01007387 */ /* 0x0003e80000100800 */
[----:B-1----:R-:W2:Y:S04]  /*63fc0*/  LDL.LU.64 R28, [R1+0x2a48] ;  /* 0x002a4800011c7983 */ /* 0x002ea80000300a00 */
[----:B------:R1:W-:Y:S04]  /*63fd0*/  STL [R1+0x2a28], R6 ;  /* 0x002a280601007387 */ /* 0x0003e80000100800 */
[----:B-1----:R-:W4:Y:S04]  /*63fe0*/  LDL.LU R6, [R1+0x91c] ;  /* 0x00091c0001067983 */ /* 0x002f280000300800 */
[----:B------:R1:W-:Y:S04]  /*63ff0*/  STL.64 [R1+0xf90], R14 ;  /* 0x000f900e01007387 */ /* 0x0003e80000100a00 */
[----:B-1----:R0:W2:Y:S01]  /*64000*/  LDL.LU R15, [R1+0x2a40] ;  /* 0x002a4000010f7983 */ /* 0x0020a20000300800 */
[----:B------:R-:W-:Y:S01]  /*64010*/  IMAD.X R3, R9, 0x1, R7, P5 ;  /* 0x0000000109037824 */ /* 0x000fe200028e0607 */
[----:B----4-:R-:W-:-:S05]  /*64020*/  IADD3 R14, P1, PT, R6, R4, RZ ;  /* 0x00000004060e7210 */ /* 0x010fca0007f3e0ff */
[----:B------:R2:W-:Y:S04]  /*64030*/  STL [R1+0xf80], R14 ;  /* 0x000f800e01007387 */ /* 0x0005e80000100800 */
[----:B--2---:R-:W2:Y:S04]  /*64040*/  LDL.LU.64 R14, [R1+0x2a38] ;  /* 0x002a3800010e7983 */ /* 0x004ea80000300a00 */
[----:B------:R1:W-:Y:S04]  /*64050*/  STL.64 [R1+0xf88], R2 ;  /* 0x000f880201007387 */ /* 0x0003e80000100a00 */
[----:B-1----:R-:W4:Y:S01]  /*64060*/  LDL.LU.64 R2, [R1+0x2a30] ;  /* 0x002a300001027983 */ /* 0x002f220000300a00 */
[--C-:B------:R-:W-:Y:S01]  /*64070*/  SHF.R.S32.HI R8, RZ, 0x1f, R6.reuse ;  /* 0x0000001fff087819 */ /* 0x100fe20000011406 */
[----:B------:R-:W-:-:S02]  /*64080*/  IMAD.MOV.U32 R9, RZ, RZ, R6 ;  /* 0x000000ffff097224 */ /* 0x000fc400078e0006 */
[----:B------:R-:W2:Y:S04]  /*64090*/  LDL.LU R6, [R1+0x2a28] ;  /* 0x002a280001067983 */ /* 0x000ea80000300800 */
[----:B----4-:R1:W-:Y:S04]  /*640a0*/  STL.64 [R1+0x2a20], R2 ;  /* 0x002a200201007387 */ /* 0x0103e80000100a00 */
[----:B-1----:R0:W4:Y:S04]  /*640b0*/  LDL.64 R2, [R1+0xf80] ;  /* 0x000f800001027983 */ /* 0x0021280000100a00 */
[----:B----4-:R-:W4:Y:S04]  /*640c0*/  LDL.LU R3, [R1+0x92c] ;  /* 0x00092c0001037983 */ /* 0x010f280000300800 */
[----:B------:R1:W-:Y:S04]  /*640d0*/  STL.64 [R1+0x2a10], R28 ;  /* 0x002a101c01007387 */ /* 0x0003e80000100a00 */
[----:B-1----:R-:W3:Y:S04]  /*640e0*/  LDL.LU R28, [R1+0x920] ;  /* 0x00092000011c7983 */ /* 0x002ee80000300800 */
[----:B------:R2:W-:Y:S04]  /*640f0*/  STL.64 [R1+0x2a18], R22 ;  /* 0x002a181601007387 */ /* 0x0005e80000100a00 */
[----:B------:R4:W-:Y:S01]  /*64100*/  STL.64 [R1+0x2a08], R10 ;  /* 0x002a080a01007387 */ /* 0x0009e20000100a00 */
[----:B--2---:R-:W-:-:S05]  /*64110*/  IADD3 R22, P5, PT, R9, R6, RZ ;  /* 0x0000000609167210 */ /* 0x004fca0007fbe0ff */
[C---:B------:R-:W-:Y:S02]  /*64120*/  IMAD.X R23, R8.reuse, 0x1, R7, P5 ;  /* 0x0000000108177824 */ /* 0x040fe400028e0607 */
[----:B----4-:R-:W-:Y:S02]  /*64130*/  IMAD.MOV.U32 R11, RZ, RZ, R3 ;  /* 0x000000ffff0b7224 */ /* 0x010fe400078e0003 */
[----:B------:R-:W-:Y:S02]  /*64140*/  IMAD.X R3, R8, 0x1, R5, P1 ;  /* 0x0000000108037824 */ /* 0x000fe400008e0605 */
[----:B------:R-:W-:-:S03]  /*64150*/  IMAD.MOV.U32 R8, RZ, RZ, R11 ;  /* 0x000000ffff087224 */ /* 0x000fc600078e000b */
[----:B------:R1:W-:Y:S01]  /*64160*/  STL [R1+0xf84], R3 ;  /* 0x000f840301007387 */ /* 0x0003e20000100800 */
[----:B---3--:R-:W-:-:S03]  /*64170*/  SHF.R.S32.HI R9, RZ, 0x1f, R28 ;  /* 0x0000001fff097819 */ /* 0x008fc6000001141c */
[----:B-1----:R-:W2:Y:S01]  /*64180*/  LDL.LU.64 R2, [R1+0x2a20] ;  /* 0x002a200001027983 */ /* 0x002ea20000300a00 */
[C---:B------:R-:W-:Y:S02]  /*64190*/  IADD3 R10, P3, PT, R28.reuse, R4, RZ ;  /* 0x000000041c0a7210 */ /* 0x040fe40007f7e0ff */
[----:B------:R-:W-:Y:S01]  /*641a0*/  IADD3 R28, P5, PT, R28, R6, RZ ;  /* 0x000000061c1c7210 */ /* 0x000fe20007fbe0ff */
[----:B------:R1:W-:Y:S02]  /*641b0*/  STL.64 [R1+0xf78], R22 ;  /* 0x000f781601007387 */ /* 0x0003e40000100a00 */
[----:B------:R-:W-:Y:S02]  /*641c0*/  IMAD.X R11, R9, 0x1, R5, P3 ;  /* 0x00000001090b7824 */ /* 0x000fe400018e0605 */
[----:B-1----:R-:W3:Y:S04]  /*641d0*/  LDL.LU.64 R22, [R1+0x2a18] ;  /* 0x002a180001167983 */ /* 0x002ee80000300a00 */
[----:B------:R1:W-:Y:S04]  /*641e0*/  STL [R1+0xf68], R28 ;  /* 0x000f681c01007387 */ /* 0x0003e80000100800 */
[----:B-1----:R-:W4:Y:S04]  /*641f0*/  LDL.LU.64 R28, [R1+0x2a10] ;  /* 0x002a1000011c7983 */ /* 0x002f280000300a00 */
[----:B------:R1:W-:Y:S04]  /*64200*/  STL.64 [R1+0xf70], R10 ;  /* 0x000f700a01007387 */ /* 0x0003e80000100a00 */
[----:B-1----:R-:W2:Y:S04]  /*64210*/  LDL.LU.64 R10, [R1+0x2a08] ;  /* 0x002a0800010a7983 */ /* 0x002ea80000300a00 */
[----:B------:R1:W-:Y:S04]  /*64220*/  STL.64 [R1+0x29f0], R26 ;  /* 0x0029f01a01007387 */ /* 0x0003e80000100a00 */
[----:B-1----:R-:W2:Y:S04]  /*64230*/  LDL R26, [R1+0x928] ;  /* 0x00092800011a7983 */ /* 0x002ea80000100800 */
[----:B--2---:R1:W-:Y:S04]  /*64240*/  STL.64 [R1+0x29f8], R26 ;  /* 0x0029f81a01007387 */ /* 0x0043e80000100a00 */
[----:B-1----:R-:W2:Y:S04]  /*64250*/  LDL.LU R26, [R1+0x924] ;  /* 0x00092400011a7983 */ /* 0x002ea80000300800 */
[----:B------:R1:W-:Y:S04]  /*64260*/  STL.64 [R1+0x2a00], R16 ;  /* 0x002a001001007387 */ /* 0x0003e80000100a00 */
[----:B-1----:R0:W3:Y:S04]  /*64270*/  LDL.64 R16, [R1+0xf68] ;  /* 0x000f680001107983 */ /* 0x0020e80000100a00 */
[----:B------:R2:W-:Y:S02]  /*64280*/  STL.64 [R1+0x29e8], R2 ;  /* 0x0029e80201007387 */ /* 0x0005e40000100a00 */
[----:B--2---:R-:W-:Y:S01]  /*64290*/  IADD3 R2, P1, PT, R26, R4, RZ ;  /* 0x000000041a027210 */ /* 0x004fe20007f3e0ff */
[----:B---3--:R-:W-:Y:S01]  /*642a0*/  IMAD.MOV.U32 R17, RZ, RZ, R8 ;  /* 0x000000ffff117224 */ /* 0x008fe200078e0008 */
[----:B------:R-:W-:-:S03]  /*642b0*/  SHF.R.S32.HI R8, RZ, 0x1f, R26 ;  /* 0x0000001fff087819 */ /* 0x000fc6000001141a */
[----:B------:R-:W-:Y:S02]  /*642c0*/  IMAD.MOV.U32 R3, RZ, RZ, R17 ;  /* 0x000000ffff037224 */ /* 0x000fe400078e0011 */
[----:B------:R-:W-:Y:S01]  /*642d0*/  IMAD.X R17, R9, 0x1, R7, P5 ;  /* 0x0000000109117824 */ /* 0x000fe200028e0607 */
[----:B------:R-:W-:-:S04]  /*642e0*/  IADD3 R26, P5, PT, R26, R6, RZ ;  /* 0x000000061a1a7210 */ /* 0x000fc80007fbe0ff */
[----:B------:R1:W-:Y:S04]  /*642f0*/  STL [R1+0xf6c], R17 ;  /* 0x000f6c1101007387 */ /* 0x0003e80000100800 */
[----:B-1----:R-:W2:Y:S04]  /*64300*/  LDL.LU.64 R16, [R1+0x2a00] ;  /* 0x002a000001107983 */ /* 0x002ea80000300a00 */
[----:B------:R1:W-:Y:S04]  /*64310*/  STL [R1+0xf58], R26 ;  /* 0x000f581a01007387 */ /* 0x0003e80000100800 */
[----:B-1----:R-:W3:Y:S02]  /*64320*/  LDL.LU.64 R26, [R1+0x29f8] ;  /* 0x0029f800011a7983 */ /* 0x002ee40000300a00 */
[----:B---3--:R-:W-:-:S02]  /*64330*/  SHF.R.S32.HI R9, RZ, 0x1f, R26 ;  /* 0x0000001fff097819 */ /* 0x008fc4000001141a */
[----:B------:R-:W-:-:S05]  /*64340*/  IADD3 R26, P3, PT, R26, R4, RZ ;  /* 0x000000041a1a7210 */ /* 0x000fca0007f7e0ff */
[----:B------:R1:W-:Y:S04]  /*64350*/  STL [R1+0xf50], R26 ;  /* 0x000f501a01007387 */ /* 0x0003e80000100800 */
[----:B-1----:R-:W3:Y:S04]  /*64360*/  LDL.LU.64 R26, [R1+0x29f0] ;  /* 0x0029f000011a7983 */ /* 0x002ee80000300a00 */
[----:B---3--:R1:W-:Y:S04]  /*64370*/  STL.64 [R1+0x29e0], R26 ;  /* 0x0029e01a01007387 */ /* 0x0083e80000100a00 */
[----:B-1----:R0:W3:Y:S02]  /*64380*/  LDL.64 R26, [R1+0xf58] ;  /* 0x000f5800011a7983 */ /* 0x0020e40000100a00 */
[----:B---3--:R-:W-:-:S02]  /*64390*/  IMAD.MOV.U32 R27, RZ, RZ, R3 ;  /* 0x000000ffff1b7224 */ /* 0x008fc400078e0003 */
[----:B------:R-:W-:-:S05]  /*643a0*/  IMAD.X R3, R8, 0x1, R5, P1 ;  /* 0x0000000108037824 */ /* 0x000fca00008e0605 */
[----:B------:R1:W-:Y:S04]  /*643b0*/  STL.64 [R1+0xf60], R2 ;  /* 0x000f600201007387 */ /* 0x0003e80000100a00 */
[----:B-1----:R-:W3:Y:S04]  /*643c0*/  LDL.LU.64 R2, [R1+0x29e8] ;  /* 0x0029e80001027983 */ /* 0x002ee80000300a00 */
[----:B---3--:R1:W-:Y:S04]  /*643d0*/  STL.64 [R1+0x29c8], R2 ;  /* 0x0029c80201007387 */ /* 0x0083e80000100a00 */
[----:B-1----:R-:W3:Y:S01]  /*643e0*/  LDL.LU R3, [R1+0x928] ;  /* 0x0009280001037983 */ /* 0x002ee20000300800 */
[----:B------:R-:W-:-:S02]  /*643f0*/  IMAD.MOV.U32 R2, RZ, RZ, R27 ;  /* 0x000000ffff027224 */ /* 0x000fc400078e001b */
[----:B------:R-:W-:Y:S02]  /*64400*/  IMAD.X R27, R8, 0x1, R7, P5 ;  /* 0x00000001081b7824 */ /* 0x000fe400028e0607 */
[----:B------:R-:W-:-:S03]  /*64410*/  IMAD.MOV.U32 R8, RZ, RZ, R2 ;  /* 0x000000ffff087224 */ /* 0x000fc600078e0002 */
[----:B------:R1:W-:Y:S04]  /*64420*/  STL [R1+0xf5c], R27 ;  /* 0x000f5c1b01007387 */ /* 0x0003e80000100800 */
[----:B-1----:R-:W2:Y:S04]  /*64430*/  LDL.LU.64 R26, [R1+0x29e0] ;  /* 0x0029e000011a7983 */ /* 0x002ea80000300a00 */
[----:B------:R-:W-:Y:S04]  /*64440*/  STL.64 [R1+0x29d0], R6 ;  /* 0x0029d00601007387 */ /* 0x000fe80000100a00 */
[----:B------:R1:W-:Y:S01]  /*64450*/  STL [R1+0x29d8], R7 ;  /* 0x0029d80701007387 */ /* 0x0003e20000100800 */
[----:B---3--:R-:W-:-:S03]  /*64460*/  IADD3 R2, P5, PT, R3, R6, RZ ;  /* 0x0000000603027210 */ /* 0x008fc60007fbe0ff */
[----:B-1----:R0:W3:Y:S01]  /*64470*/  LDL.64 R6, [R1+0xf50] ;  /* 0x000f500001067983 */ /* 0x0020e20000100a00 */
[----:B------:R-:W-:Y:S02]  /*64480*/  IMAD.MOV.U32 R3, RZ, RZ, R8 ;  /* 0x000000ffff037224 */ /* 0x000fe400078e0008 */
[----:B---3--:R-:W-:-:S05]  /*64490*/  IMAD.X R7, R9, 0x1, R5, P3 ;  /* 0x0000000109077824 */ /* 0x008fca00018e0605 */
[----:B------:R1:W-:Y:S04]  /*644a0*/  STL [R1+0xf54], R7 ;  /* 0x000f540701007387 */ /* 0x0003e80000100800 */
[----:B-1----:R0:W3:Y:S01]  /*644b0*/  LDL.LU R7, [R1+0x29d8] ;  /* 0x0029d80001077983 */ /* 0x0020e20000300800 */
[----:B------:R-:W-:-:S05]  /*644c0*/  IADD3 R6, P1, PT, R3, R4, RZ ;  /* 0x0000000403067210 */ /* 0x000fca0007f3e0ff */
[----:B------:R3:W-:Y:S04]  /*644d0*/  STL [R1+0xf40], R6 ;  /* 0x000f400601007387 */ /* 0x0007e80000100800 */
[----:B---3--:R-:W3:Y:S01]  /*644e0*/  LDL.LU.64 R6, [R1+0x29d0] ;  /* 0x0029d00001067983 */ /* 0x008ee20000300a00 */
[----:B------:R-:W-:-:S03]  /*644f0*/  SHF.R.S32.HI R8, RZ, 0x1f, R3 ;  /* 0x0000001fff087819 */ /* 0x000fc60000011403 */
[----:B------:R1:W-:Y:S02]  /*64500*/  STL.64 [R1+0x29c0], R4 ;  /* 0x0029c00401007387 */ /* 0x0003e40000100a00 */
[----:B-1----:R-:W-:Y:S02]  /*64510*/  IMAD.MOV.U32 R4, RZ, RZ, R3 ;  /* 0x000000ffff047224 */ /* 0x002fe400078e0003 */
[----:B---3--:R-:W-:-:S05]  /*64520*/  IMAD.X R3, R9, 0x1, R7, P5 ;  /* 0x0000000109037824 */ /* 0x008fca00028e0607 */
[----:B------:R1:W-:Y:S04]  /*64530*/  STL.64 [R1+0xf48], R2 ;  /* 0x000f480201007387 */ /* 0x0003e80000100a00 */
[----:B-1----:R-:W3:Y:S01]  /*64540*/  LDL.LU.64 R2, [R1+0x29c8] ;  /* 0x0029c80001027983 */ /* 0x002ee20000300a00 */
[----:B------:R-:W-:-:S03]  /*64550*/  IADD3 R4, P5, PT, R4, R6, RZ ;  /* 0x0000000604047210 */ /* 0x000fc60007fbe0ff */
[----:B---3--:R1:W-:Y:S04]  /*64560*/  STL.64 [R1+0x29b8], R2 ;  /* 0x0029b80201007387 */ /* 0x0083e80000100a00 */
[----:B-1----:R0:W3:Y:S04]  /*64570*/  LDL.64 R2, [R1+0xf40] ;  /* 0x000f400001027983 */ /* 0x0020e80000100a00 */
[----:B---3--:R-:W3:Y:S04]  /*64580*/  LDL R3, [R1+0x930] ;  /* 0x0009300001037983 */ /* 0x008ee80000100800 */
[----:B------:R1:W-:Y:S04]  /*64590*/  STL [R1+0xf38], R4 ;  /* 0x000f380401007387 */ /* 0x0003e80000100800 */
[----:B-1----:R-:W3:Y:S04]  /*645a0*/  LDL.LU.64 R4, [R1+0x29c0] ;  /* 0x0029c00001047983 */ /* 0x002ee80000300a00 */
[----:B------:R3:W-:Y:S02]  /*645b0*/  STL.64 [R1+0x29a0], R22 ;  /* 0x0029a01601007387 */ /* 0x0007e40000100a00 */
[----:B---3--:R-:W-:-:S05]  /*645c0*/  IADD3 R22, P3, PT, R3, R4, RZ ;  /* 0x0000000403167210 */ /* 0x008fca0007f7e0ff */
[----:B------:R1:W-:Y:S04]  /*645d0*/  STL [R1+0x29a8], R22 ;  /* 0x0029a81601007387 */ /* 0x0003e80000100800 */
[----:B-1----:R-:W3:Y:S01]  /*645e0*/  LDL.LU R22, [R1+0x930] ;  /* 0x0009300001167983 */ /* 0x002ee20000300800 */
[----:B------:R-:W-:-:S03]  /*645f0*/  SHF.R.S32.HI R9, RZ, 0x1f, R3 ;  /* 0x0000001fff097819 */ /* 0x000fc60000011403 */
[----:B---3--:R1:W-:Y:S04]  /*64600*/  STL.64 [R1+0x29b0], R22 ;  /* 0x0029b01601007387 */ /* 0x0083e80000100a00 */
[----:B-1----:R0:W3:Y:S01]  /*64610*/  LDL.64 R22, [R1+0xf38] ;  /* 0x000f380001167983 */ /* 0x0020e20000100a00 */
[----:B------:R-:W-:-:S05]  /*64620*/  IMAD.X R3, R8, 0x1, R5, P1 ;  /* 0x0000000108037824 */ /* 0x000fca00008e0605 */
[----:B------:R1:W-:Y:S04]  /*64630*/  STL [R1+0xf44], R3 ;  /* 0x000f440301007387 */ /* 0x0003e80000100800 */
[----:B-1----:R-:W2:Y:S01]  /*64640*/  LDL.LU.64 R2, [R1+0x29b8] ;  /* 0x0029b80001027983 */ /* 0x002ea20000300a00 */
[----:B---3--:R-:W-:-:S05]  /*64650*/  IMAD.X R23, R8, 0x1, R7, P5 ;  /* 0x0000000108177824 */ /* 0x008fca00028e0607 */
[----:B------:R1:W-:Y:S04]  /*64660*/  STL [R1+0xf3c], R23 ;  /* 0x000f3c1701007387 */ /* 0x0003e80000100800 */
[----:B-1----:R-:W3:Y:S02]  /*64670*/  LDL.LU.64 R22, [R1+0x29b0] ;  /* 0x0029b00001167983 */ /* 0x002ee40000300a00 */
[----:B---3--:R-:W-:-:S05]  /*64680*/  IADD3 R22, P5, PT, R22, R6, RZ ;  /* 0x0000000616167210 */ /* 0x008fca0007fbe0ff */
[----:B------:R1:W-:Y:S04]  /*64690*/  STL [R1+0xf28], R22 ;  /* 0x000f281601007387 */ /* 0x0003e80000100800 */
[----:B-1----:R-:W3:Y:S01]  /*646a0*/  LDL.LU R22, [R1+0x29a8] ;  /* 0x0029a80001167983 */ /* 0x002ee20000300800 */
[----:B------:R-:W-:-:S03]  /*646b0*/  IMAD.X R23, R9, 0x1, R5, P3 ;  /* 0x0000000109177824 */ /* 0x000fc600018e0605 */
[----:B------:R-:W-:Y:S04]  /*646c0*/  STL.64 [R1+0x2998], R6 ;  /* 0x0029980601007387 */ /* 0x000fe80000100a00 */
[----:B---3--:R1:W-:Y:S04]  /*646d0*/  STL.64 [R1+0xf30], R22 ;  /* 0x000f301601007387 */ /* 0x0083e80000100a00 */
[----:B-1----:R-:W3:Y:S04]  /*646e0*/  LDL.LU.64 R22, [R1+0x29a0] ;  /* 0x0029a00001167983 */ /* 0x002ee80000300a00 */
[----:B------:R1:W-:Y:S04]  /*646f0*/  STL.64 [R1+0x2990], R20 ;  /* 0x0029901401007387 */ /* 0x0003e80000100a00 */
[----:B-1----:R0:W2:Y:S04]  /*64700*/  LDL.64 R20, [R1+0xf28] ;  /* 0x000f280001147983 */ /* 0x0020a80000100a00 */
[----:B---3--:R1:W-:Y:S04]  /*64710*/  STL.64 [R1+0x2988], R22 ;  /* 0x0029881601007387 */ /* 0x0083e80000100a00 */
[----:B-1----:R-:W3:Y:S02]  /*64720*/  LDL.LU R22, [R1+0x934] ;  /* 0x0009340001167983 */ /* 0x002ee40000300800 */
[----:B---3--:R-:W-:-:S05]  /*64730*/  IADD3 R6, P1, PT, R22, R4, RZ ;  /* 0x0000000416067210 */ /* 0x008fca0007f3e0ff */
[----:B------:R1:W-:Y:S04]  /*64740*/  STL [R1+0xf20], R6 ;  /* 0x000f200601007387 */ /* 0x0003e80000100800 */
[----:B-1----:R-:W2:Y:S01]  /*64750*/  LDL.LU.64 R6, [R1+0x2998] ;  /* 0x0029980001067983 */ /* 0x002ea20000300a00 */
[----:B------:R-:W-:Y:S01]  /*64760*/  SHF.R.S32.HI R8, RZ, 0x1f, R22 ;  /* 0x0000001fff087819 */ /* 0x000fe20000011416 */
[----:B--2---:R-:W-:Y:S01]  /*64770*/  IMAD.X R21, R9, 0x1, R7, P5 ;  /* 0x0000000109157824 */ /* 0x004fe200028e0607 */
[----:B------:R-:W-:-:S04]  /*64780*/  IADD3 R22, P5, PT, R22, R6, RZ ;  /* 0x0000000616167210 */ /* 0x000fc80007fbe0ff */
[----:B------:R1:W-:Y:S04]  /*64790*/  STL [R1+0xf2c], R21 ;  /* 0x000f2c1501007387 */ /* 0x0003e80000100800 */
[----:B-1----:R-:W2:Y:S04]  /*647a0*/  LDL.LU.64 R20, [R1+0x2990] ;  /* 0x0029900001147983 */ /* 0x002ea80000300a00 */
[----:B------:R1:W-:Y:S04]  /*647b0*/  STL [R1+0xf18], R22 ;  /* 0x000f181601007387 */ /* 0x0003e80000100800 */
[----:B-1----:R-:W3:Y:S04]  /*647c0*/  LDL.LU.64 R22, [R1+0x2988] ;  /* 0x0029880001167983 */ /* 0x002ee80000300a00 */
[----:B------:R1:W-:Y:S04]  /*647d0*/  STL.64 [R1+0x2978], R6 ;  /* 0x0029780601007387 */ /* 0x0003e80000100a00 */
[----:B-1----:R-:W2:Y:S04]  /*647e0*/  LDL.64 R6, [R1+0xf20] ;  /* 0x000f200001067983 */ /* 0x002ea80000100a00 */
[----:B--2---:R1:W-:Y:S04]  /*647f0*/  STL [R1+0x2980], R6 ;  /* 0x0029800601007387 */ /* 0x0043e80000100800 */
[----:B-1----:R-:W2:Y:S02]  /*64800*/  LDL R6, [R1+0x938] ;  /* 0x0009380001067983 */ /* 0x002ea40000100800 */
        /* <DEDUP_REMOVED lines=8> */
[----:B-1----:R-:W2:Y:S04]  /*64890*/  LDL.LU R4, [R1+0x938] ;  /* 0x0009380001047983 */ /* 0x002ea80000300800 */
[----:B--2---:R1:W-:Y:S04]  /*648a0*/  STL.64 [R1+0x2970], R4 ;  /* 0x0029700401007387 */ /* 0x0043e80000100a00 */
[----:B-1----:R0:W2:Y:S04]  /*648b0*/  LDL.64 R4, [R1+0xf18] ;  /* 0x000f180001047983 */ /* 0x0020a80000100a00 */
[----:B------:R1:W-:Y:S04]  /*648c0*/  STL.64 [R1+0x2960], R26 ;  /* 0x0029601a01007387 */ /* 0x0003e80000100a00 */
[----:B-1----:R0:W3:Y:S01]  /*648d0*/  LDL.64 R26, [R1+0xf10] ;  /* 0x000f1000011a7983 */ /* 0x0020e20000100a00 */
[----:B--2---:R-:W-:-:S05]  /*648e0*/  IMAD.X R5, R8, 0x1, R7, P5 ;  /* 0x0000000108057824 */ /* 0x004fca00028e0607 */
[----:B------:R1:W-:Y:S04]  /*648f0*/  STL [R1+0xf1c], R5 ;  /* 0x000f1c0501007387 */ /* 0x0003e80000100800 */
[----:B-1----:R-:W2:Y:S04]  /*64900*/  LDL.LU.64 R4, [R1+0x2970] ;  /* 0x0029700001047983 */ /* 0x002ea80000300a00 */
[----:B------:R1:W-:Y:S04]  /*64910*/  STL.64 [R1+0x2948], R18 ;  /* 0x0029481201007387 */ /* 0x0003e80000100a00 */
[----:B-1----:R-:W3:Y:S01]  /*64920*/  LDL.LU R18, [R1+0x93c] ;  /* 0x00093c0001127983 */ /* 0x002ee20000300800 */
[----:B--2---:R-:W-:-:S05]  /*64930*/  IADD3 R4, P5, PT, R4, R6, RZ ;  /* 0x0000000604047210 */ /* 0x004fca0007fbe0ff */
[----:B------:R1:W-:Y:S04]  /*64940*/  STL [R1+0xf08], R4 ;  /* 0x000f080401007387 */ /* 0x0003e80000100800 */
[----:B-1----:R-:W3:Y:S04]  /*64950*/  LDL.LU.64 R4, [R1+0x2968] ;  /* 0x0029680001047983 */ /* 0x002ee80000300a00 */
[----:B------:R1:W-:Y:S01]  /*64960*/  STL.64 [R1+0x2958], R6 ;  /* 0x0029580601007387 */ /* 0x0003e20000100a00 */
[----:B---3--:R-:W-:Y:S01]  /*64970*/  IMAD.X R27, R9, 0x1, R5, P3 ;  /* 0x00000001091b7824 */ /* 0x008fe200018e0605 */
[----:B-1----:R-:W-:-:S04]  /*64980*/  IADD3 R6, P1, PT, R18, R4, RZ ;  /* 0x0000000412067210 */ /* 0x002fc80007f3e0ff */
[----:B------:R1:W-:Y:S04]  /*64990*/  STL [R1+0xf14], R27 ;  /* 0x000f141b01007387 */ /* 0x0003e80000100800 */
[----:B-1----:R-:W2:Y:S04]  /*649a0*/  LDL.LU.64 R26, [R1+0x2960] ;  /* 0x00296000011a7983 */ /* 0x002ea80000300a00 */
[----:B------:R1:W-:Y:S04]  /*649b0*/  STL.64 [R1+0x2950], R16 ;  /* 0x0029501001007387 */ /* 0x0003e80000100a00 */
[----:B-1----:R0:W3:Y:S04]  /*649c0*/  LDL.64 R16, [R1+0xf08] ;  /* 0x000f080001107983 */ /* 0x0020e80000100a00 */
[----:B------:R1:W-:Y:S04]  /*649d0*/  STL [R1+0xf00], R6 ;  /* 0x000f000601007387 */ /* 0x0003e80000100800 */
[----:B-1----:R-:W3:Y:S01]  /*649e0*/  LDL.LU.64 R6, [R1+0x2958] ;  /* 0x0029580001067983 */ /* 0x002ee20000300a00 */
[----:B------:R-:W-:Y:S01]  /*649f0*/  SHF.R.S32.HI R8, RZ, 0x1f, R18 ;  /* 0x0000001fff087819 */ /* 0x000fe20000011412 */
[----:B---3--:R-:W-:Y:S01]  /*64a00*/  IMAD.X R17, R9, 0x1, R7, P5 ;  /* 0x0000000109117824 */ /* 0x008fe200028e0607 */
[----:B------:R-:W-:-:S04]  /*64a10*/  IADD3 R18, P5, PT, R18, R6, RZ ;  /* 0x0000000612127210 */ /* 0x000fc80007fbe0ff */
[----:B------:R1:W-:Y:S04]  /*64a20*/  STL [R1+0xf0c], R17 ;  /* 0x000f0c1101007387 */ /* 0x0003e80000100800 */
[----:B-1----:R-:W3:Y:S04]  /*64a30*/  LDL.LU.64 R16, [R1+0x2950] ;  /* 0x0029500001107983 */ /* 0x002ee80000300a00 */
[----:B------:R1:W-:Y:S04]  /*64a40*/  STL [R1+0xef8], R18 ;  /* 0x000ef81201007387 */ /* 0x0003e80000100800 */
[----:B-1----:R-:W2:Y:S04]  /*64a50*/  LDL.LU.64 R18, [R1+0x2948] ;  /* 0x0029480001127983 */ /* 0x002ea80000300a00 */
[----:B------:R1:W-:Y:S04]  /*64a60*/  STL.64 [R1+0x2940], R6 ;  /* 0x0029400601007387 */ /* 0x0003e80000100a00 */
[----:B-1----:R0:W3:Y:S04]  /*64a70*/  LDL.64 R6, [R1+0xf00] ;  /* 0x000f000001067983 */ /* 0x0020e80000100a00 */
[----:B--2---:R1:W-:Y:S04]  /*64a80*/  STL.64 [R1+0x2938], R18 ;  /* 0x0029381201007387 */ /* 0x0043e80000100a00 */
[----:B-1----:R0:W2:Y:S04]  /*64a90*/  LDL.64 R18, [R1+0xef8] ;  /* 0x000ef80001127983 */ /* 0x0020a80000100a00 */
[----:B------:R-:W-:Y:S01]  /*64aa0*/  STL.64 [R1+0x2930], R22 ;  /* 0x0029301601007387 */ /* 0x000fe20000100a00 */
[----:B---3--:R-:W-:-:S03]  /*64ab0*/  IMAD.X R7, R8, 0x1, R5, P1 ;  /* 0x0000000108077824 */ /* 0x008fc600008e0605 */
[----:B------:R1:W-:Y:S04]  /*64ac0*/  STL.64 [R1+0x2920], R12 ;  /* 0x0029200c01007387 */ /* 0x0003e80000100a00 */
[----:B-1----:R-:W3:Y:S04]  /*64ad0*/  LDL.LU R13, [R1+0x940] ;  /* 0x00094000010d7983 */ /* 0x002ee80000300800 */
[----:B------:R1:W-:Y:S04]  /*64ae0*/  STL.64 [R1+0x2928], R2 ;  /* 0x0029280201007387 */ /* 0x0003e80000100a00 */
[----:B-1----:R-:W2:Y:S04]  /*64af0*/  LDL R2, [R1+0x944] ;  /* 0x0009440001027983 */ /* 0x002ea80000100800 */
[----:B------:R1:W-:Y:S04]  /*64b00*/  STL [R1+0xf04], R7 ;  /* 0x000f040701007387 */ /* 0x0003e80000100800 */
[----:B-1----:R-:W2:Y:S01]  /*64b10*/  LDL.LU.64 R6, [R1+0x2940] ;  /* 0x0029400001067983 */ /* 0x002ea20000300a00 */
[----:B---3--:R-:W-:-:S02]  /*64b20*/  SHF.R.S32.HI R9, RZ, 0x1f, R13 ;  /* 0x0000001fff097819 */ /* 0x008fc4000001140d */
[----:B------:R-:W-:-:S05]  /*64b30*/  IADD3 R22, P3, PT, R13, R4, RZ ;  /* 0x000000040d167210 */ /* 0x000fca0007f7e0ff */
[----:B------:R-:W-:Y:S02]  /*64b40*/  IMAD.X R23, R9, 0x1, R5, P3 ;  /* 0x0000000109177824 */ /* 0x000fe400018e0605 */
[--C-:B--2---:R-:W-:Y:S01]  /*64b50*/  IMAD.X R19, R8, 0x1, R7.reuse, P5 ;  /* 0x0000000108137824 */ /* 0x104fe200028e0607 */
[----:B------:R-:W-:Y:S02]  /*64b60*/  IADD3 R12, P5, PT, R13, R6, RZ ;  /* 0x000000060d0c7210 */ /* 0x000fe40007fbe0ff */
[----:B------:R-:W-:Y:S02]  /*64b70*/  SHF.R.S32.HI R8, RZ, 0x1f, R2 ;  /* 0x0000001fff087819 */ /* 0x000fe40000011402 */
[----:B------:R-:W-:Y:S01]  /*64b80*/  IADD3 R2, P1, PT, R2, R4, RZ ;  /* 0x0000000402027210 */ /* 0x000fe20007f3e0ff */
[----:B------:R1:W-:Y:S01]  /*64b90*/  STL [R1+0xefc], R19 ;  /* 0x000efc1301007387 */ /* 0x0003e20000100800 */
[----:B------:R-:W-:-:S03]  /*64ba0*/  IMAD.X R13, R9, 0x1, R7, P5 ;  /* 0x00000001090d7824 */ /* 0x000fc600028e0607 */
[----:B-1----:R-:W2:Y:S04]  /*64bb0*/  LDL.LU.64 R18, [R1+0x2938] ;  /* 0x0029380001127983 */ /* 0x002ea80000300a00 */
[----:B------:R1:W-:Y:S04]  /*64bc0*/  STL.64 [R1+0xef0], R22 ;  /* 0x000ef01601007387 */ /* 0x0003e80000100a00 */
[----:B-1----:R-:W3:Y:S04]  /*64bd0*/  LDL.LU.64 R22, [R1+0x2930] ;  /* 0x0029300001167983 */ /* 0x002ee80000300a00 */
[----:B------:R1:W-:Y:S04]  /*64be0*/  STL [R1+0xee0], R2 ;  /* 0x000ee00201007387 */ /* 0x0003e80000100800 */
[----:B-1----:R-:W2:Y:S04]  /*64bf0*/  LDL.LU.64 R2, [R1+0x2928] ;  /* 0x0029280001027983 */ /* 0x002ea80000300a00 */
[----:B------:R1:W-:Y:S04]  /*64c00*/  STL.64 [R1+0xee8], R12 ;  /* 0x000ee80c01007387 */ /* 0x0003e80000100a00 */
[----:B-1----:R-:W2:Y:S04]  /*64c10*/  LDL.LU.64 R12, [R1+0x2920] ;  /* 0x00292000010c7983 */ /* 0x002ea80000300a00 */
[----:B------:R-:W3:Y:S04]  /*64c20*/  LDL.LU R9, [R1+0x944] ;  /* 0x0009440001097983 */ /* 0x000ee80000300800 */
[----:B--2---:R1:W-:Y:S04]  /*64c30*/  STL.64 [R1+0x2918], R12 ;  /* 0x0029180c01007387 */ /* 0x0043e80000100a00 */
[----:B-1----:R0:W2:Y:S04]  /*64c40*/  LDL.64 R12, [R1+0xee0] ;  /* 0x000ee000010c7983 */ /* 0x0020a80000100a00 */
[----:B--2---:R-:W2:Y:S04]  /*64c50*/  LDL.LU R13, [R1+0x950] ;  /* 0x00095000010d7983 */ /* 0x004ea80000300800 */
[----:B----4-:R3:W-:Y:S02]  /*64c60*/  STL.64 [R1+0x2900], R28 ;  /* 0x0029001c01007387 */ /* 0x0107e40000100a00 */
[----:B---3--:R-:W-:-:S05]  /*64c70*/  IADD3 R28, P5, PT, R9, R6, RZ ;  /* 0x00000006091c7210 */ /* 0x008fca0007fbe0ff */
[----:B------:R-:W-:Y:S04]  /*64c80*/  STL [R1+0xed8], R28 ;  /* 0x000ed81c01007387 */ /* 0x000fe80000100800 */
[----:B------:R1:W-:Y:S04]  /*64c90*/  STL.64 [R1+0x2908], R22 ;  /* 0x0029081601007387 */ /* 0x0003e80000100a00 */
[----:B-1----:R-:W3:Y:S02]  /*64ca0*/  LDL.LU R22, [R1+0x948] ;  /* 0x0009480001167983 */ /* 0x002ee40000300800 */
[----:B---3--:R-:W-:-:S02]  /*64cb0*/  SHF.R.S32.HI R9, RZ, 0x1f, R22 ;  /* 0x0000001fff097819 */ /* 0x008fc40000011416 */
[----:B------:R1:W-:Y:S01]  /*64cc0*/  STL.64 [R1+0x2910], R22 ;  /* 0x0029101601007387 */ /* 0x0003e20000100a00 */
[----:B------:R-:W-:-:S03]  /*64cd0*/  IADD3 R28, P3, PT, R22, R4, RZ ;  /* 0x00000004161c7210 */ /* 0x000fc60007f7e0ff */
[----:B-1----:R0:W3:Y:S01]  /*64ce0*/  LDL.64 R22, [R1+0xed8] ;  /* 0x000ed80001167983 */ /* 0x0020e20000100a00 */
[----:B--2---:R-:W-:Y:S02]  /*64cf0*/  IMAD.MOV.U32 R29, RZ, RZ, R13 ;  /* 0x000000ffff1d7224 */ /* 0x004fe400078e000d */
[----:B------:R-:W-:-:S05]  /*64d00*/  IMAD.X R13, R8, 0x1, R5, P1 ;  /* 0x00000001080d7824 */ /* 0x000fca00008e0605 */
[----:B------:R1:W-:Y:S04]  /*64d10*/  STL [R1+0xee4], R13 ;  /* 0x000ee40d01007387 */ /* 0x0003e80000100800 */
[----:B-1----:R-:W2:Y:S01]  /*64d20*/  LDL.LU.64 R12, [R1+0x2918] ;  /* 0x00291800010c7983 */ /* 0x002ea20000300a00 */
[----:B---3--:R-:W-:-:S05]  /*64d30*/  IMAD.X R23, R8, 0x1, R7, P5 ;  /* 0x0000000108177824 */ /* 0x008fca00028e0607 */
[----:B------:R1:W-:Y:S04]  /*64d40*/  STL [R1+0xedc], R23 ;  /* 0x000edc1701007387 */ /* 0x0003e80000100800 */
[----:B-1----:R-:W3:Y:S01]  /*64d50*/  LDL.LU.64 R22, [R1+0x2910] ;  /* 0x0029100001167983 */ /* 0x002ee20000300a00 */
[----:B------:R-:W-:Y:S02]  /*64d60*/  IMAD.MOV.U32 R8, RZ, RZ, R29 ;  /* 0x000000ffff087224 */ /* 0x000fe400078e001d */
[----:B------:R-:W-:Y:S01]  /*64d70*/  IMAD.X R29, R9, 0x1, R5, P3 ;  /* 0x00000001091d7824 */ /* 0x000fe200018e0605 */
[----:B---3--:R-:W-:-:S05]  /*64d80*/  IADD3 R22, P5, PT, R22, R6, RZ ;  /* 0x0000000616167210 */ /* 0x008fca0007fbe0ff */
[----:B------:R1:W-:Y:S04]  /*64d90*/  STL [R1+0xec8], R22 ;  /* 0x000ec81601007387 */ /* 0x0003e80000100800 */
[----:B-1----:R-:W3:Y:S04]  /*64da0*/  LDL.LU.64 R22, [R1+0x2908] ;  /* 0x0029080001167983 */ /* 0x002ee80000300a00 */
[----:B------:R1:W-:Y:S04]  /*64db0*/  STL.64 [R1+0xed0], R28 ;  /* 0x000ed01c01007387 */ /* 0x0003e80000100a00 */
[----:B-1----:R-:W4:Y:S04]  /*64dc0*/  LDL.LU.64 R28, [R1+0x2900] ;  /* 0x00290000011c7983 */ /* 0x002f280000300a00 */
[----:B----4-:R1:W-:Y:S04]  /*64dd0*/  STL.64 [R1+0x28f0], R28 ;  /* 0x0028f01c01007387 */ /* 0x0103e80000100a00 */
[----:B-1----:R-:W4:Y:S04]  /*64de0*/  LDL.LU R28, [R1+0x94c] ;  /* 0x00094c00011c7983 */ /* 0x002f280000300800 */
[----:B---3--:R1:W-:Y:S04]  /*64df0*/  STL.64 [R1+0x28f8], R22 ;  /* 0x0028f81601007387 */ /* 0x0083e80000100a00 */
[----:B-1----:R0:W3:Y:S04]  /*64e00*/  LDL.64 R22, [R1+0xec8] ;  /* 0x000ec80001167983 */ /* 0x0020e80000100a00 */
[----:B------:R4:W-:Y:S02]  /*64e10*/  STL.64 [R1+0x28e8], R20 ;  /* 0x0028e81401007387 */ /* 0x0009e40000100a00 */
[----:B----4-:R-:W-:Y:S01]  /*64e20*/  IADD3 R20, P1, PT, R28, R4, RZ ;  /* 0x000000041c147210 */ /* 0x010fe20007f3e0ff */
[----:B---3--:R-:W-:Y:S01]  /*64e30*/  IMAD.MOV.U32 R23, RZ, RZ, R8 ;  /* 0x000000ffff177224 */ /* 0x008fe200078e0008 */
[----:B------:R-:W-:-:S03]  /*64e40*/  SHF.R.S32.HI R8, RZ, 0x1f, R28 ;  /* 0x0000001fff087819 */ /* 0x000fc6000001141c */
[----:B------:R-:W-:Y:S02]  /*64e50*/  IMAD.MOV.U32 R21, RZ, RZ, R23 ;  /* 0x000000ffff157224 */ /* 0x000fe400078e0017 */
[----:B------:R-:W-:Y:S01]  /*64e60*/  IMAD.X R23, R9, 0x1, R7, P5 ;  /* 0x0000000109177824 */ /* 0x000fe200028e0607 */
[----:B------:R-:W-:-:S04]  /*64e70*/  IADD3 R28, P5, PT, R28, R6, RZ ;  /* 0x000000061c1c7210 */ /* 0x000fc80007fbe0ff */
[----:B------:R1:W-:Y:S04]  /*64e80*/  STL [R1+0xecc], R23 ;  /* 0x000ecc1701007387 */ /* 0x0003e80000100800 */
[----:B-1----:R-:W3:Y:S04]  /*64e90*/  LDL.LU.64 R22, [R1+0x28f8] ;  /* 0x0028f80001167983 */ /* 0x002ee80000300a00 */
[----:B------:R1:W-:Y:S04]  /*64ea0*/  STL [R1+0xeb8], R28 ;  /* 0x000eb81c01007387 */ /* 0x0003e80000100800 */
[----:B-1----:R-:W4:Y:S04]  /*64eb0*/  LDL.LU.64 R28, [R1+0x28f0] ;  /* 0x0028f000011c7983 */ /* 0x002f280000300a00 */
[----:B------:R1:W-:Y:S04]  /*64ec0*/  STL.64 [R1+0x28e0], R26 ;  /* 0x0028e01a01007387 */ /* 0x0003e80000100a00 */
[----:B-1----:R0:W2:Y:S01]  /*64ed0*/  LDL.64 R26, [R1+0xeb8] ;  /* 0x000eb800011a7983 */ /* 0x0020a20000100a00 */
[----:B------:R-:W-:-:S03]  /*64ee0*/  SHF.R.S32.HI R9, RZ, 0x1f, R21 ;  /* 0x0000001fff097819 */ /* 0x000fc60000011415 */
[----:B----4-:R1:W-:Y:S02]  /*64ef0*/  STL.64 [R1+0x28d8], R28 ;  /* 0x0028d81c01007387 */ /* 0x0103e40000100a00 */
[----:B-1----:R-:W-:Y:S01]  /*64f00*/  IADD3 R28, P3, PT, R21, R4, RZ ;  /* 0x00000004151c7210 */ /* 0x002fe20007f7e0ff */
[----:B------:R-:W-:Y:S02]  /*64f10*/  IMAD.MOV.U32 R29, RZ, RZ, R21 ;  /* 0x000000ffff1d7224 */ /* 0x000fe400078e0015 */
[----:B------:R-:W-:-:S05]  /*64f20*/  IMAD.X R21, R8, 0x1, R5, P1 ;  /* 0x0000000108157824 */ /* 0x000fca00008e0605 */
[----:B------:R1:W-:Y:S01]  /*64f30*/  STL.64 [R1+0xec0], R20 ;  /* 0x000ec01401007387 */ /* 0x0003e20000100a00 */
[----:B--2---:R-:W-:-:S03]  /*64f40*/  IMAD.X R27, R8, 0x1, R7, P5 ;  /* 0x00000001081b7824 */ /* 0x004fc600028e0607 */
[----:B-1----:R-:W2:Y:S04]  /*64f50*/  LDL.LU.64 R20, [R1+0x28e8] ;  /* 0x0028e80001147983 */ /* 0x002ea80000300a00 */
[----:B------:R1:W-:Y:S04]  /*64f60*/  STL [R1+0xebc], R27 ;  /* 0x000ebc1b01007387 */ /* 0x0003e80000100800 */
[----:B-1----:R-:W4:Y:S04]  /*64f70*/  LDL.LU.64 R26, [R1+0x28e0] ;  /* 0x0028e000011a7983 */ /* 0x002f280000300a00 */
[----:B--2---:R1:W-:Y:S04]  /*64f80*/  STL.64 [R1+0x28c8], R20 ;  /* 0x0028c81401007387 */ /* 0x0043e80000100a00 */
[----:B------:R-:W-:Y:S01]  /*64f90*/  STL.64 [R1+0x28d0], R6 ;  /* 0x0028d00601007387 */ /* 0x000fe20000100a00 */
[----:B-1----:R-:W-:Y:S01]  /*64fa0*/  IADD3 R20, P5, PT, R29, R6, RZ ;  /* 0x000000061d147210 */ /* 0x002fe20007fbe0ff */
[----:B------:R-:W-:-:S05]  /*64fb0*/  IMAD.X R29, R9, 0x1, R5, P3 ;  /* 0x00000001091d7824 */ /* 0x000fca00018e0605 */
[----:B------:R1:W-:Y:S04]  /*64fc0*/  STL.64 [R1+0xeb0], R28 ;  /* 0x000eb01c01007387 */ /* 0x0003e80000100a00 */
[----:B-1----:R-:W2:Y:S04]  /*64fd0*/  LDL.LU.64 R28, [R1+0x28d8] ;  /* 0x0028d800011c7983 */ /* 0x002ea80000300a00 */
[----:B----4-:R1:W-:Y:S04]  /*64fe0*/  STL.64 [R1+0x28c0], R26 ;  /* 0x0028c01a01007387 */ /* 0x0103e80000100a00 */
[----:B-1----:R-:W4:Y:S02]  /*64ff0*/  LDL.LU R26, [R1+0x954] ;  /* 0x00095400011a7983 */ /* 0x002f240000300800 */
[----:B----4-:R-:W-:-:S05]  /*65000*/  IADD3 R6, P1, PT, R26, R4, RZ ;  /* 0x000000041a067210 */ /* 0x010fca0007f3e0ff */
[----:B------:R1:W-:Y:S04]  /*65010*/  STL [R1+0xea0], R6 ;  /* 0x000ea00601007387 */ /* 0x0003e80000100800 */
[----:B-1----:R-:W4:Y:S01]  /*65020*/  LDL.LU.64 R6, [R1+0x28d0] ;  /* 0x0028d00001067983 */ /* 0x002f220000300a00 */
[----:B------:R-:W-:Y:S01]  /*65030*/  SHF.R.S32.HI R8, RZ, 0x1f, R26 ;  /* 0x0000001fff087819 */ /* 0x000fe2000001141a */
[----:B----4-:R-:W-:Y:S01]  /*65040*/  IMAD.X R21, R9, 0x1, R7, P5 ;  /* 0x0000000109157824 */ /* 0x010fe200028e0607 */
[----:B------:R-:W-:-:S04]  /*65050*/  IADD3 R26, P5, PT, R26, R6, RZ ;  /* 0x000000061a1a7210 */ /* 0x000fc80007fbe0ff */
[----:B------:R1:W-:Y:S04]  /*65060*/  STL.64 [R1+0xea8], R20 ;  /* 0x000ea81401007387 */ /* 0x0003e80000100a00 */
[----:B-1----:R-:W4:Y:S04]  /*65070*/  LDL.LU.64 R20, [R1+0x28c8] ;  /* 0x0028c80001147983 */ /* 0x002f280000300a00 */
[----:B------:R1:W-:Y:S04]  /*65080*/  STL [R1+0xe98], R26 ;  /* 0x000e981a01007387 */ /* 0x0003e80000100800 */
[----:B-1----:R-:W2:Y:S04]  /*65090*/  LDL.LU.64 R26, [R1+0x28c0] ;  /* 0x0028c000011a7983 */ /* 0x002ea80000300a00 */
[----:B------:R1:W-:Y:S04]  /*650a0*/  STL.64 [R1+0x28b8], R6 ;  /* 0x0028b80601007387 */ /* 0x0003e80000100a00 */
[----:B-1----:R0:W3:Y:S04]  /*650b0*/  LDL.64 R6, [R1+0xea0] ;  /* 0x000ea00001067983 */ /* 0x0020e80000100a00 */
[----:B----4-:R1:W-:Y:S04]  /*650c0*/  STL.64 [R1+0x28b0], R20 ;  /* 0x0028b01401007387 */ /* 0x0103e80000100a00 */
[----:B-1----:R0:W4:Y:S04]  /*650d0*/  LDL.64 R20, [R1+0xe98] ;  /* 0x000e980001147983 */ /* 0x0021280000100a00 */
[----:B--2---:R-:W-:Y:S04]  /*650e0*/  STL.64 [R1+0x28a8], R28 ;  /* 0x0028a81c01007387 */ /* 0x004fe80000100a00 */
[----:B------:R1:W-:Y:S01]  /*650f0*/  STL.64 [R1+0x2898], R26 ;  /* 0x0028981a01007387 */ /* 0x0003e20000100a00 */
[----:B---3--:R-:W-:-:S03]  /*65100*/  IMAD.X R7, R8, 0x1, R5, P1 ;  /* 0x0000000108077824 */ /* 0x008fc600008e0605 */
[----:B-1----:R-:W2:Y:S04]  /*65110*/  LDL.LU R27, [R1+0x958] ;  /* 0x00095800011b7983 */ /* 0x002ea80000300800 */
[----:B------:R1:W-:Y:S04]  /*65120*/  STL [R1+0xea4], R7 ;  /* 0x000ea40701007387 */ /* 0x0003e80000100800 */
[----:B-1----:R-:W4:Y:S02]  /*65130*/  LDL.LU.64 R6, [R1+0x28b8] ;  /* 0x0028b80001067983 */ /* 0x002f240000300a00 */
[----:B----4-:R-:W-:-:S05]  /*65140*/  IMAD.X R21, R8, 0x1, R7, P5 ;  /* 0x0000000108157824 */ /* 0x010fca00028e0607 */
[----:B------:R1:W-:Y:S04]  /*65150*/  STL [R1+0xe9c], R21 ;  /* 0x000e9c1501007387 */ /* 0x0003e80000100800 */
[----:B-1----:R-:W3:Y:S04]  /*65160*/  LDL.LU.64 R20, [R1+0x28b0] ;  /* 0x0028b00001147983 */ /* 0x002ee80000300a00 */
[----:B------:R1:W-:Y:S04]  /*65170*/  STL [R1+0x2890], R0 ;  /* 0x0028900001007387 */ /* 0x0003e80000100800 */
[----:B-1----:R-:W4:Y:S01]  /*65180*/  LDL.LU R0, [R1+0x95c] ;  /* 0x00095c0001007983 */ /* 0x002f220000300800 */
[----:B--2---:R-:W-:-:S02]  /*65190*/  SHF.R.S32.HI R9, RZ, 0x1f, R27 ;  /* 0x0000001fff097819 */ /* 0x004fc4000001141b */
[C---:B------:R-:W-:Y:S02]  /*651a0*/  IADD3 R28, P3, PT, R27.reuse, R4, RZ ;  /* 0x000000041b1c7210 */ /* 0x040fe40007f7e0ff */
[----:B------:R-:W-:-:S03]  /*651b0*/  IADD3 R26, P5, PT, R27, R6, RZ ;  /* 0x000000061b1a7210 */ /* 0x000fc60007fbe0ff */
[C---:B------:R-:W-:Y:S02]  /*651c0*/  IMAD.X R29, R9.reuse, 0x1, R5, P3 ;  /* 0x00000001091d7824 */ /* 0x040fe400018e0605 */
[----:B------:R-:W-:Y:S01]  /*651d0*/  IMAD.X R27, R9, 0x1, R7, P5 ;  /* 0x00000001091b7824 */ /* 0x000fe200028e0607 */
[----:B---3--:R4:W-:Y:S04]  /*651e0*/  STL.64 [R1+0x28a0], R20 ;  /* 0x0028a01401007387 */ /* 0x0089e80000100a00 */
[----:B------:R1:W-:Y:S01]  /*651f0*/  STL.64 [R1+0xe90], R28 ;  /* 0x000e901c01007387 */ /* 0x0003e20000100a00 */
[----:B----4-:R-:W-:-:S03]  /*65200*/  IADD3 R20, P1, PT, R0, R4, RZ ;  /* 0x0000000400147210 */ /* 0x010fc60007f3e0ff */
[----:B-1----:R-:W2:Y:S04]  /*65210*/  LDL.LU.64 R28, [R1+0x28a8] ;  /* 0x0028a800011c7983 */ /* 0x002ea80000300a00 */
[----:B------:R1:W-:Y:S04]  /*65220*/  STL [R1+0xe80], R20 ;  /* 0x000e801401007387 */ /* 0x0003e80000100800 */
[----:B-1----:R-:W3:Y:S04]  /*65230*/  LDL.LU.64 R20, [R1+0x28a0] ;  /* 0x0028a00001147983 */ /* 0x002ee80000300a00 */
[----:B------:R1:W-:Y:S04]  /*65240*/  STL.64 [R1+0xe88], R26 ;  /* 0x000e881a01007387 */ /* 0x0003e80000100a00 */
[----:B-1----:R-:W4:Y:S01]  /*65250*/  LDL.LU.64 R26, [R1+0x2898] ;  /* 0x00289800011a7983 */ /* 0x002f220000300a00 */
[--C-:B------:R-:W-:Y:S01]  /*65260*/  SHF.R.S32.HI R8, RZ, 0x1f, R0.reuse ;  /* 0x0000001fff087819 */ /* 0x100fe20000011400 */
[----:B------:R-:W-:-:S02]  /*65270*/  IMAD.MOV.U32 R9, RZ, RZ, R0 ;  /* 0x000000ffff097224 */ /* 0x000fc400078e0000 */
[----:B------:R-:W2:Y:S04]  /*65280*/  LDL.LU R0, [R1+0x2890] ;  /* 0x0028900001007983 */ /* 0x000ea80000300800 */
[----:B----4-:R1:W-:Y:S04]  /*65290*/  STL.64 [R1+0x2888], R26 ;  /* 0x0028881a01007387 */ /* 0x0103e80000100a00 */
[----:B-1----:R0:W4:Y:S04]  /*652a0*/  LDL.64 R26, [R1+0xe80] ;  /* 0x000e8000011a7983 */ /* 0x0021280000100a00 */
[----:B------:R1:W-:Y:S04]  /*652b0*/  STL.64 [R1+0x2880], R22 ;  /* 0x0028801601007387 */ /* 0x0003e80000100a00 */
[----:B------:R0:W-:Y:S01]  /*652c0*/  STL.64 [R1+0x2878], R18 ;  /* 0x0028781201007387 */ /* 0x0001e20000100a00 */
[----:B-1----:R-:W-:-:S03]  /*652d0*/  IADD3 R22, P5, PT, R9, R6, RZ ;  /* 0x0000000609167210 */ /* 0x002fc60007fbe0ff */
[----:B0-----:R-:W3:Y:S02]  /*652e0*/  LDL.LU R18, [R1+0x960] ;  /* 0x0009600001127983 */ /* 0x001ee40000300800 */
[C---:B------:R-:W-:Y:S02]  /*652f0*/  IMAD.X R23, R8.reuse, 0x1, R7, P5 ;  /* 0x0000000108177824 */ /* 0x040fe400028e0607 */
[----:B--2---:R-:W-:Y:S01]  /*65300*/  STL.64 [R1+0x2870], R28 ;  /* 0x0028701c01007387 */ /* 0x004fe20000100a00 */
[----:B----4-:R-:W-:-:S05]  /*65310*/  IMAD.X R27, R8, 0x1, R5, P1 ;  /* 0x00000001081b7824 */ /* 0x010fca00008e0605 */
[----:B------:R0:W-:Y:S04]  /*65320*/  STL [R1+0xe84], R27 ;  /* 0x000e841b01007387 */ /* 0x0001e80000100800 */
[----:B0-----:R-:W2:Y:S04]  /*65330*/  LDL.LU.64 R26, [R1+0x2888] ;  /* 0x00288800011a7983 */ /* 0x001ea80000300a00 */
[----:B------:R0:W-:Y:S04]  /*65340*/  STL.64 [R1+0xe78], R22 ;  /* 0x000e781601007387 */ /* 0x0001e80000100a00 */
[----:B0-----:R-:W4:Y:S01]  /*65350*/  LDL.LU.64 R22, [R1+0x2880] ;  /* 0x0028800001167983 */ /* 0x001f220000300a00 */
[----:B---3--:R-:W-:-:S02]  /*65360*/  SHF.R.S32.HI R9, RZ, 0x1f, R18 ;  /* 0x0000001fff097819 */ /* 0x008fc40000011412 */
[C---:B------:R-:W-:Y:S02]  /*65370*/  IADD3 R28, P3, PT, R18.reuse, R4, RZ ;  /* 0x00000004121c7210 */ /* 0x040fe40007f7e0ff */
[----:B------:R-:W-:Y:S01]  /*65380*/  IADD3 R18, P5, PT, R18, R6, RZ ;  /* 0x0000000612127210 */ /* 0x000fe20007fbe0ff */
[----:B----4-:R-:W-:Y:S04]  /*65390*/  STL.64 [R1+0x2868], R22 ;  /* 0x0028681601007387 */ /* 0x010fe80000100a00 */
[----:B------:R0:W-:Y:S04]  /*653a0*/  STL [R1+0xe68], R18 ;  /* 0x000e681201007387 */ /* 0x0001e80000100800 */
[----:B0-----:R-:W3:Y:S01]  /*653b0*/  LDL.LU.64 R18, [R1+0x2878] ;  /* 0x0028780001127983 */ /* 0x001ee20000300a00 */
[----:B------:R-:W-:-:S03]  /*653c0*/  IMAD.X R29, R9, 0x1, R5, P3 ;  /* 0x00000001091d7824 */ /* 0x000fc600018e0605 */
[----:B---3--:R0:W-:Y:S04]  /*653d0*/  STL.64 [R1+0x2860], R18 ;  /* 0x0028601201007387 */ /* 0x0081e80000100a00 */
[----:B0-----:R0:W3:Y:S04]  /*653e0*/  LDL.64 R18, [R1+0xe68] ;  /* 0x000e680001127983 */ /* 0x0010e80000100a00 */
[----:B------:R1:W-:Y:S04]  /*653f0*/  STL.64 [R1+0xe70], R28 ;  /* 0x000e701c01007387 */ /* 0x0003e80000100a00 */
[----:B-1----:R-:W4:Y:S04]  /*65400*/  LDL.LU.64 R28, [R1+0x2870] ;  /* 0x00287000011c7983 */ /* 0x002f280000300a00 */
[----:B----4-:R1:W-:Y:S04]  /*65410*/  STL.64 [R1+0x2858], R28 ;  /* 0x0028581c01007387 */ /* 0x0103e80000100a00 */
[----:B-1----:R-:W4:Y:S02]  /*65420*/  LDL.LU R28, [R1+0x964] ;  /* 0x00096400011c7983 */ /* 0x002f240000300800 */
[----:B----4-:R-:W-:-:S05]  /*65430*/  IADD3 R22, P1, PT, R28, R4, RZ ;  /* 0x000000041c167210 */ /* 0x010fca0007f3e0ff */
[----:B------:R1:W-:Y:S04]  /*65440*/  STL [R1+0xe60], R22 ;  /* 0x000e601601007387 */ /* 0x0003e80000100800 */
[----:B-1----:R-:W4:Y:S01]  /*65450*/  LDL.LU.64 R22, [R1+0x2868] ;  /* 0x0028680001167983 */ /* 0x002f220000300a00 */
[----:B---3--:R-:W-:-:S03]  /*65460*/  IMAD.X R19, R9, 0x1, R7, P5 ;  /* 0x0000000109137824 */ /* 0x008fc600028e0607 */
[----:B----4-:R1:W-:Y:S04]  /*65470*/  STL.64 [R1+0x2850], R22 ;  /* 0x0028501601007387 */ /* 0x0103e80000100a00 */
[----:B-1----:R-:W3:Y:S04]  /*65480*/  LDL R22, [R1+0x968] ;  /* 0x0009680001167983 */ /* 0x002ee80000100800 */
[----:B------:R1:W-:Y:S04]  /*65490*/  STL [R1+0xe6c], R19 ;  /* 0x000e6c1301007387 */ /* 0x0003e80000100800 */
[----:B-1----:R-:W4:Y:S01]  /*654a0*/  LDL.LU.64 R18, [R1+0x2860] ;  /* 0x0028600001127983 */ /* 0x002f220000300a00 */
[----:B------:R-:W-:-:S02]  /*654b0*/  SHF.R.S32.HI R8, RZ, 0x1f, R28 ;  /* 0x0000001fff087819 */ /* 0x000fc4000001141c */
[----:B------:R-:W-:Y:S02]  /*654c0*/  IADD3 R28, P5, PT, R28, R6, RZ ;  /* 0x000000061c1c7210 */ /* 0x000fe40007fbe0ff */
[----:B---3--:R-:W-:Y:S02]  /*654d0*/  SHF.R.S32.HI R9, RZ, 0x1f, R22 ;  /* 0x0000001fff097819 */ /* 0x008fe40000011416 */
[----:B------:R-:W-:Y:S01]  /*654e0*/  IADD3 R22, P3, PT, R22, R4, RZ ;  /* 0x0000000416167210 */ /* 0x000fe20007f7e0ff */
[----:B----4-:R1:W-:Y:S04]  /*654f0*/  STL.64 [R1+0x2848], R18 ;  /* 0x0028481201007387 */ /* 0x0103e80000100a00 */
[----:B-1----:R0:W3:Y:S04]  /*65500*/  LDL.64 R18, [R1+0xe60] ;  /* 0x000e600001127983 */ /* 0x0020e80000100a00 */
[----:B------:R1:W-:Y:S04]  /*65510*/  STL [R1+0xe58], R28 ;  /* 0x000e581c01007387 */ /* 0x0003e80000100800 */
[----:B-1----:R-:W4:Y:S04]  /*65520*/  LDL.LU.64 R28, [R1+0x2858] ;  /* 0x00285800011c7983 */ /* 0x002f280000300a00 */
[----:B------:R1:W-:Y:S04]  /*65530*/  STL.64 [R1+0x2840], R20 ;  /* 0x0028401401007387 */ /* 0x0003e80000100a00 */
[----:B-1----:R0:W2:Y:S04]  /*65540*/  LDL.64 R20, [R1+0xe58] ;  /* 0x000e580001147983 */ /* 0x0020a80000100a00 */
[----:B------:R1:W-:Y:S04]  /*65550*/  STL [R1+0xe50], R22 ;  /* 0x000e501601007387 */ /* 0x0003e80000100800 */
[----:B-1----:R-:W2:Y:S01]  /*65560*/  LDL.LU.64 R22, [R1+0x2850] ;  /* 0x0028500001167983 */ /* 0x002ea20000300a00 */
[----:B---3--:R-:W-:-:S03]  /*65570*/  IMAD.X R19, R8, 0x1, R5, P1 ;  /* 0x0000000108137824 */ /* 0x008fc600008e0605 */
[----:B--2---:R1:W-:Y:S04]  /*65580*/  STL.64 [R1+0x2838], R22 ;  /* 0x0028381601007387 */ /* 0x0043e80000100a00 */
[----:B-1----:R-:W2:Y:S04]  /*65590*/  LDL.LU R22, [R1+0x968] ;  /* 0x0009680001167983 */ /* 0x002ea80000300800 */
[----:B------:R1:W-:Y:S04]  /*655a0*/  STL [R1+0xe64], R19 ;  /* 0x000e641301007387 */ /* 0x0003e80000100800 */
[----:B-1----:R-:W3:Y:S01]  /*655b0*/  LDL.LU.64 R18, [R1+0x2848] ;  /* 0x0028480001127983 */ /* 0x002ee20000300a00 */
[----:B------:R-:W-:-:S03]  /*655c0*/  IMAD.X R21, R8, 0x1, R7, P5 ;  /* 0x0000000108157824 */ /* 0x000fc600028e0607 */
[----:B---3--:R1:W-:Y:S04]  /*655d0*/  STL.64 [R1+0x2830], R18 ;  /* 0x0028301201007387 */ /* 0x0083e80000100a00 */
[----:B-1----:R0:W3:Y:S04]  /*655e0*/  LDL.64 R18, [R1+0xe50] ;  /* 0x000e500001127983 */ /* 0x0020e80000100a00 */
[----:B------:R1:W-:Y:S04]  /*655f0*/  STL [R1+0xe5c], R21 ;  /* 0x000e5c1501007387 */ /* 0x0003e80000100800 */
[----:B-1----:R-:W3:Y:S01]  /*65600*/  LDL.LU.64 R20, [R1+0x2840] ;  /* 0x0028400001147983 */ /* 0x002ee20000300a00 */
[----:B--2---:R-:W-:-:S03]  /*65610*/  IADD3 R22, P5, PT, R22, R6, RZ ;  /* 0x0000000616167210 */ /* 0x004fc60007fbe0ff */
[----:B---3--:R1:W-:Y:S04]  /*65620*/  STL.64 [R1+0x2818], R20 ;  /* 0x0028181401007387 */ /* 0x0083e80000100a00 */
[----:B-1----:R-:W2:Y:S04]  /*65630*/  LDL.LU R20, [R1+0x96c] ;  /* 0x00096c0001147983 */ /* 0x002ea80000300800 */
[----:B------:R1:W-:Y:S04]  /*65640*/  STL [R1+0xe48], R22 ;  /* 0x000e481601007387 */ /* 0x0003e80000100800 */
[----:B-1----:R-:W3:Y:S01]  /*65650*/  LDL.LU.64 R22, [R1+0x2838] ;  /* 0x0028380001167983 */ /* 0x002ee20000300a00 */
[----:B------:R-:W-:-:S03]  /*65660*/  IMAD.X R19, R9, 0x1, R5, P3 ;  /* 0x0000000109137824 */ /* 0x000fc600018e0605 */
[----:B------:R2:W-:Y:S02]  /*65670*/  STL.64 [R1+0x2828], R6 ;  /* 0x0028280601007387 */ /* 0x0005e40000100a00 */
[C---:B--2---:R-:W-:Y:S02]  /*65680*/  IADD3 R6, P1, PT, R20.reuse, R4, RZ ;  /* 0x0000000414067210 */ /* 0x044fe40007f3e0ff */
[----:B---3--:R1:W-:Y:S04]  /*65690*/  STL.64 [R1+0x2820], R22 ;  /* 0x0028201601007387 */ /* 0x0083e80000100a00 */
[----:B-1----:R0:W2:Y:S04]  /*656a0*/  LDL.64 R22, [R1+0xe48] ;  /* 0x000e480001167983 */ /* 0x0020a80000100a00 */
[----:B------:R1:W-:Y:S04]  /*656b0*/  STL [R1+0xe54], R19 ;  /* 0x000e541301007387 */ /* 0x0003e80000100800 */
[----:B-1----:R-:W3:Y:S04]  /*656c0*/  LDL.LU.64 R18, [R1+0x2830] ;  /* 0x0028300001127983 */ /* 0x002ee80000300a00 */
        /* <DEDUP_REMOVED lines=11> */
[----:B--2---:R-:W-:Y:S04]  /*65780*/  STL.64 [R1+0x2800], R20 ;  /* 0x0028001401007387 */ /* 0x004fe80000100a00 */
[----:B------:R1:W-:Y:S01]  /*65790*/  STL.64 [R1+0x2808], R22 ;  /* 0x0028081601007387 */ /* 0x0003e20000100a00 */
[----:B---3--:R-:W-:-:S03]  /*657a0*/  IMAD.X R7, R8, 0x1, R5, P1 ;  /* 0x0000000108077824 */ /* 0x008fc600008e0605 */
[----:B-1----:R0:W2:Y:S04]  /*657b0*/  LDL.64 R22, [R1+0xe38] ;  /* 0x000e380001167983 */ /* 0x0020a80000100a00 */
[----:B------:R1:W-:Y:S04]  /*657c0*/  STL.64 [R1+0x27f0], R16 ;  /* 0x0027f01001007387 */ /* 0x0003e80000100a00 */
[----:B-1----:R-:W3:Y:S04]  /*657d0*/  LDL.LU R17, [R1+0x970] ;  /* 0x0009700001117983 */ /* 0x002ee80000300800 */
[----:B------:R1:W-:Y:S04]  /*657e0*/  STL [R1+0xe44], R7 ;  /* 0x000e440701007387 */ /* 0x0003e80000100800 */
[----:B-1----:R-:W2:Y:S01]  /*657f0*/  LDL.LU.64 R6, [R1+0x2810] ;  /* 0x0028100001067983 */ /* 0x002ea20000300a00 */
[----:B---3--:R-:W-:-:S02]  /*65800*/  SHF.R.S32.HI R9, RZ, 0x1f, R17 ;  /* 0x0000001fff097819 */ /* 0x008fc40000011411 */
[C---:B------:R-:W-:Y:S01]  /*65810*/  IADD3 R20, P3, PT, R17.reuse, R4, RZ ;  /* 0x0000000411147210 */ /* 0x040fe20007f7e0ff */
[----:B--2---:R-:W-:Y:S01]  /*65820*/  IMAD.X R23, R8, 0x1, R7, P5 ;  /* 0x0000000108177824 */ /* 0x004fe200028e0607 */
[----:B------:R-:W-:-:S04]  /*65830*/  IADD3 R16, P5, PT, R17, R6, RZ ;  /* 0x0000000611107210 */ /* 0x000fc80007fbe0ff */
[----:B------:R1:W-:Y:S04]  /*65840*/  STL [R1+0xe3c], R23 ;  /* 0x000e3c1701007387 */ /* 0x0003e80000100800 */
[----:B-1----:R-:W2:Y:S04]  /*65850*/  LDL.LU.64 R22, [R1+0x2808] ;  /* 0x0028080001167983 */ /* 0x002ea80000300a00 */
[----:B------:R-:W3:Y:S01]  /*65860*/  LDL R17, [R1+0x974] ;  /* 0x0009740001117983 */ /* 0x000ee20000100800 */
[----:B------:R-:W-:-:S03]  /*65870*/  IMAD.X R21, R9, 0x1, R5, P3 ;  /* 0x0000000109157824 */ /* 0x000fc600018e0605 */
[----:B------:R-:W-:Y:S04]  /*65880*/  STL.64 [R1+0x27f8], R6 ;  /* 0x0027f80601007387 */ /* 0x000fe80000100a00 */
[----:B------:R1:W-:Y:S04]  /*65890*/  STL.64 [R1+0xe30], R20 ;  /* 0x000e301401007387 */ /* 0x0003e80000100a00 */
[----:B-1----:R-:W2:Y:S01]  /*658a0*/  LDL.LU.64 R20, [R1+0x2800] ;  /* 0x0028000001147983 */ /* 0x002ea20000300a00 */
[----:B---3--:R-:W-:-:S05]  /*658b0*/  IADD3 R6, P1, PT, R17, R4, RZ ;  /* 0x0000000411067210 */ /* 0x008fca0007f3e0ff */
[----:B------:R1:W-:Y:S04]  /*658c0*/  STL [R1+0xe20], R6 ;  /* 0x000e200601007387 */ /* 0x0003e80000100800 */
[----:B-1----:R-:W3:Y:S01]  /*658d0*/  LDL.LU.64 R6, [R1+0x27f8] ;  /* 0x0027f80001067983 */ /* 0x002ee20000300a00 */
[----:B------:R-:W-:Y:S01]  /*658e0*/  SHF.R.S32.HI R8, RZ, 0x1f, R17 ;  /* 0x0000001fff087819 */ /* 0x000fe20000011411 */
[----:B---3--:R-:W-:-:S05]  /*658f0*/  IMAD.X R17, R9, 0x1, R7, P5 ;  /* 0x0000000109117824 */ /* 0x008fca00028e0607 */
[----:B------:R1:W-:Y:S04]  /*65900*/  STL.64 [R1+0xe28], R16 ;  /* 0x000e281001007387 */ /* 0x0003e80000100a00 */
[----:B-1----:R-:W3:Y:S04]  /*65910*/  LDL.LU.64 R16, [R1+0x27f0] ;  /* 0x0027f00001107983 */ /* 0x002ee80000300a00 */
[----:B------:R-:W2:Y:S04]  /*65920*/  LDL.LU R9, [R1+0x974] ;  /* 0x0009740001097983 */ /* 0x000ea80000300800 */
[----:B---3--:R2:W-:Y:S04]  /*65930*/  STL.64 [R1+0x27e0], R16 ;  /* 0x0027e01001007387 */ /* 0x0085e80000100a00 */
[----:B------:R1:W-:Y:S01]  /*65940*/  STL.64 [R1+0x27e8], R6 ;  /* 0x0027e80601007387 */ /* 0x0003e20000100a00 */
[----:B--2---:R-:W-:-:S03]  /*65950*/  IADD3 R16, P5, PT, R9, R6, RZ ;  /* 0x0000000609107210 */ /* 0x004fc60007fbe0ff */
[----:B-1----:R0:W2:Y:S04]  /*65960*/  LDL.64 R6, [R1+0xe20] ;  /* 0x000e200001067983 */ /* 0x0020a80000100a00 */
[----:B--2---:R-:W2:Y:S04]  /*65970*/  LDL R7, [R1+0x978] ;  /* 0x0009780001077983 */ /* 0x004ea80000100800 */
[----:B------:R1:W-:Y:S01]  /*65980*/  STL.64 [R1+0x27d8], R26 ;  /* 0x0027d81a01007387 */ /* 0x0003e20000100a00 */
[----:B----4-:R-:W-:-:S03]  /*65990*/  IMAD.MOV.U32 R17, RZ, RZ, R29 ;  /* 0x000000ffff117224 */ /* 0x010fc600078e001d */
[----:B------:R-:W3:Y:S01]  /*659a0*/  LDL.LU R29, [R1+0x97c] ;  /* 0x00097c00011d7983 */ /* 0x000ee20000300800 */
[----:B--2---:R-:W-:Y:S02]  /*659b0*/  SHF.R.S32.HI R9, RZ, 0x1f, R7 ;  /* 0x0000001fff097819 */ /* 0x004fe40000011407 */
[----:B-1----:R-:W-:Y:S01]  /*659c0*/  IADD3 R26, P3, PT, R7, R4, RZ ;  /* 0x00000004071a7210 */ /* 0x002fe20007f7e0ff */
[----:B------:R-:W-:-:S05]  /*659d0*/  IMAD.X R7, R8, 0x1, R5, P1 ;  /* 0x0000000108077824 */ /* 0x000fca00008e0605 */
[----:B------:R1:W-:Y:S04]  /*659e0*/  STL [R1+0xe24], R7 ;  /* 0x000e240701007387 */ /* 0x0003e80000100800 */
[----:B-1----:R-:W2:Y:S01]  /*659f0*/  LDL.LU.64 R6, [R1+0x27e8] ;  /* 0x0027e80001067983 */ /* 0x002ea20000300a00 */
[----:B------:R-:W-:Y:S02]  /*65a00*/  IMAD.MOV.U32 R27, RZ, RZ, R17 ;  /* 0x000000ffff1b7224 */ /* 0x000fe400078e0011 */
[----:B--2---:R-:W-:-:S05]  /*65a10*/  IMAD.X R17, R8, 0x1, R7, P5 ;  /* 0x0000000108117824 */ /* 0x004fca00028e0607 */
[----:B------:R1:W-:Y:S04]  /*65a20*/  STL.64 [R1+0xe18], R16 ;  /* 0x000e181001007387 */ /* 0x0003e80000100a00 */
[----:B-1----:R-:W2:Y:S04]  /*65a30*/  LDL.LU.64 R16, [R1+0x27e0] ;  /* 0x0027e00001107983 */ /* 0x002ea80000300a00 */
[----:B------:R-:W4:Y:S04]  /*65a40*/  LDL.LU R8, [R1+0x978] ;  /* 0x0009780001087983 */ /* 0x000f280000300800 */
[----:B--2---:R1:W-:Y:S02]  /*65a50*/  STL.64 [R1+0x27d0], R16 ;  /* 0x0027d01001007387 */ /* 0x0043e40000100a00 */
[----:B-1----:R-:W-:-:S02]  /*65a60*/  IMAD.MOV.U32 R17, RZ, RZ, R27 ;  /* 0x000000ffff117224 */ /* 0x002fc400078e001b */
[----:B------:R-:W-:-:S05]  /*65a70*/  IMAD.X R27, R9, 0x1, R5, P3 ;  /* 0x00000001091b7824 */ /* 0x000fca00018e0605 */
[----:B------:R1:W-:Y:S04]  /*65a80*/  STL.64 [R1+0xe10], R26 ;  /* 0x000e101a01007387 */ /* 0x0003e80000100a00 */
[----:B-1----:R-:W2:Y:S01]  /*65a90*/  LDL.LU.64 R26, [R1+0x27d8] ;  /* 0x0027d800011a7983 */ /* 0x002ea20000300a00 */
[----:B----4-:R-:W-:-:S03]  /*65aa0*/  IADD3 R16, P5, PT, R8, R6, RZ ;  /* 0x0000000608107210 */ /* 0x010fc60007fbe0ff */
[----:B------:R-:W-:Y:S04]  /*65ab0*/  STL [R1+0x27c0], R28 ;  /* 0x0027c01c01007387 */ /* 0x000fe80000100800 */
[----:B--2---:R1:W-:Y:S02]  /*65ac0*/  STL.64 [R1+0x27c8], R26 ;  /* 0x0027c81a01007387 */ /* 0x0043e40000100a00 */
[----:B-1----:R-:W-:Y:S02]  /*65ad0*/  IMAD.MOV.U32 R27, RZ, RZ, R17 ;  /* 0x000000ffff1b7224 */ /* 0x002fe400078e0011 */
[----:B------:R-:W-:-:S05]  /*65ae0*/  IMAD.X R17, R9, 0x1, R7, P5 ;  /* 0x0000000109117824 */ /* 0x000fca00028e0607 */
[----:B------:R1:W-:Y:S04]  /*65af0*/  STL.64 [R1+0xe08], R16 ;  /* 0x000e081001007387 */ /* 0x0003e80000100a00 */
[----:B-1----:R-:W2:Y:S01]  /*65b00*/  LDL.LU.64 R16, [R1+0x27d0] ;  /* 0x0027d00001107983 */ /* 0x002ea20000300a00 */
[----:B---3--:R-:W-:Y:S02]  /*65b10*/  SHF.R.S32.HI R8, RZ, 0x1f, R29 ;  /* 0x0000001fff087819 */ /* 0x008fe4000001141d */
[C---:B------:R-:W-:Y:S02]  /*65b20*/  IADD3 R26, P1, PT, R29.reuse, R4, RZ ;  /* 0x000000041d1a7210 */ /* 0x040fe40007f3e0ff */
[----:B------:R-:W-:Y:S02]  /*65b30*/  IADD3 R28, P5, PT, R29, R6, RZ ;  /* 0x000000061d1c7210 */ /* 0x000fe40007fbe0ff */
[----:B------:R-:W-:-:S03]  /*65b40*/  SHF.R.S32.HI R9, RZ, 0x1f, R27 ;  /* 0x0000001fff097819 */ /* 0x000fc6000001141b */
[C---:B------:R-:W-:Y:S01]  /*65b50*/  IMAD.X R29, R8.reuse, 0x1, R7, P5 ;  /* 0x00000001081d7824 */ /* 0x040fe200028e0607 */
[----:B--2---:R1:W-:Y:S02]  /*65b60*/  STL.64 [R1+0x27b8], R16 ;  /* 0x0027b81001007387 */ /* 0x0043e40000100a00 */
[----:B-1----:R-:W-:Y:S01]  /*65b70*/  IADD3 R16, P3, PT, R27, R4, RZ ;  /* 0x000000041b107210 */ /* 0x002fe20007f7e0ff */
[----:B------:R-:W-:Y:S02]  /*65b80*/  IMAD.MOV.U32 R17, RZ, RZ, R27 ;  /* 0x000000ffff117224 */ /* 0x000fe400078e001b */
[----:B------:R-:W-:-:S05]  /*65b90*/  IMAD.X R27, R8, 0x1, R5, P1 ;  /* 0x00000001081b7824 */ /* 0x000fca00008e0605 */
[----:B------:R1:W-:Y:S04]  /*65ba0*/  STL.64 [R1+0xe00], R26 ;  /* 0x000e001a01007387 */ /* 0x0003e80000100a00 */
[----:B-1----:R-:W2:Y:S04]  /*65bb0*/  LDL.LU.64 R26, [R1+0x27c8] ;  /* 0x0027c800011a7983 */ /* 0x002ea80000300a00 */
[----:B------:R1:W-:Y:S04]  /*65bc0*/  STL.64 [R1+0xdf8], R28 ;  /* 0x000df81c01007387 */ /* 0x0003e80000100a00 */
[----:B-1----:R-:W3:Y:S04]  /*65bd0*/  LDL.LU R28, [R1+0x27c0] ;  /* 0x0027c000011c7983 */ /* 0x002ee80000300800 */
[----:B------:R-:W3:Y:S04]  /*65be0*/  LDL.LU R29, [R1+0x988] ;  /* 0x00098800011d7983 */ /* 0x000ee80000300800 */
[----:B---3--:R1:W-:Y:S04]  /*65bf0*/  STL.64 [R1+0x27a8], R28 ;  /* 0x0027a81c01007387 */ /* 0x0083e80000100a00 */
[----:B------:R-:W-:Y:S01]  /*65c00*/  STL.64 [R1+0x27b0], R6 ;  /* 0x0027b00601007387 */ /* 0x000fe20000100a00 */
[----:B-1----:R-:W-:Y:S01]  /*65c10*/  IADD3 R28, P5, PT, R17, R6, RZ ;  /* 0x00000006111c7210 */ /* 0x002fe20007fbe0ff */
[----:B------:R-:W-:-:S05]  /*65c20*/  IMAD.X R17, R9, 0x1, R5, P3 ;  /* 0x0000000109117824 */ /* 0x000fca00018e0605 */
[----:B------:R1:W-:Y:S04]  /*65c30*/  STL.64 [R1+0xdf0], R16 ;  /* 0x000df01001007387 */ /* 0x0003e80000100a00 */
[----:B-1----:R-:W3:Y:S04]  /*65c40*/  LDL.LU.64 R16, [R1+0x27b8] ;  /* 0x0027b80001107983 */ /* 0x002ee80000300a00 */
[----:B------:R1:W-:Y:S04]  /*65c50*/  STL.64 [R1+0x2790], R18 ;  /* 0x0027901201007387 */ /* 0x0003e80000100a00 */
[----:B-1----:R-:W4:Y:S04]  /*65c60*/  LDL.LU R18, [R1+0x984] ;  /* 0x0009840001127983 */ /* 0x002f280000300800 */
[----:B------:R-:W-:Y:S01]  /*65c70*/  STL [R1+0x2798], R19 ;  /* 0x0027981301007387 */ /* 0x000fe20000100800 */
        /* <DEDUP_REMOVED lines=8> */
[----:B--2---:R-:W-:Y:S04]  /*65d00*/  STL.64 [R1+0x2788], R26 ;  /* 0x0027881a01007387 */ /* 0x004fe80000100a00 */
[----:B------:R1:W-:Y:S04]  /*65d10*/  STL.64 [R1+0x27a0], R6 ;  /* 0x0027a00601007387 */ /* 0x0003e80000100a00 */
[----:B-1----:R0:W2:Y:S02]  /*65d20*/  LDL.64 R6, [R1+0xde0] ;  /* 0x000de00001067983 */ /* 0x0020a40000100a00 */
[----:B--2---:R-:W-:-:S05]  /*65d30*/  IMAD.X R7, R8, 0x1, R5, P1 ;  /* 0x0000000108077824 */ /* 0x004fca00008e0605 */
[----:B------:R1:W-:Y:S04]  /*65d40*/  STL [R1+0xde4], R7 ;  /* 0x000de40701007387 */ /* 0x0003e80000100800 */
[----:B-1----:R-:W2:Y:S02]  /*65d50*/  LDL.LU.64 R6, [R1+0x27a0] ;  /* 0x0027a00001067983 */ /* 0x002ea40000300a00 */
[----:B--2---:R-:W-:-:S05]  /*65d60*/  IMAD.X R19, R8, 0x1, R7, P5 ;  /* 0x0000000108137824 */ /* 0x004fca00028e0607 */
[----:B------:R1:W-:Y:S04]  /*65d70*/  STL.64 [R1+0xdd8], R18 ;  /* 0x000dd81201007387 */ /* 0x0003e80000100a00 */
[----:B-1----:R0:W2:Y:S01]  /*65d80*/  LDL.LU R19, [R1+0x2798] ;  /* 0x0027980001137983 */ /* 0x0020a20000300800 */
[----:B----4-:R-:W-:-:S05]  /*65d90*/  IADD3 R18, P5, PT, R29, R6, RZ ;  /* 0x000000061d127210 */ /* 0x010fca0007fbe0ff */
[----:B------:R2:W-:Y:S01]  /*65da0*/  STL [R1+0xdc8], R18 ;  /* 0x000dc81201007387 */ /* 0x0005e20000100800 */
[----:B------:R-:W-:Y:S02]  /*65db0*/  SHF.R.S32.HI R9, RZ, 0x1f, R29 ;  /* 0x0000001fff097819 */ /* 0x000fe4000001141d */
[----:B------:R-:W-:Y:S01]  /*65dc0*/  IADD3 R26, P3, PT, R29, R4, RZ ;  /* 0x000000041d1a7210 */ /* 0x000fe20007f7e0ff */
[----:B--2---:R-:W2:Y:S04]  /*65dd0*/  LDL.LU.64 R18, [R1+0x2790] ;  /* 0x0027900001127983 */ /* 0x004ea80000300a00 */
[----:B------:R-:W-:-:S05]  /*65de0*/  IMAD.X R27, R9, 0x1, R5, P3 ;  /* 0x00000001091b7824 */ /* 0x000fca00018e0605 */
[----:B------:R1:W-:Y:S04]  /*65df0*/  STL.64 [R1+0xdd0], R26 ;  /* 0x000dd01a01007387 */ /* 0x0003e80000100a00 */
[----:B-1----:R-:W4:Y:S04]  /*65e00*/  LDL.LU.64 R26, [R1+0x2788] ;  /* 0x00278800011a7983 */ /* 0x002f280000300a00 */
[----:B--2---:R1:W-:Y:S04]  /*65e10*/  STL.64 [R1+0x2780], R18 ;  /* 0x0027801201007387 */ /* 0x0043e80000100a00 */
[----:B-1----:R0:W2:Y:S04]  /*65e20*/  LDL.64 R18, [R1+0xdc8] ;  /* 0x000dc80001127983 */ /* 0x0020a80000100a00 */
[----:B------:R-:W-:Y:S04]  /*65e30*/  STL [R1+0x2778], R28 ;  /* 0x0027781c01007387 */ /* 0x000fe80000100800 */
[----:B------:R1:W-:Y:S04]  /*65e40*/  STL.64 [R1+0x2760], R22 ;  /* 0x0027601601007387 */ /* 0x0003e80000100a00 */
[----:B-1----:R-:W3:Y:S04]  /*65e50*/  LDL.LU R23, [R1+0x98c] ;  /* 0x00098c0001177983 */ /* 0x002ee80000300800 */
[----:B------:R1:W-:Y:S04]  /*65e60*/  STL.64 [R1+0x2768], R2 ;  /* 0x0027680201007387 */ /* 0x0003e80000100a00 */
[----:B-1----:R-:W4:Y:S01]  /*65e70*/  LDL.LU R2, [R1+0x990] ;  /* 0x0009900001027983 */ /* 0x002f220000300800 */
[----:B--2---:R-:W-:-:S05]  /*65e80*/  IMAD.X R19, R9, 0x1, R7, P5 ;  /* 0x0000000109137824 */ /* 0x004fca00028e0607 */
[----:B------:R1:W-:Y:S04]  /*65e90*/  STL [R1+0xdcc], R19 ;  /* 0x000dcc1301007387 */ /* 0x0003e80000100800 */
[----:B-1----:R-:W2:Y:S01]  /*65ea0*/  LDL.LU.64 R18, [R1+0x2780] ;  /* 0x0027800001127983 */ /* 0x002ea20000300a00 */
[----:B---3--:R-:W-:Y:S02]  /*65eb0*/  SHF.R.S32.HI R8, RZ, 0x1f, R23 ;  /* 0x0000001fff087819 */ /* 0x008fe40000011417 */
[----:B------:R-:W-:Y:S01]  /*65ec0*/  IADD3 R28, P1, PT, R23, R4, RZ ;  /* 0x00000004171c7210 */ /* 0x000fe20007f3e0ff */
[----:B------:R-:W-:Y:S04]  /*65ed0*/  STL.64 [R1+0x2770], R14 ;  /* 0x0027700e01007387 */ /* 0x000fe80000100a00 */
[----:B------:R-:W-:-:S05]  /*65ee0*/  IMAD.X R29, R8, 0x1, R5, P1 ;  /* 0x00000001081d7824 */ /* 0x000fca00008e0605 */
[----:B------:R1:W-:Y:S04]  /*65ef0*/  STL.64 [R1+0xdc0], R28 ;  /* 0x000dc01c01007387 */ /* 0x0003e80000100a00 */
[----:B-1----:R-:W3:Y:S01]  /*65f00*/  LDL.LU R28, [R1+0x2778] ;  /* 0x00277800011c7983 */ /* 0x002ee20000300800 */
[----:B------:R-:W-:Y:S02]  /*65f10*/  IADD3 R14, P5, PT, R23, R6, RZ ;  /* 0x00000006170e7210 */ /* 0x000fe40007fbe0ff */
[----:B----4-:R-:W-:Y:S01]  /*65f20*/  SHF.R.S32.HI R9, RZ, 0x1f, R2 ;  /* 0x0000001fff097819 */ /* 0x010fe20000011402 */
[----:B------:R-:W4:Y:S01]  /*65f30*/  LDL.LU R29, [R1+0x994] ;  /* 0x00099400011d7983 */ /* 0x000f220000300800 */
[----:B------:R-:W-:Y:S01]  /*65f40*/  IADD3 R22, P3, PT, R2, R4, RZ ;  /* 0x0000000402167210 */ /* 0x000fe20007f7e0ff */
[----:B------:R-:W-:Y:S01]  /*65f50*/  IMAD.X R15, R8, 0x1, R7, P5 ;  /* 0x00000001080f7824 */ /* 0x000fe200028e0607 */
[----:B------:R-:W-:-:S03]  /*65f60*/  IADD3 R2, P5, PT, R2, R6, RZ ;  /* 0x0000000602027210 */ /* 0x000fc60007fbe0ff */
[----:B------:R-:W-:Y:S01]  /*65f70*/  IMAD.X R23, R9, 0x1, R5, P3 ;  /* 0x0000000109177824 */ /* 0x000fe200018e0605 */
[----:B------:R1:W-:Y:S04]  /*65f80*/  STL.64 [R1+0xdb8], R14 ;  /* 0x000db80e01007387 */ /* 0x0003e80000100a00 */
[----:B-1----:R-:W4:Y:S04]  /*65f90*/  LDL.LU.64 R14, [R1+0x2770] ;  /* 0x00277000010e7983 */ /* 0x002f280000300a00 */
[----:B------:R1:W-:Y:S04]  /*65fa0*/  STL [R1+0xda8], R2 ;  /* 0x000da80201007387 */ /* 0x0003e80000100800 */
[----:B-1----:R-:W4:Y:S04]  /*65fb0*/  LDL.LU.64 R2, [R1+0x2768] ;  /* 0x0027680001027983 */ /* 0x002f280000300a00 */
[----:B------:R1:W-:Y:S04]  /*65fc0*/  STL.64 [R1+0xdb0], R22 ;  /* 0x000db01601007387 */ /* 0x0003e80000100a00 */
[----:B-1----:R-:W4:Y:S04]  /*65fd0*/  LDL.LU.64 R22, [R1+0x2760] ;  /* 0x0027600001167983 */ /* 0x002f280000300a00 */
[----:B---3--:R-:W-:Y:S04]  /*65fe0*/  STL [R1+0x2740], R28 ;  /* 0x0027401c01007387 */ /* 0x008fe80000100800 */
[----:B--2---:R1:W-:Y:S04]  /*65ff0*/  STL.64 [R1+0x2748], R18 ;  /* 0x0027481201007387 */ /* 0x0043e80000100a00 */
[----:B-1----:R-:W2:Y:S04]  /*66000*/  LDL.LU R18, [R1+0x998] ;  /* 0x0009980001127983 */ /* 0x002ea80000300800 */
[----:B------:R1:W-:Y:S04]  /*66010*/  STL.64 [R1+0x2750], R26 ;  /* 0x0027501a01007387 */ /* 0x0003e80000100a00 */
[----:B-1----:R0:W3:Y:S01]  /*66020*/  LDL.64 R26, [R1+0xda8] ;  /* 0x000da800011a7983 */ /* 0x0020e20000100a00 */
[----:B----4-:R-:W-:-:S03]  /*66030*/  SHF.R.S32.HI R8, RZ, 0x1f, R29 ;  /* 0x0000001fff087819 */ /* 0x010fc6000001141d */
[----:B------:R1:W-:Y:S02]  /*66040*/  STL.64 [R1+0x2758], R24 ;  /* 0x0027581801007387 */ /* 0x0003e40000100a00 */
[----:B-1----:R-:W-:-:S05]  /*66050*/  IADD3 R24, P1, PT, R29, R4, RZ ;  /* 0x000000041d187210 */ /* 0x002fca0007f3e0ff */
[----:B------:R-:W-:Y:S01]  /*66060*/  IMAD.X R25, R8, 0x1, R5, P1 ;  /* 0x0000000108197824 */ /* 0x000fe200008e0605 */
[----:B--2---:R-:W-:Y:S01]  /*66070*/  IADD3 R28, P3, PT, R18, R4, RZ ;  /* 0x00000004121c7210 */ /* 0x004fe20007f7e0ff */
[--C-:B---3--:R-:W-:Y:S01]  /*66080*/  IMAD.X R27, R9, 0x1, R7.reuse, P5 ;  /* 0x00000001091b7824 */ /* 0x108fe200028e0607 */
[-C--:B------:R-:W-:Y:S02]  /*66090*/  IADD3 R26, P5, PT, R29, R6.reuse, RZ ;  /* 0x000000061d1a7210 */ /* 0x080fe40007fbe0ff */
[----:B------:R-:W-:Y:S02]  /*660a0*/  SHF.R.S32.HI R9, RZ, 0x1f, R18 ;  /* 0x0000001fff097819 */ /* 0x000fe40000011412 */
[----:B------:R1:W-:Y:S04]  /*660b0*/  STL [R1+0xdac], R27 ;  /* 0x000dac1b01007387 */ /* 0x0003e80000100800 */
[----:B------:R2:W-:Y:S01]  /*660c0*/  STL.64 [R1+0xda0], R24 ;  /* 0x000da01801007387 */ /* 0x0005e20000100a00 */
[----:B-1----:R-:W-:Y:S01]  /*660d0*/  IMAD.X R27, R8, 0x1, R7, P5 ;  /* 0x00000001081b7824 */ /* 0x002fe200028e0607 */
[----:B------:R-:W-:-:S02]  /*660e0*/  IADD3 R18, P5, PT, R18, R6, RZ ;  /* 0x0000000612127210 */ /* 0x000fc40007fbe0ff */
[----:B--2---:R-:W2:Y:S04]  /*660f0*/  LDL.LU.64 R24, [R1+0x2758] ;  /* 0x0027580001187983 */ /* 0x004ea80000300a00 */
[----:B------:R1:W-:Y:S04]  /*66100*/  STL.64 [R1+0xd98], R26 ;  /* 0x000d981a01007387 */ /* 0x0003e80000100a00 */
[----:B-1----:R-:W3:Y:S04]  /*66110*/  LDL.LU.64 R26, [R1+0x2750] ;  /* 0x00275000011a7983 */ /* 0x002ee80000300a00 */
[----:B------:R1:W-:Y:S04]  /*66120*/  STL [R1+0xd88], R18 ;  /* 0x000d881201007387 */ /* 0x0003e80000100800 */
[----:B-1----:R-:W4:Y:S01]  /*66130*/  LDL.LU.64 R18, [R1+0x2748] ;  /* 0x0027480001127983 */ /* 0x002f220000300a00 */
[----:B------:R-:W-:-:S05]  /*66140*/  IMAD.X R29, R9, 0x1, R5, P3 ;  /* 0x00000001091d7824 */ /* 0x000fca00018e0605 */
[----:B------:R1:W-:Y:S04]  /*66150*/  STL.64 [R1+0xd90], R28 ;  /* 0x000d901c01007387 */ /* 0x0003e80000100a00 */
[----:B-1----:R-:W2:Y:S04]  /*66160*/  LDL.LU R28, [R1+0x2740] ;  /* 0x00274000011c7983 */ /* 0x002ea80000300800 */
[----:B----4-:R-:W-:Y:S04]  /*66170*/  STL.64 [R1+0x2738], R18 ;  /* 0x0027381201007387 */ /* 0x010fe80000100a00 */
[----:B------:R1:W-:Y:S04]  /*66180*/  STL.64 [R1+0x2728], R10 ;  /* 0x0027280a01007387 */ /* 0x0003e80000100a00 */
[----:B-1----:R-:W4:Y:S04]  /*66190*/  LDL.LU R10, [R1+0x9a0] ;  /* 0x0009a000010a7983 */ /* 0x002f280000300800 */
[----:B------:R1:W-:Y:S04]  /*661a0*/  STL.64 [R1+0x2730], R14 ;  /* 0x0027300e01007387 */ /* 0x0003e80000100a00 */
[----:B-1----:R-:W3:Y:S04]  /*661b0*/  LDL.LU R15, [R1+0x99c] ;  /* 0x00099c00010f7983 */ /* 0x002ee80000300800 */
[----:B------:R1:W-:Y:S04]  /*661c0*/  STL.64 [R1+0x2720], R2 ;  /* 0x0027200201007387 */ /* 0x0003e80000100a00 */
[----:B-1----:R0:W4:Y:S01]  /*661d0*/  LDL.64 R2, [R1+0xd88] ;  /* 0x000d880001027983 */ /* 0x0021220000100a00 */
[----:B--2---:R-:W-:-:S03]  /*661e0*/  IMAD.MOV.U32 R29, RZ, RZ, R28 ;  /* 0x000000ffff1d7224 */ /* 0x004fc600078e001c */
[----:B------:R-:W2:Y:S01]  /*661f0*/  LDL.LU R28, [R1+0x9a4] ;  /* 0x0009a400011c7983 */ /* 0x000ea20000300800 */
[----:B---3--:R-:W-:Y:S02]  /*66200*/  SHF.R.S32.HI R8, RZ, 0x1f, R15 ;  /* 0x0000001fff087819 */ /* 0x008fe4000001140f */
[----:B------:R-:W-:-:S05]  /*66210*/  IADD3 R18, P1, PT, R15, R4, RZ ;  /* 0x000000040f127210 */ /* 0x000fca0007f3e0ff */
[----:B------:R-:W-:Y:S02]  /*66220*/  IMAD.X R19, R8, 0x1, R5, P1 ;  /* 0x0000000108137824 */ /* 0x000fe400008e0605 */
[--C-:B----4-:R-:W-:Y:S01]  /*66230*/  IMAD.X R3, R9, 0x1, R7.reuse, P5 ;  /* 0x0000000109037824 */ /* 0x110fe200028e0607 */
[----:B------:R-:W-:Y:S02]  /*66240*/  IADD3 R14, P5, PT, R15, R6, RZ ;  /* 0x000000060f0e7210 */ /* 0x000fe40007fbe0ff */
[----:B------:R-:W-:Y:S02]  /*66250*/  SHF.R.S32.HI R9, RZ, 0x1f, R10 ;  /* 0x0000001fff097819 */ /* 0x000fe4000001140a */
[----:B------:R-:W-:Y:S01]  /*66260*/  IADD3 R2, P3, PT, R10, R4, RZ ;  /* 0x000000040a027210 */ /* 0x000fe20007f7e0ff */
[----:B------:R-:W-:Y:S01]  /*66270*/  IMAD.X R15, R8, 0x1, R7, P5 ;  /* 0x00000001080f7824 */ /* 0x000fe200028e0607 */
[----:B------:R1:W-:Y:S01]  /*66280*/  STL [R1+0xd8c], R3 ;  /* 0x000d8c0301007387 */ /* 0x0003e20000100800 */
[----:B------:R-:W-:-:S03]  /*66290*/  IADD3 R10, P5, PT, R10, R6, RZ ;  /* 0x000000060a0a7210 */ /* 0x000fc60007fbe0ff */
[----:B------:R3:W-:Y:S01]  /*662a0*/  STL.64 [R1+0xd80], R18 ;  /* 0x000d801201007387 */ /* 0x0007e20000100a00 */
[----:B-1----:R-:W-:-:S03]  /*662b0*/  IMAD.X R3, R9, 0x1, R5, P3 ;  /* 0x0000000109037824 */ /* 0x002fc600018e0605 */
[----:B---3--:R-:W3:Y:S04]  /*662c0*/  LDL.LU.64 R18, [R1+0x2738] ;  /* 0x0027380001127983 */ /* 0x008ee80000300a00 */
[----:B------:R1:W-:Y:S04]  /*662d0*/  STL.64 [R1+0xd78], R14 ;  /* 0x000d780e01007387 */ /* 0x0003e80000100a00 */
[----:B-1----:R-:W4:Y:S04]  /*662e0*/  LDL.LU.64 R14, [R1+0x2730] ;  /* 0x00273000010e7983 */ /* 0x002f280000300a00 */
[----:B------:R1:W-:Y:S04]  /*662f0*/  STL [R1+0xd68], R10 ;  /* 0x000d680a01007387 */ /* 0x0003e80000100800 */
[----:B-1----:R-:W2:Y:S04]  /*66300*/  LDL.LU.64 R10, [R1+0x2728] ;  /* 0x00272800010a7983 */ /* 0x002ea80000300a00 */
[----:B------:R1:W-:Y:S04]  /*66310*/  STL.64 [R1+0xd70], R2 ;  /* 0x000d700201007387 */ /* 0x0003e80000100a00 */
[----:B-1----:R-:W2:Y:S04]  /*66320*/  LDL.LU.64 R2, [R1+0x2720] ;  /* 0x0027200001027983 */ /* 0x002ea80000300a00 */
[----:B--2---:R1:W-:Y:S04]  /*66330*/  STL.64 [R1+0x2710], R2 ;  /* 0x0027100201007387 */ /* 0x0043e80000100a00 */
[----:B-1----:R0:W2:Y:S04]  /*66340*/  LDL.64 R2, [R1+0xd68] ;  /* 0x000d680001027983 */ /* 0x0020a80000100a00 */
[----:B------:R-:W-:Y:S01]  /*66350*/  STL.64 [R1+0x2718], R22 ;  /* 0x0027181601007387 */ /* 0x000fe20000100a00 */
[----:B--2---:R-:W-:-:S05]  /*66360*/  IMAD.X R3, R9, 0x1, R7, P5 ;  /* 0x0000000109037824 */ /* 0x004fca00028e0607 */
[----:B------:R-:W-:Y:S04]  /*66370*/  STL [R1+0xd6c], R3 ;  /* 0x000d6c0301007387 */ /* 0x000fe80000100800 */
[----:B------:R1:W-:Y:S04]  /*66380*/  STL.64 [R1+0x2708], R20 ;  /* 0x0027081401007387 */ /* 0x0003e80000100a00 */
[----:B-1----:R-:W2:Y:S01]  /*66390*/  LDL.LU R21, [R1+0x9a8] ;  /* 0x0009a80001157983 */ /* 0x002ea20000300800 */
[----:B------:R-:W-:Y:S01]  /*663a0*/  SHF.R.S32.HI R8, RZ, 0x1f, R28 ;  /* 0x0000001fff087819 */ /* 0x000fe2000001141c */
[----:B------:R-:W-:Y:S01]  /*663b0*/  IMAD.MOV.U32 R23, RZ, RZ, R29 ;  /* 0x000000ffff177224 */ /* 0x000fe200078e001d */
[----:B------:R-:W-:-:S02]  /*663c0*/  IADD3 R22, P1, PT, R28, R4, RZ ;  /* 0x000000041c167210 */ /* 0x000fc40007f3e0ff */
[----:B------:R-:W-:Y:S01]  /*663d0*/  IADD3 R2, P5, PT, R28, R6, RZ ;  /* 0x000000061c027210 */ /* 0x000fe20007fbe0ff */
[----:B------:R-:W-:Y:S02]  /*663e0*/  IMAD.MOV.U32 R29, RZ, RZ, R23 ;  /* 0x000000ffff1d7224 */ /* 0x000fe400078e0017 */
[C---:B------:R-:W-:Y:S02]  /*663f0*/  IMAD.X R23, R8.reuse, 0x1, R5, P1 ;  /* 0x0000000108177824 */ /* 0x040fe400008e0605 */
[----:B------:R-:W-:-:S03]  /*66400*/  IMAD.X R3, R8, 0x1, R7, P5 ;  /* 0x0000000108037824 */ /* 0x000fc600028e0607 */
[----:B------:R1:W-:Y:S04]  /*66410*/  STL.64 [R1+0xd60], R22 ;  /* 0x000d601601007387 */ /* 0x0003e80000100a00 */
[----:B-1----:R-:W3:Y:S04]  /*66420*/  LDL.LU.64 R22, [R1+0x2718] ;  /* 0x0027180001167983 */ /* 0x002ee80000300a00 */
[----:B------:R1:W-:Y:S04]  /*66430*/  STL.64 [R1+0xd58], R2 ;  /* 0x000d580201007387 */ /* 0x0003e80000100a00 */
[----:B-1----:R-:W3:Y:S01]  /*66440*/  LDL.LU.64 R2, [R1+0x2710] ;  /* 0x0027100001027983 */ /* 0x002ee20000300a00 */
[----:B--2---:R-:W-:-:S02]  /*66450*/  SHF.R.S32.HI R9, RZ, 0x1f, R21 ;  /* 0x0000001fff097819 */ /* 0x004fc40000011415 */
[C---:B------:R-:W-:Y:S02]  /*66460*/  IADD3 R28, P3, PT, R21.reuse, R4, RZ ;  /* 0x00000004151c7210 */ /* 0x040fe40007f7e0ff */
[----:B------:R-:W-:Y:S01]  /*66470*/  IADD3 R20, P5, PT, R21, R6, RZ ;  /* 0x0000000615147210 */ /* 0x000fe20007fbe0ff */
[----:B------:R-:W-:Y:S02]  /*66480*/  IMAD.MOV.U32 R21, RZ, RZ, R29 ;  /* 0x000000ffff157224 */ /* 0x000fe400078e001d */
[----:B------:R-:W-:-:S03]  /*66490*/  IMAD.X R29, R9, 0x1, R5, P3 ;  /* 0x00000001091d7824 */ /* 0x000fc600018e0605 */
[--C-:B------:R-:W-:Y:S02]  /*664a0*/  SHF.R.S32.HI R8, RZ, 0x1f, R21.reuse ;  /* 0x0000001fff087819 */ /* 0x100fe40000011415 */
[----:B------:R1:W-:Y:S02]  /*664b0*/  STL.64 [R1+0xd50], R28 ;  /* 0x000d501c01007387 */ /* 0x0003e40000100a00 */
[----:B-1----:R-:W-:Y:S01]  /*664c0*/  IADD3 R28, P1, PT, R21, R4, RZ ;  /* 0x00000004151c7210 */ /* 0x002fe20007f3e0ff */
[----:B------:R-:W-:Y:S02]  /*664d0*/  IMAD.MOV.U32 R29, RZ, RZ, R21 ;  /* 0x000000ffff1d7224 */ /* 0x000fe400078e0015 */
[----:B------:R-:W-:-:S05]  /*664e0*/  IMAD.X R21, R9, 0x1, R7, P5 ;  /* 0x0000000109157824 */ /* 0x000fca00028e0607 */
[----:B------:R1:W-:Y:S04]  /*664f0*/  STL.64 [R1+0xd48], R20 ;  /* 0x000d481401007387 */ /* 0x0003e80000100a00 */
[----:B-1----:R-:W2:Y:S04]  /*66500*/  LDL.LU.64 R20, [R1+0x2708] ;  /* 0x0027080001147983 */ /* 0x002ea80000300a00 */
[----:B------:R1:W-:Y:S04]  /*66510*/  STL.64 [R1+0x2700], R16 ;  /* 0x0027001001007387 */ /* 0x0003e80000100a00 */
[----:B------:R-:W-:Y:S01]  /*66520*/  STL.64 [R1+0x26f0], R26 ;  /* 0x0026f01a01007387 */ /* 0x000fe20000100a00 */
[----:B-1----:R-:W-:Y:S01]  /*66530*/  IADD3 R16, P5, PT, R29, R6, RZ ;  /* 0x000000061d107210 */ /* 0x002fe20007fbe0ff */
[----:B------:R-:W-:-:S04]  /*66540*/  IMAD.X R29, R8, 0x1, R5, P1 ;  /* 0x00000001081d7824 */ /* 0x000fc800008e0605 */
[----:B------:R-:W-:Y:S01]  /*66550*/  IMAD.X R17, R8, 0x1, R7, P5 ;  /* 0x0000000108117824 */ /* 0x000fe200028e0607 */
[----:B--2---:R1:W-:Y:S04]  /*66560*/  STL.64 [R1+0x26f8], R20 ;  /* 0x0026f81401007387 */ /* 0x0043e80000100a00 */
[----:B-1----:R-:W2:Y:S04]  /*66570*/  LDL.LU R20, [R1+0x9b0] ;  /* 0x0009b00001147983 */ /* 0x002ea80000300800 */
[----:B------:R1:W-:Y:S04]  /*66580*/  STL.64 [R1+0xd40], R28 ;  /* 0x000d401c01007387 */ /* 0x0003e80000100a00 */
[----:B-1----:R-:W3:Y:S04]  /*66590*/  LDL.LU R29, [R1+0x9b4] ;  /* 0x0009b400011d7983 */ /* 0x002ee80000300800 */
[----:B------:R1:W-:Y:S04]  /*665a0*/  STL.64 [R1+0xd38], R16 ;  /* 0x000d381001007387 */ /* 0x0003e80000100a00 */
[----:B-1----:R-:W3:Y:S04]  /*665b0*/  LDL.LU.64 R16, [R1+0x2700] ;  /* 0x0027000001107983 */ /* 0x002ee80000300a00 */
[----:B------:R-:W3:Y:S01]  /*665c0*/  LDL.LU R28, [R1+0x9bc] ;  /* 0x0009bc00011c7983 */ /* 0x000ee20000300800 */
[----:B--2---:R-:W-:-:S02]  /*665d0*/  SHF.R.S32.HI R9, RZ, 0x1f, R20 ;  /* 0x0000001fff097819 */ /* 0x004fc40000011414 */
[C---:B------:R-:W-:Y:S02]  /*665e0*/  IADD3 R26, P3, PT, R20.reuse, R4, RZ ;  /* 0x00000004141a7210 */ /* 0x040fe40007f7e0ff */
[----:B------:R-:W-:-:S03]  /*665f0*/  IADD3 R20, P5, PT, R20, R6, RZ ;  /* 0x0000000614147210 */ /* 0x000fc60007fbe0ff */
[----:B------:R-:W-:Y:S01]  /*66600*/  IMAD.X R27, R9, 0x1, R5, P3 ;  /* 0x00000001091b7824 */ /* 0x000fe200018e0605 */
[----:B---3--:R-:W-:Y:S04]  /*66610*/  STL [R1+0x26d0], R28 ;  /* 0x0026d01c01007387 */ /* 0x008fe80000100800 */
[----:B------:R1:W-:Y:S04]  /*66620*/  STL [R1+0xd28], R20 ;  /* 0x000d281401007387 */ /* 0x0003e80000100800 */
[----:B-1----:R-:W2:Y:S04]  /*66630*/  LDL.LU.64 R20, [R1+0x26f8] ;  /* 0x0026f80001147983 */ /* 0x002ea80000300a00 */
[----:B------:R1:W-:Y:S04]  /*66640*/  STL.64 [R1+0xd30], R26 ;  /* 0x000d301a01007387 */ /* 0x0003e80000100a00 */
[----:B-1----:R-:W3:Y:S04]  /*66650*/  LDL.LU.64 R26, [R1+0x26f0] ;  /* 0x0026f000011a7983 */ /* 0x002ee80000300a00 */
[----:B---3--:R-:W-:Y:S04]  /*66660*/  STL.64 [R1+0x26e8], R26 ;  /* 0x0026e81a01007387 */ /* 0x008fe80000100a00 */
[----:B----4-:R1:W-:Y:S04]  /*66670*/  STL.64 [R1+0x26e0], R14 ;  /* 0x0026e00e01007387 */ /* 0x0103e80000100a00 */
[----:B-1----:R0:W3:Y:S04]  /*66680*/  LDL.64 R14, [R1+0xd28] ;  /* 0x000d2800010e7983 */ /* 0x0020e80000100a00 */
[----:B------:R1:W-:Y:S04]  /*66690*/  STL.64 [R1+0x26d8], R2 ;  /* 0x0026d80201007387 */ /* 0x0003e80000100a00 */
[----:B-1----:R-:W4:Y:S01]  /*666a0*/  LDL.LU R2, [R1+0x9b8] ;  /* 0x0009b80001027983 */ /* 0x002f220000300800 */
[----:B------:R-:W-:-:S02]  /*666b0*/  SHF.R.S32.HI R8, RZ, 0x1f, R29 ;  /* 0x0000001fff087819 */ /* 0x000fc4000001141d */
[----:B------:R-:W-:-:S05]  /*666c0*/  IADD3 R26, P1, PT, R29, R4, RZ ;  /* 0x000000041d1a7210 */ /* 0x000fca0007f3e0ff */
[----:B------:R-:W-:Y:S02]  /*666d0*/  IMAD.X R27, R8, 0x1, R5, P1 ;  /* 0x00000001081b7824 */ /* 0x000fe400008e0605 */
[----:B---3--:R-:W-:Y:S01]  /*666e0*/  IMAD.X R15, R9, 0x1, R7, P5 ;  /* 0x00000001090f7824 */ /* 0x008fe200028e0607 */
[----:B------:R-:W-:-:S04]  /*666f0*/  IADD3 R14, P5, PT, R29, R6, RZ ;  /* 0x000000061d0e7210 */ /* 0x000fc80007fbe0ff */
[----:B------:R1:W-:Y:S04]  /*66700*/  STL [R1+0xd2c], R15 ;  /* 0x000d2c0f01007387 */ /* 0x0003e80000100800 */
[----:B------:R3:W-:Y:S01]  /*66710*/  STL.64 [R1+0xd20], R26 ;  /* 0x000d201a01007387 */ /* 0x0007e20000100a00 */
[----:B-1----:R-:W-:Y:S01]  /*66720*/  IMAD.X R15, R8, 0x1, R7, P5 ;  /* 0x00000001080f7824 */ /* 0x002fe200028e0607 */
[----:B----4-:R-:W-:Y:S02]  /*66730*/  SHF.R.S32.HI R9, RZ, 0x1f, R2 ;  /* 0x0000001fff097819 */ /* 0x010fe40000011402 */
[C---:B------:R-:W-:Y:S02]  /*66740*/  IADD3 R28, P3, PT, R2.reuse, R4, RZ ;  /* 0x00000004021c7210 */ /* 0x040fe40007f7e0ff */
[----:B------:R-:W-:Y:S01]  /*66750*/  IADD3 R2, P5, PT, R2, R6, RZ ;  /* 0x0000000602027210 */ /* 0x000fe20007fbe0ff */
[----:B---3--:R-:W3:Y:S04]  /*66760*/  LDL.LU.64 R26, [R1+0x26e8] ;  /* 0x0026e800011a7983 */ /* 0x008ee80000300a00 */
[----:B------:R1:W-:Y:S04]  /*66770*/  STL.64 [R1+0xd18], R14 ;  /* 0x000d180e01007387 */ /* 0x0003e80000100a00 */
[----:B-1----:R-:W4:Y:S04]  /*66780*/  LDL.LU.64 R14, [R1+0x26e0] ;  /* 0x0026e000010e7983 */ /* 0x002f280000300a00 */
[----:B------:R1:W-:Y:S04]  /*66790*/  STL [R1+0xd08], R2 ;  /* 0x000d080201007387 */ /* 0x0003e80000100800 */
[----:B-1----:R-:W2:Y:S01]  /*667a0*/  LDL.LU.64 R2, [R1+0x26d8] ;  /* 0x0026d80001027983 */ /* 0x002ea20000300a00 */
[----:B------:R-:W-:-:S05]  /*667b0*/  IMAD.X R29, R9, 0x1, R5, P3 ;  /* 0x00000001091d7824 */ /* 0x000fca00018e0605 */
[----:B------:R1:W-:Y:S04]  /*667c0*/  STL.64 [R1+0xd10], R28 ;  /* 0x000d101c01007387 */ /* 0x0003e80000100a00 */
[----:B-1----:R-:W3:Y:S04]  /*667d0*/  LDL.LU R28, [R1+0x26d0] ;  /* 0x0026d000011c7983 */ /* 0x002ee80000300800 */
[----:B--2---:R1:W-:Y:S04]  /*667e0*/  STL.64 [R1+0x26b8], R2 ;  /* 0x0026b80201007387 */ /* 0x0043e80000100a00 */
[----:B-1----:R-:W2:Y:S04]  /*667f0*/  LDL.LU R2, [R1+0x9c0] ;  /* 0x0009c00001027983 */ /* 0x002ea80000300800 */
[----:B------:R1:W-:Y:S04]  /*66800*/  STL.64 [R1+0x26c0], R22 ;  /* 0x0026c01601007387 */ /* 0x0003e80000100a00 */
[----:B-1----:R0:W2:Y:S04]  /*66810*/  LDL.64 R22, [R1+0xd08] ;  /* 0x000d080001167983 */ /* 0x0020a80000100a00 */
[----:B------:R1:W-:Y:S01]  /*66820*/  STL.64 [R1+0x26c8], R10 ;  /* 0x0026c80a01007387 */ /* 0x0003e20000100a00 */
[----:B---3--:R-:W-:-:S02]  /*66830*/  SHF.R.S32.HI R8, RZ, 0x1f, R28 ;  /* 0x0000001fff087819 */ /* 0x008fc4000001141c */
[----:B-1----:R-:W-:-:S05]  /*66840*/  IADD3 R10, P1, PT, R28, R4, RZ ;  /* 0x000000041c0a7210 */ /* 0x002fca0007f3e0ff */
[----:B------:R-:W-:Y:S02]  /*66850*/  IMAD.X R11, R8, 0x1, R5, P1 ;  /* 0x00000001080b7824 */ /* 0x000fe400008e0605 */
[--C-:B--2---:R-:W-:Y:S01]  /*66860*/  IMAD.X R23, R9, 0x1, R7.reuse, P5 ;  /* 0x0000000109177824 */ /* 0x104fe200028e0607 */
[----:B------:R-:W-:Y:S02]  /*66870*/  IADD3 R22, P5, PT, R28, R6, RZ ;  /* 0x000000061c167210 */ /* 0x000fe40007fbe0ff */
[----:B------:R-:W-:Y:S02]  /*66880*/  SHF.R.S32.HI R9, RZ, 0x1f, R2 ;  /* 0x0000001fff097819 */ /* 0x000fe40000011402 */
[----:B------:R-:W-:Y:S01]  /*66890*/  IADD3 R28, P3, PT, R2, R4, RZ ;  /* 0x00000004021c7210 */ /* 0x000fe20007f7e0ff */
        /* <DEDUP_REMOVED lines=8> */
[----:B-1----:R-:W2:Y:S01]  /*66920*/  LDL.LU.64 R2, [R1+0x26b8] ;  /* 0x0026b80001027983 */ /* 0x002ea20000300a00 */
[----:B------:R-:W-:-:S05]  /*66930*/  IMAD.X R29, R9, 0x1, R5, P3 ;  /* 0x00000001091d7824 */ /* 0x000fca00018e0605 */
[----:B------:R1:W-:Y:S04]  /*66940*/  STL.64 [R1+0xcf0], R28 ;  /* 0x000cf01c01007387 */ /* 0x0003e80000100a00 */
[----:B-1----:R-:W4:Y:S04]  /*66950*/  LDL.LU R29, [R1+0x26b0] ;  /* 0x0026b000011d7983 */ /* 0x002f280000300800 */
[----:B--2---:R1:W-:Y:S04]  /*66960*/  STL.64 [R1+0x26a0], R2 ;  /* 0x0026a00201007387 */ /* 0x0043e80000100a00 */
[----:B-1----:R-:W2:Y:S04]  /*66970*/  LDL.LU R3, [R1+0x9c4] ;  /* 0x0009c40001037983 */ /* 0x002ea80000300800 */
[----:B---3--:R-:W-:Y:S04]  /*66980*/  STL.64 [R1+0x26a8], R22 ;  /* 0x0026a81601007387 */ /* 0x008fe80000100a00 */
[----:B------:R1:W-:Y:S04]  /*66990*/  STL.64 [R1+0x2698], R20 ;  /* 0x0026981401007387 */ /* 0x0003e80000100a00 */
[----:B-1----:R0:W3:Y:S04]  /*669a0*/  LDL.64 R20, [R1+0xce8] ;  /* 0x000ce80001147983 */ /* 0x0020e80000100a00 */
[----:B------:R-:W4:Y:S01]  /*669b0*/  LDL.LU R28, [R1+0x9d0] ;  /* 0x0009d000011c7983 */ /* 0x000f220000300800 */
[----:B--2---:R-:W-:-:S02]  /*669c0*/  SHF.R.S32.HI R8, RZ, 0x1f, R3 ;  /* 0x0000001fff087819 */ /* 0x004fc40000011403 */
[----:B------:R-:W-:-:S05]  /*669d0*/  IADD3 R22, P1, PT, R3, R4, RZ ;  /* 0x0000000403167210 */ /* 0x000fca0007f3e0ff */
[C---:B------:R-:W-:Y:S02]  /*669e0*/  IMAD.X R23, R8.reuse, 0x1, R5, P1 ;  /* 0x0000000108177824 */ /* 0x040fe400008e0605 */
[--C-:B---3--:R-:W-:Y:S01]  /*669f0*/  IMAD.X R21, R9, 0x1, R7.reuse, P5 ;  /* 0x0000000109157824 */ /* 0x108fe200028e0607 */
[----:B------:R-:W-:Y:S01]  /*66a00*/  IADD3 R2, P5, PT, R3, R6, RZ ;  /* 0x0000000603027210 */ /* 0x000fe20007fbe0ff */
[----:B----4-:R1:W-:Y:S04]  /*66a10*/  STL.64 [R1+0x2688], R28 ;  /* 0x0026881c01007387 */ /* 0x0103e80000100a00 */
[----:B------:R-:W-:Y:S01]  /*66a20*/  IMAD.X R3, R8, 0x1, R7, P5 ;  /* 0x0000000108037824 */ /* 0x000fe200028e0607 */
[----:B-1----:R-:W2:Y:S04]  /*66a30*/  LDL.LU R29, [R1+0x9c8] ;  /* 0x0009c800011d7983 */ /* 0x002ea80000300800 */
[----:B------:R-:W-:Y:S04]  /*66a40*/  STL [R1+0xcec], R21 ;  /* 0x000cec1501007387 */ /* 0x000fe80000100800 */
[----:B------:R1:W-:Y:S04]  /*66a50*/  STL.64 [R1+0xce0], R22 ;  /* 0x000ce01601007387 */ /* 0x0003e80000100a00 */
[----:B-1----:R-:W3:Y:S04]  /*66a60*/  LDL.LU.64 R22, [R1+0x26a8] ;  /* 0x0026a80001167983 */ /* 0x002ee80000300a00 */
[----:B------:R1:W-:Y:S04]  /*66a70*/  STL.64 [R1+0xcd8], R2 ;  /* 0x000cd80201007387 */ /* 0x0003e80000100a00 */
[----:B-1----:R-:W4:Y:S01]  /*66a80*/  LDL.LU.64 R2, [R1+0x26a0] ;  /* 0x0026a00001027983 */ /* 0x002f220000300a00 */
[----:B--2---:R-:W-:-:S02]  /*66a90*/  SHF.R.S32.HI R9, RZ, 0x1f, R29 ;  /* 0x0000001fff097819 */ /* 0x004fc4000001141d */
[----:B------:R-:W-:-:S05]  /*66aa0*/  IADD3 R20, P3, PT, R29, R4, RZ ;  /* 0x000000041d147210 */ /* 0x000fca0007f7e0ff */
[----:B------:R-:W-:Y:S01]  /*66ab0*/  IMAD.X R21, R9, 0x1, R5, P3 ;  /* 0x0000000109157824 */ /* 0x000fe200018e0605 */
[----:B----4-:R-:W-:Y:S04]  /*66ac0*/  STL.64 [R1+0x2690], R2 ;  /* 0x0026900201007387 */ /* 0x010fe80000100a00 */
[----:B------:R1:W-:Y:S04]  /*66ad0*/  STL.64 [R1+0xcd0], R20 ;  /* 0x000cd01401007387 */ /* 0x0003e80000100a00 */
[----:B-1----:R-:W2:Y:S01]  /*66ae0*/  LDL.LU.64 R20, [R1+0x2698] ;  /* 0x0026980001147983 */ /* 0x002ea20000300a00 */
[----:B------:R-:W-:-:S03]  /*66af0*/  IADD3 R28, P5, PT, R29, R6, RZ ;  /* 0x000000061d1c7210 */ /* 0x000fc60007fbe0ff */
[----:B--2---:R1:W-:Y:S04]  /*66b00*/  STL.64 [R1+0x2670], R20 ;  /* 0x0026701401007387 */ /* 0x0043e80000100a00 */
[----:B-1----:R-:W2:Y:S01]  /*66b10*/  LDL.LU R21, [R1+0x9cc] ;  /* 0x0009cc0001157983 */ /* 0x002ea20000300800 */
[----:B------:R-:W-:Y:S01]  /*66b20*/  IMAD.X R29, R9, 0x1, R7, P5 ;  /* 0x00000001091d7824 */ /* 0x000fe200028e0607 */
[----:B--2---:R-:W-:-:S05]  /*66b30*/  IADD3 R2, P1, PT, R21, R4, RZ ;  /* 0x0000000415027210 */ /* 0x004fca0007f3e0ff */
[----:B------:R1:W-:Y:S04]  /*66b40*/  STL [R1+0xcc0], R2 ;  /* 0x000cc00201007387 */ /* 0x0003e80000100800 */
[----:B-1----:R-:W2:Y:S04]  /*66b50*/  LDL.LU.64 R2, [R1+0x2690] ;  /* 0x0026900001027983 */ /* 0x002ea80000300a00 */
[----:B------:R1:W-:Y:S04]  /*66b60*/  STL.64 [R1+0xcc8], R28 ;  /* 0x000cc81c01007387 */ /* 0x0003e80000100a00 */
[----:B-1----:R-:W4:Y:S04]  /*66b70*/  LDL.LU.64 R28, [R1+0x2688] ;  /* 0x00268800011c7983 */ /* 0x002f280000300a00 */
[----:B------:R-:W-:Y:S04]  /*66b80*/  STL.64 [R1+0x2678], R26 ;  /* 0x0026781a01007387 */ /* 0x000fe80000100a00 */
[----:B------:R1:W-:Y:S04]  /*66b90*/  STL.64 [R1+0x2680], R10 ;  /* 0x0026800a01007387 */ /* 0x0003e80000100a00 */
[----:B-1----:R0:W2:Y:S01]  /*66ba0*/  LDL.64 R10, [R1+0xcc0] ;  /* 0x000cc000010a7983 */ /* 0x0020a20000100a00 */
[----:B------:R-:W-:-:S02]  /*66bb0*/  SHF.R.S32.HI R8, RZ, 0x1f, R21 ;  /* 0x0000001fff087819 */ /* 0x000fc40000011415 */
[----:B------:R-:W-:-:S05]  /*66bc0*/  IADD3 R26, P5, PT, R21, R6, RZ ;  /* 0x00000006151a7210 */ /* 0x000fca0007fbe0ff */
[----:B------:R-:W-:Y:S01]  /*66bd0*/  IMAD.X R27, R8, 0x1, R7, P5 ;  /* 0x00000001081b7824 */ /* 0x000fe200028e0607 */
[----:B----4-:R-:W-:Y:S02]  /*66be0*/  SHF.R.S32.HI R9, RZ, 0x1f, R28 ;  /* 0x0000001fff097819 */ /* 0x010fe4000001141c */
[----:B------:R-:W-:-:S05]  /*66bf0*/  IADD3 R20, P3, PT, R28, R4, RZ ;  /* 0x000000041c147210 */ /* 0x000fca0007f7e0ff */
[--C-:B------:R-:W-:Y:S02]  /*66c00*/  IMAD.X R21, R9, 0x1, R5.reuse, P3 ;  /* 0x0000000109157824 */ /* 0x100fe400018e0605 */
[----:B--2---:R-:W-:-:S05]  /*66c10*/  IMAD.X R11, R8, 0x1, R5, P1 ;  /* 0x00000001080b7824 */ /* 0x004fca00008e0605 */
[----:B------:R1:W-:Y:S04]  /*66c20*/  STL [R1+0xcc4], R11 ;  /* 0x000cc40b01007387 */ /* 0x0003e80000100800 */
[----:B-1----:R-:W2:Y:S04]  /*66c30*/  LDL.LU.64 R10, [R1+0x2680] ;  /* 0x00268000010a7983 */ /* 0x002ea80000300a00 */
[----:B------:R1:W-:Y:S04]  /*66c40*/  STL.64 [R1+0xcb8], R26 ;  /* 0x000cb81a01007387 */ /* 0x0003e80000100a00 */
[----:B-1----:R-:W4:Y:S04]  /*66c50*/  LDL.LU.64 R26, [R1+0x2678] ;  /* 0x00267800011a7983 */ /* 0x002f280000300a00 */
[----:B------:R1:W-:Y:S04]  /*66c60*/  STL.64 [R1+0xcb0], R20 ;  /* 0x000cb01401007387 */ /* 0x0003e80000100a00 */
[----:B-1----:R-:W2:Y:S01]  /*66c70*/  LDL.LU.64 R20, [R1+0x2670] ;  /* 0x0026700001147983 */ /* 0x002ea20000300a00 */
[----:B------:R-:W-:-:S05]  /*66c80*/  IADD3 R28, P5, PT, R28, R6, RZ ;  /* 0x000000061c1c7210 */ /* 0x000fca0007fbe0ff */
[----:B------:R-:W-:Y:S04]  /*66c90*/  STL [R1+0xca8], R28 ;  /* 0x000ca81c01007387 */ /* 0x000fe80000100800 */
[----:B--2---:R1:W-:Y:S04]  /*66ca0*/  STL.64 [R1+0x2660], R20 ;  /* 0x0026601401007387 */ /* 0x0043e80000100a00 */
[----:B-1----:R-:W2:Y:S04]  /*66cb0*/  LDL.LU R20, [R1+0x9d8] ;  /* 0x0009d80001147983 */ /* 0x002ea80000300800 */
[----:B------:R1:W-:Y:S04]  /*66cc0*/  STL.64 [R1+0x2658], R10 ;  /* 0x0026580a01007387 */ /* 0x0003e80000100a00 */
[----:B-1----:R-:W2:Y:S04]  /*66cd0*/  LDL.LU R11, [R1+0x9d4] ;  /* 0x0009d400010b7983 */ /* 0x002ea80000300800 */
[----:B------:R1:W-:Y:S02]  /*66ce0*/  STL.64 [R1+0x2668], R12 ;  /* 0x0026680c01007387 */ /* 0x0003e40000100a00 */
[----:B-1----:R-:W-:-:S02]  /*66cf0*/  IMAD.MOV.U32 R12, RZ, RZ, R28 ;  /* 0x000000ffff0c7224 */ /* 0x002fc400078e001c */
[----:B------:R-:W-:Y:S02]  /*66d00*/  IMAD.MOV.U32 R13, RZ, RZ, R29 ;  /* 0x000000ffff0d7224 */ /* 0x000fe400078e001d */
[----:B------:R-:W-:-:S05]  /*66d10*/  IMAD.X R13, R9, 0x1, R7, P5 ;  /* 0x00000001090d7824 */ /* 0x000fca00028e0607 */
[----:B------:R1:W-:Y:S01]  /*66d20*/  STL [R1+0xcac], R13 ;  /* 0x000cac0d01007387 */ /* 0x0003e20000100800 */
[----:B--2---:R-:W-:Y:S02]  /*66d30*/  SHF.R.S32.HI R8, RZ, 0x1f, R11 ;  /* 0x0000001fff087819 */ /* 0x004fe4000001140b */
[C---:B------:R-:W-:Y:S02]  /*66d40*/  IADD3 R28, P1, PT, R11.reuse, R4, RZ ;  /* 0x000000040b1c7210 */ /* 0x040fe40007f3e0ff */
[----:B------:R-:W-:-:S03]  /*66d50*/  IADD3 R12, P5, PT, R11, R6, RZ ;  /* 0x000000060b0c7210 */ /* 0x000fc60007fbe0ff */
[C---:B------:R-:W-:Y:S02]  /*66d60*/  IMAD.X R29, R8.reuse, 0x1, R5, P1 ;  /* 0x00000001081d7824 */ /* 0x040fe400008e0605 */
[----:B-1----:R-:W-:-:S03]  /*66d70*/  IMAD.X R13, R8, 0x1, R7, P5 ;  /* 0x00000001080d7824 */ /* 0x002fc600028e0607 */
[----:B------:R1:W-:Y:S04]  /*66d80*/  STL.64 [R1+0xca0], R28 ;  /* 0x000ca01c01007387 */ /* 0x0003e80000100a00 */
[----:B-1----:R-:W2:Y:S04]  /*66d90*/  LDL.LU R29, [R1+0x9dc] ;  /* 0x0009dc00011d7983 */ /* 0x002ea80000300800 */
[----:B------:R-:W2:Y:S04]  /*66da0*/  LDL.LU R28, [R1+0x9e4] ;  /* 0x0009e400011c7983 */ /* 0x000ea80000300800 */
[----:B------:R1:W-:Y:S04]  /*66db0*/  STL.64 [R1+0xc98], R12 ;  /* 0x000c980c01007387 */ /* 0x0003e80000100a00 */
[----:B-1----:R-:W2:Y:S01]  /*66dc0*/  LDL.LU.64 R12, [R1+0x2668] ;  /* 0x00266800010c7983 */ /* 0x002ea20000300a00 */
[----:B------:R-:W-:-:S02]  /*66dd0*/  SHF.R.S32.HI R9, RZ, 0x1f, R20 ;  /* 0x0000001fff097819 */ /* 0x000fc40000011414 */
[C---:B------:R-:W-:Y:S02]  /*66de0*/  IADD3 R10, P3, PT, R20.reuse, R4, RZ ;  /* 0x00000004140a7210 */ /* 0x040fe40007f7e0ff */
[----:B------:R-:W-:-:S03]  /*66df0*/  IADD3 R20, P5, PT, R20, R6, RZ ;  /* 0x0000000614147210 */ /* 0x000fc60007fbe0ff */
[----:B------:R-:W-:Y:S02]  /*66e00*/  IMAD.X R11, R9, 0x1, R5, P3 ;  /* 0x00000001090b7824 */ /* 0x000fe400018e0605 */
[----:B------:R1:W-:Y:S04]  /*66e10*/  STL [R1+0xc88], R20 ;  /* 0x000c881401007387 */ /* 0x0003e80000100800 */
[----:B-1----:R-:W3:Y:S04]  /*66e20*/  LDL.LU.64 R20, [R1+0x2660] ;  /* 0x0026600001147983 */ /* 0x002ee80000300a00 */
[----:B------:R1:W-:Y:S04]  /*66e30*/  STL.64 [R1+0xc90], R10 ;  /* 0x000c900a01007387 */ /* 0x0003e80000100a00 */
[----:B-1----:R-:W3:Y:S04]  /*66e40*/  LDL.LU.64 R10, [R1+0x2658] ;  /* 0x00265800010a7983 */ /* 0x002ee80000300a00 */
[----:B--2---:R1:W-:Y:S04]  /*66e50*/  STL.64 [R1+0x2640], R12 ;  /* 0x0026400c01007387 */ /* 0x0043e80000100a00 */
[----:B-1----:R-:W2:Y:S04]  /*66e60*/  LDL.LU R12, [R1+0x9e0] ;  /* 0x0009e000010c7983 */ /* 0x002ea80000300800 */
[----:B------:R1:W-:Y:S04]  /*66e70*/  STL.64 [R1+0x2638], R24 ;  /* 0x0026381801007387 */ /* 0x0003e80000100a00 */
[----:B-1----:R0:W2:Y:S04]  /*66e80*/  LDL.64 R24, [R1+0xc88] ;  /* 0x000c880001187983 */ /* 0x0020a80000100a00 */
[----:B------:R-:W-:Y:S04]  /*66e90*/  STL.64 [R1+0x2648], R16 ;  /* 0x0026481001007387 */ /* 0x000fe80000100a00 */
[----:B------:R1:W-:Y:S01]  /*66ea0*/  STL.64 [R1+0x2650], R14 ;  /* 0x0026500e01007387 */ /* 0x0003e20000100a00 */
[----:B------:R-:W-:-:S02]  /*66eb0*/  SHF.R.S32.HI R8, RZ, 0x1f, R29 ;  /* 0x0000001fff087819 */ /* 0x000fc4000001141d */
[----:B-1----:R-:W-:-:S05]  /*66ec0*/  IADD3 R14, P1, PT, R29, R4, RZ ;  /* 0x000000041d0e7210 */ /* 0x002fca0007f3e0ff */
[----:B------:R-:W-:Y:S02]  /*66ed0*/  IMAD.X R15, R8, 0x1, R5, P1 ;  /* 0x00000001080f7824 */ /* 0x000fe400008e0605 */
[--C-:B--2---:R-:W-:Y:S01]  /*66ee0*/  IMAD.X R25, R9, 0x1, R7.reuse, P5 ;  /* 0x0000000109197824 */ /* 0x104fe200028e0607 */
[----:B------:R-:W-:Y:S02]  /*66ef0*/  IADD3 R16, P5, PT, R29, R6, RZ ;  /* 0x000000061d107210 */ /* 0x000fe40007fbe0ff */
[----:B------:R-:W-:Y:S02]  /*66f00*/  SHF.R.S32.HI R9, RZ, 0x1f, R12 ;  /* 0x0000001fff097819 */ /* 0x000fe4000001140c */
[----:B------:R-:W-:Y:S01]  /*66f10*/  IADD3 R24, P3, PT, R12, R4, RZ ;  /* 0x000000040c187210 */ /* 0x000fe20007f7e0ff */
[----:B------:R1:W-:Y:S01]  /*66f20*/  STL [R1+0xc8c], R25 ;  /* 0x000c8c1901007387 */ /* 0x0003e20000100800 */
[----:B------:R-:W-:-:S03]  /*66f30*/  IMAD.X R17, R8, 0x1, R7, P5 ;  /* 0x0000000108117824 */ /* 0x000fc600028e0607 */
[----:B---3--:R-:W-:Y:S04]  /*66f40*/  STL.64 [R1+0x2630], R20 ;  /* 0x0026301401007387 */ /* 0x008fe80000100a00 */
[----:B------:R-:W2:Y:S01]  /*66f50*/  LDL.LU R29, [R1+0x9e8] ;  /* 0x0009e800011d7983 */ /* 0x000ea20000300800 */
[----:B------:R-:W-:-:S03]  /*66f60*/  IADD3 R12, P5, PT, R12, R6, RZ ;  /* 0x000000060c0c7210 */ /* 0x000fc60007fbe0ff */
[----:B------:R3:W-:Y:S01]  /*66f70*/  STL.64 [R1+0xc80], R14 ;  /* 0x000c800e01007387 */ /* 0x0007e20000100a00 */
[----:B-1----:R-:W-:-:S03]  /*66f80*/  IMAD.X R25, R9, 0x1, R5, P3 ;  /* 0x0000000109197824 */ /* 0x002fc600018e0605 */
[----:B---3--:R-:W3:Y:S04]  /*66f90*/  LDL.LU.64 R14, [R1+0x2650] ;  /* 0x00265000010e7983 */ /* 0x008ee80000300a00 */
[----:B------:R1:W-:Y:S04]  /*66fa0*/  STL.64 [R1+0xc78], R16 ;  /* 0x000c781001007387 */ /* 0x0003e80000100a00 */
[----:B-1----:R-:W2:Y:S04]  /*66fb0*/  LDL.LU.64 R16, [R1+0x2648] ;  /* 0x0026480001107983 */ /* 0x002ea80000300a00 */
[----:B------:R1:W-:Y:S04]  /*66fc0*/  STL [R1+0xc68], R12 ;  /* 0x000c680c01007387 */ /* 0x0003e80000100800 */
[----:B-1----:R-:W2:Y:S04]  /*66fd0*/  LDL.LU.64 R12, [R1+0x2640] ;  /* 0x00264000010c7983 */ /* 0x002ea80000300a00 */
[----:B------:R1:W-:Y:S04]  /*66fe0*/  STL.64 [R1+0xc70], R24 ;  /* 0x000c701801007387 */ /* 0x0003e80000100a00 */
[----:B-1----:R-:W2:Y:S01]  /*66ff0*/  LDL.LU.64 R24, [R1+0x2638] ;  /* 0x0026380001187983 */ /* 0x002ea20000300a00 */
[----:B------:R-:W-:-:S03]  /*67000*/  IADD3 R20, P1, PT, R28, R4, RZ ;  /* 0x000000041c147210 */ /* 0x000fc60007f3e0ff */
[----:B--2---:R1:W-:Y:S04]  /*67010*/  STL.64 [R1+0x2610], R24 ;  /* 0x0026101801007387 */ /* 0x0043e80000100a00 */
[----:B-1----:R0:W2:Y:S04]  /*67020*/  LDL.64 R24, [R1+0xc68] ;  /* 0x000c680001187983 */ /* 0x0020a80000100a00 */
[----:B------:R1:W-:Y:S04]  /*67030*/  STL [R1+0xc60], R20 ;  /* 0x000c601401007387 */ /* 0x0003e80000100800 */
[----:B-1----:R-:W3:Y:S01]  /*67040*/  LDL.LU.64 R20, [R1+0x2630] ;  /* 0x0026300001147983 */ /* 0x002ee20000300a00 */
[----:B--2---:R-:W-:-:S05]  /*67050*/  IMAD.X R25, R9, 0x1, R7, P5 ;  /* 0x0000000109197824 */ /* 0x004fca00028e0607 */
[----:B------:R-:W-:Y:S04]  /*67060*/  STL [R1+0xc6c], R25 ;  /* 0x000c6c1901007387 */ /* 0x000fe80000100800 */
[----:B---3--:R1:W-:Y:S04]  /*67070*/  STL.64 [R1+0x2618], R20 ;  /* 0x0026181401007387 */ /* 0x0083e80000100a00 */
[----:B------:R-:W-:Y:S04]  /*67080*/  STL [R1+0x2620], R21 ;  /* 0x0026201501007387 */ /* 0x000fe80000100800 */
[----:B------:R2:W-:Y:S01]  /*67090*/  STL.64 [R1+0x2628], R6 ;  /* 0x0026280601007387 */ /* 0x0005e20000100a00 */
[----:B-1----:R-:W-:-:S03]  /*670a0*/  IADD3 R20, P5, PT, R28, R6, RZ ;  /* 0x000000061c147210 */ /* 0x002fc60007fbe0ff */
[----:B--2---:R0:W2:Y:S01]  /*670b0*/  LDL.64 R6, [R1+0xc60] ;  /* 0x000c600001067983 */ /* 0x0040a20000100a00 */
[----:B------:R-:W-:-:S03]  /*670c0*/  SHF.R.S32.HI R8, RZ, 0x1f, R28 ;  /* 0x0000001fff087819 */ /* 0x000fc6000001141c */
[----:B------:R-:W3:Y:S02]  /*670d0*/  LDL.LU R28, [R1+0x9ec] ;  /* 0x0009ec00011c7983 */ /* 0x000ee40000300800 */
[----:B--2---:R-:W-:-:S05]  /*670e0*/  IMAD.X R7, R8, 0x1, R5, P1 ;  /* 0x0000000108077824 */ /* 0x004fca00008e0605 */
[----:B------:R1:W-:Y:S04]  /*670f0*/  STL [R1+0xc64], R7 ;  /* 0x000c640701007387 */ /* 0x0003e80000100800 */
[----:B-1----:R-:W2:Y:S01]  /*67100*/  LDL.LU.64 R6, [R1+0x2628] ;  /* 0x0026280001067983 */ /* 0x002ea20000300a00 */
[----:B------:R-:W-:Y:S02]  /*67110*/  SHF.R.S32.HI R9, RZ, 0x1f, R29 ;  /* 0x0000001fff097819 */ /* 0x000fe4000001141d */
[----:B------:R-:W-:Y:S01]  /*67120*/  IADD3 R24, P3, PT, R29, R4, RZ ;  /* 0x000000041d187210 */ /* 0x000fe20007f7e0ff */
[----:B--2---:R-:W-:-:S05]  /*67130*/  IMAD.X R21, R8, 0x1, R7, P5 ;  /* 0x0000000108157824 */ /* 0x004fca00028e0607 */
[----:B------:R1:W-:Y:S04]  /*67140*/  STL.64 [R1+0xc58], R20 ;  /* 0x000c581401007387 */ /* 0x0003e80000100a00 */
[----:B-1----:R0:W2:Y:S01]  /*67150*/  LDL.LU R21, [R1+0x2620] ;  /* 0x0026200001157983 */ /* 0x0020a20000300800 */
[----:B------:R-:W-:Y:S01]  /*67160*/  IADD3 R20, P5, PT, R29, R6, RZ ;  /* 0x000000061d147210 */ /* 0x000fe20007fbe0ff */
[----:B------:R-:W-:-:S04]  /*67170*/  IMAD.X R25, R9, 0x1, R5, P3 ;  /* 0x0000000109197824 */ /* 0x000fc800018e0605 */
[----:B------:R2:W-:Y:S04]  /*67180*/  STL [R1+0xc48], R20 ;  /* 0x000c481401007387 */ /* 0x0005e80000100800 */
[----:B--2---:R-:W2:Y:S04]  /*67190*/  LDL.LU.64 R20, [R1+0x2618] ;  /* 0x0026180001147983 */ /* 0x004ea80000300a00 */
[----:B------:R1:W-:Y:S04]  /*671a0*/  STL.64 [R1+0xc50], R24 ;  /* 0x000c501801007387 */ /* 0x0003e80000100a00 */
[----:B-1----:R-:W2:Y:S04]  /*671b0*/  LDL.LU.64 R24, [R1+0x2610] ;  /* 0x0026100001187983 */ /* 0x002ea80000300a00 */
        /* <DEDUP_REMOVED lines=8> */
[----:B--2---:R-:W-:Y:S01]  /*67240*/  IMAD.X R21, R9, 0x1, R7, P5 ;  /* 0x0000000109157824 */ /* 0x004fe200028e0607 */
[----:B------:R-:W-:-:S04]  /*67250*/  IADD3 R20, P5, PT, R28, R6, RZ ;  /* 0x000000061c147210 */ /* 0x000fc80007fbe0ff */
[----:B------:R1:W-:Y:S04]  /*67260*/  STL [R1+0xc4c], R21 ;  /* 0x000c4c1501007387 */ /* 0x0003e80000100800 */
[----:B------:R2:W-:Y:S01]  /*67270*/  STL.64 [R1+0xc40], R22 ;  /* 0x000c401601007387 */ /* 0x0005e20000100a00 */
[----:B-1----:R-:W-:-:S03]  /*67280*/  IMAD.X R21, R8, 0x1, R7, P5 ;  /* 0x0000000108157824 */ /* 0x002fc600028e0607 */
[----:B--2---:R-:W2:Y:S04]  /*67290*/  LDL.LU.64 R22, [R1+0x2608] ;  /* 0x0026080001167983 */ /* 0x004ea80000300a00 */
[----:B------:R1:W-:Y:S04]  /*672a0*/  STL.64 [R1+0xc38], R20 ;  /* 0x000c381401007387 */ /* 0x0003e80000100a00 */
[----:B-1----:R-:W3:Y:S01]  /*672b0*/  LDL.LU.64 R20, [R1+0x2600] ;  /* 0x0026000001147983 */ /* 0x002ee20000300a00 */
[----:B------:R-:W-:Y:S02]  /*672c0*/  SHF.R.S32.HI R9, RZ, 0x1f, R24 ;  /* 0x0000001fff097819 */ /* 0x000fe40000011418 */
[----:B------:R-:W-:-:S02]  /*672d0*/  IADD3 R28, P3, PT, R24, R4, RZ ;  /* 0x00000004181c7210 */ /* 0x000fc40007f7e0ff */
[----:B------:R-:W-:-:S03]  /*672e0*/  IADD3 R24, P5, PT, R24, R6, RZ ;  /* 0x0000000618187210 */ /* 0x000fc60007fbe0ff */
[----:B------:R-:W-:Y:S02]  /*672f0*/  IMAD.X R29, R9, 0x1, R5, P3 ;  /* 0x00000001091d7824 */ /* 0x000fe400018e0605 */
[----:B------:R1:W-:Y:S04]  /*67300*/  STL [R1+0xc28], R24 ;  /* 0x000c281801007387 */ /* 0x0003e80000100800 */
[----:B-1----:R-:W4:Y:S04]  /*67310*/  LDL.LU.64 R24, [R1+0x25f8] ;  /* 0x0025f80001187983 */ /* 0x002f280000300a00 */
[----:B------:R1:W-:Y:S04]  /*67320*/  STL.64 [R1+0xc30], R28 ;  /* 0x000c301c01007387 */ /* 0x0003e80000100a00 */
[----:B-1----:R-:W4:Y:S04]  /*67330*/  LDL.LU R29, [R1+0x25f0] ;  /* 0x0025f000011d7983 */ /* 0x002f280000300800 */
[----:B---3--:R-:W-:Y:S04]  /*67340*/  STL.64 [R1+0x25e8], R20 ;  /* 0x0025e81401007387 */ /* 0x008fe80000100a00 */
[----:B--2---:R1:W-:Y:S04]  /*67350*/  STL.64 [R1+0x25d0], R22 ;  /* 0x0025d01601007387 */ /* 0x0043e80000100a00 */
[----:B-1----:R-:W2:Y:S04]  /*67360*/  LDL.LU R23, [R1+0x9f4] ;  /* 0x0009f40001177983 */ /* 0x002ea80000300800 */
[----:B------:R1:W-:Y:S04]  /*67370*/  STL.64 [R1+0x25d8], R16 ;  /* 0x0025d81001007387 */ /* 0x0003e80000100a00 */
[----:B-1----:R-:W3:Y:S04]  /*67380*/  LDL.LU R16, [R1+0x9f8] ;  /* 0x0009f80001107983 */ /* 0x002ee80000300800 */
[----:B------:R-:W4:Y:S04]  /*67390*/  LDL.LU R28, [R1+0xa00] ;  /* 0x000a0000011c7983 */ /* 0x000f280000300800 */
[----:B----4-:R1:W-:Y:S04]  /*673a0*/  STL.64 [R1+0x25e0], R28 ;  /* 0x0025e01c01007387 */ /* 0x0103e80000100a00 */
[----:B-1----:R0:W4:Y:S01]  /*673b0*/  LDL.64 R28, [R1+0xc28] ;  /* 0x000c2800011c7983 */ /* 0x0021220000100a00 */
[----:B--2---:R-:W-:-:S02]  /*673c0*/  SHF.R.S32.HI R8, RZ, 0x1f, R23 ;  /* 0x0000001fff087819 */ /* 0x004fc40000011417 */
[-C--:B------:R-:W-:Y:S02]  /*673d0*/  IADD3 R20, P1, PT, R23, R4.reuse, RZ ;  /* 0x0000000417147210 */ /* 0x080fe40007f3e0ff */
[----:B---3--:R-:W-:-:S03]  /*673e0*/  IADD3 R22, P3, PT, R16, R4, RZ ;  /* 0x0000000410167210 */ /* 0x008fc60007f7e0ff */
[----:B------:R-:W-:Y:S02]  /*673f0*/  IMAD.X R21, R8, 0x1, R5, P1 ;  /* 0x0000000108157824 */ /* 0x000fe400008e0605 */
[----:B----4-:R-:W-:Y:S01]  /*67400*/  IMAD.X R29, R9, 0x1, R7, P5 ;  /* 0x00000001091d7824 */ /* 0x010fe200028e0607 */
[----:B------:R-:W-:Y:S02]  /*67410*/  IADD3 R28, P5, PT, R23, R6, RZ ;  /* 0x00000006171c7210 */ /* 0x000fe40007fbe0ff */
[----:B------:R-:W-:Y:S02]  /*67420*/  SHF.R.S32.HI R9, RZ, 0x1f, R16 ;  /* 0x0000001fff097819 */ /* 0x000fe40000011410 */
[----:B------:R1:W-:Y:S04]  /*67430*/  STL [R1+0xc2c], R29 ;  /* 0x000c2c1d01007387 */ /* 0x0003e80000100800 */
[----:B------:R2:W-:Y:S01]  /*67440*/  STL.64 [R1+0xc20], R20 ;  /* 0x000c201401007387 */ /* 0x0005e20000100a00 */
[----:B------:R-:W-:-:S02]  /*67450*/  IMAD.X R23, R9, 0x1, R5, P3 ;  /* 0x0000000109177824 */ /* 0x000fc400018e0605 */
[----:B-1----:R-:W-:Y:S01]  /*67460*/  IMAD.X R29, R8, 0x1, R7, P5 ;  /* 0x00000001081d7824 */ /* 0x002fe200028e0607 */
[----:B------:R-:W-:Y:S01]  /*67470*/  IADD3 R16, P5, PT, R16, R6, RZ ;  /* 0x0000000610107210 */ /* 0x000fe20007fbe0ff */
[----:B--2---:R-:W2:Y:S04]  /*67480*/  LDL.LU.64 R20, [R1+0x25e8] ;  /* 0x0025e80001147983 */ /* 0x004ea80000300a00 */
[----:B------:R1:W-:Y:S04]  /*67490*/  STL.64 [R1+0xc18], R28 ;  /* 0x000c181c01007387 */ /* 0x0003e80000100a00 */
[----:B-1----:R-:W3:Y:S04]  /*674a0*/  LDL.LU.64 R28, [R1+0x25e0] ;  /* 0x0025e000011c7983 */ /* 0x002ee80000300a00 */
[----:B------:R1:W-:Y:S04]  /*674b0*/  STL [R1+0xc08], R16 ;  /* 0x000c081001007387 */ /* 0x0003e80000100800 */
[----:B-1----:R-:W4:Y:S04]  /*674c0*/  LDL.LU.64 R16, [R1+0x25d8] ;  /* 0x0025d80001107983 */ /* 0x002f280000300a00 */
[----:B------:R1:W-:Y:S04]  /*674d0*/  STL.64 [R1+0xc10], R22 ;  /* 0x000c101601007387 */ /* 0x0003e80000100a00 */
[----:B-1----:R-:W2:Y:S04]  /*674e0*/  LDL.LU.64 R22, [R1+0x25d0] ;  /* 0x0025d00001167983 */ /* 0x002ea80000300a00 */
[----:B----4-:R1:W-:Y:S04]  /*674f0*/  STL.64 [R1+0x25b8], R16 ;  /* 0x0025b81001007387 */ /* 0x0103e80000100a00 */
[----:B-1----:R-:W4:Y:S04]  /*67500*/  LDL.LU R17, [R1+0x9fc] ;  /* 0x0009fc0001117983 */ /* 0x002f280000300800 */
[----:B--2---:R1:W-:Y:S04]  /*67510*/  STL.64 [R1+0x25c0], R22 ;  /* 0x0025c01601007387 */ /* 0x0043e80000100a00 */
[----:B-1----:R0:W2:Y:S04]  /*67520*/  LDL.64 R22, [R1+0xc08] ;  /* 0x000c080001167983 */ /* 0x0020a80000100a00 */
[----:B------:R1:W-:Y:S01]  /*67530*/  STL.64 [R1+0x25c8], R12 ;  /* 0x0025c80c01007387 */ /* 0x0003e20000100a00 */
[----:B----4-:R-:W-:-:S02]  /*67540*/  SHF.R.S32.HI R8, RZ, 0x1f, R17 ;  /* 0x0000001fff087819 */ /* 0x010fc40000011411 */
        /* <DEDUP_REMOVED lines=9> */
[----:B-1----:R-:W4:Y:S01]  /*675e0*/  LDL.LU.64 R22, [R1+0x25c0] ;  /* 0x0025c00001167983 */ /* 0x002f220000300a00 */
[----:B---3--:R-:W-:Y:S02]  /*675f0*/  SHF.R.S32.HI R9, RZ, 0x1f, R28 ;  /* 0x0000001fff097819 */ /* 0x008fe4000001141c */
[----:B------:R-:W-:-:S02]  /*67600*/  IADD3 R16, P3, PT, R28, R4, RZ ;  /* 0x000000041c107210 */ /* 0x000fc40007f7e0ff */
[----:B------:R-:W-:-:S03]  /*67610*/  IADD3 R28, P5, PT, R28, R6, RZ ;  /* 0x000000061c1c7210 */ /* 0x000fc60007fbe0ff */
[----:B------:R-:W-:-:S05]  /*67620*/  IMAD.X R17, R9, 0x1, R5, P3 ;  /* 0x0000000109117824 */ /* 0x000fca00018e0605 */
[----:B------:R1:W-:Y:S04]  /*67630*/  STL.64 [R1+0xbf0], R16 ;  /* 0x000bf01001007387 */ /* 0x0003e80000100a00 */
[----:B-1----:R-:W3:Y:S04]  /*67640*/  LDL.LU.64 R16, [R1+0x25b8] ;  /* 0x0025b80001107983 */ /* 0x002ee80000300a00 */
[----:B------:R-:W-:Y:S04]  /*67650*/  STL [R1+0xbe8], R28 ;  /* 0x000be81c01007387 */ /* 0x000fe80000100800 */
[----:B----4-:R1:W-:Y:S04]  /*67660*/  STL.64 [R1+0x25a8], R22 ;  /* 0x0025a81601007387 */ /* 0x0103e80000100a00 */
[----:B-1----:R-:W4:Y:S04]  /*67670*/  LDL.LU R23, [R1+0xa04] ;  /* 0x000a040001177983 */ /* 0x002f280000300800 */
[----:B------:R-:W-:Y:S04]  /*67680*/  STL.64 [R1+0x2598], R2 ;  /* 0x0025980201007387 */ /* 0x000fe80000100a00 */
[----:B------:R-:W-:Y:S04]  /*67690*/  STL.64 [R1+0x25b0], R20 ;  /* 0x0025b01401007387 */ /* 0x000fe80000100a00 */
[----:B------:R1:W-:Y:S04]  /*676a0*/  STL.64 [R1+0x25a0], R14 ;  /* 0x0025a00e01007387 */ /* 0x0003e80000100a00 */
[----:B-1----:R-:W2:Y:S01]  /*676b0*/  LDL.LU R14, [R1+0xa08] ;  /* 0x000a0800010e7983 */ /* 0x002ea20000300800 */
[----:B------:R-:W-:-:S02]  /*676c0*/  IMAD.MOV.U32 R3, RZ, RZ, R29 ;  /* 0x000000ffff037224 */ /* 0x000fc400078e001d */
[----:B------:R-:W-:Y:S02]  /*676d0*/  IMAD.X R3, R9, 0x1, R7, P5 ;  /* 0x0000000109037824 */ /* 0x000fe400028e0607 */
[----:B------:R-:W-:Y:S02]  /*676e0*/  IMAD.MOV.U32 R2, RZ, RZ, R28 ;  /* 0x000000ffff027224 */ /* 0x000fe400078e001c */
[----:B------:R-:W3:Y:S04]  /*676f0*/  LDL.LU R28, [R1+0xa0c] ;  /* 0x000a0c00011c7983 */ /* 0x000ee80000300800 */
[----:B------:R-:W3:Y:S04]  /*67700*/  LDL.LU R29, [R1+0xa10] ;  /* 0x000a1000011d7983 */ /* 0x000ee80000300800 */
[----:B------:R1:W-:Y:S01]  /*67710*/  STL [R1+0xbec], R3 ;  /* 0x000bec0301007387 */ /* 0x0003e20000100800 */
[----:B----4-:R-:W-:-:S02]  /*67720*/  SHF.R.S32.HI R8, RZ, 0x1f, R23 ;  /* 0x0000001fff087819 */ /* 0x010fc40000011417 */
[C---:B------:R-:W-:Y:S02]  /*67730*/  IADD3 R20, P1, PT, R23.reuse, R4, RZ ;  /* 0x0000000417147210 */ /* 0x040fe40007f3e0ff */
[----:B------:R-:W-:-:S03]  /*67740*/  IADD3 R22, P5, PT, R23, R6, RZ ;  /* 0x0000000617167210 */ /* 0x000fc60007fbe0ff */
[C---:B------:R-:W-:Y:S02]  /*67750*/  IMAD.X R21, R8.reuse, 0x1, R5, P1 ;  /* 0x0000000108157824 */ /* 0x040fe400008e0605 */
[----:B------:R-:W-:-:S03]  /*67760*/  IMAD.X R23, R8, 0x1, R7, P5 ;  /* 0x0000000108177824 */ /* 0x000fc600028e0607 */
[----:B------:R4:W-:Y:S01]  /*67770*/  STL.64 [R1+0xbe0], R20 ;  /* 0x000be01401007387 */ /* 0x0009e20000100a00 */
[----:B--2---:R-:W-:Y:S02]  /*67780*/  SHF.R.S32.HI R9, RZ, 0x1f, R14 ;  /* 0x0000001fff097819 */ /* 0x004fe4000001140e */
[C---:B------:R-:W-:Y:S02]  /*67790*/  IADD3 R2, P3, PT, R14.reuse, R4, RZ ;  /* 0x000000040e027210 */ /* 0x040fe40007f7e0ff */
[----:B------:R-:W-:-:S03]  /*677a0*/  IADD3 R14, P5, PT, R14, R6, RZ ;  /* 0x000000060e0e7210 */ /* 0x000fc60007fbe0ff */
[----:B-1----:R-:W-:Y:S01]  /*677b0*/  IMAD.X R3, R9, 0x1, R5, P3 ;  /* 0x0000000109037824 */ /* 0x002fe200018e0605 */
[----:B----4-:R-:W2:Y:S04]  /*677c0*/  LDL.LU.64 R20, [R1+0x25b0] ;  /* 0x0025b00001147983 */ /* 0x010ea80000300a00 */
[----:B------:R1:W-:Y:S04]  /*677d0*/  STL.64 [R1+0xbd8], R22 ;  /* 0x000bd81601007387 */ /* 0x0003e80000100a00 */
[----:B-1----:R-:W4:Y:S04]  /*677e0*/  LDL.LU.64 R22, [R1+0x25a8] ;  /* 0x0025a80001167983 */ /* 0x002f280000300a00 */
[----:B------:R1:W-:Y:S04]  /*677f0*/  STL [R1+0xbc8], R14 ;  /* 0x000bc80e01007387 */ /* 0x0003e80000100800 */
[----:B-1----:R-:W2:Y:S04]  /*67800*/  LDL.LU.64 R14, [R1+0x25a0] ;  /* 0x0025a000010e7983 */ /* 0x002ea80000300a00 */
[----:B------:R1:W-:Y:S04]  /*67810*/  STL.64 [R1+0xbd0], R2 ;  /* 0x000bd00201007387 */ /* 0x0003e80000100a00 */
[----:B-1----:R-:W3:Y:S04]  /*67820*/  LDL.LU.64 R2, [R1+0x2598] ;  /* 0x0025980001027983 */ /* 0x002ee80000300a00 */
[----:B--2---:R-:W-:Y:S04]  /*67830*/  STL.64 [R1+0x2590], R14 ;  /* 0x0025900e01007387 */ /* 0x004fe80000100a00 */
[----:B---3--:R1:W-:Y:S04]  /*67840*/  STL.64 [R1+0x2578], R2 ;  /* 0x0025780201007387 */ /* 0x0083e80000100a00 */
[----:B-1----:R0:W2:Y:S01]  /*67850*/  LDL.64 R2, [R1+0xbc8] ;  /* 0x000bc80001027983 */ /* 0x0020a20000100a00 */
[----:B------:R-:W-:-:S02]  /*67860*/  SHF.R.S32.HI R8, RZ, 0x1f, R28 ;  /* 0x0000001fff087819 */ /* 0x000fc4000001141c */
[----:B------:R-:W-:Y:S01]  /*67870*/  IADD3 R14, P1, PT, R28, R4, RZ ;  /* 0x000000041c0e7210 */ /* 0x000fe20007f3e0ff */
[----:B------:R1:W-:Y:S04]  /*67880*/  STL.64 [R1+0x2580], R16 ;  /* 0x0025801001007387 */ /* 0x0003e80000100a00 */
[----:B------:R-:W-:Y:S02]  /*67890*/  IMAD.X R15, R8, 0x1, R5, P1 ;  /* 0x00000001080f7824 */ /* 0x000fe400008e0605 */
[----:B--2---:R-:W-:Y:S01]  /*678a0*/  IMAD.X R3, R9, 0x1, R7, P5 ;  /* 0x0000000109037824 */ /* 0x004fe200028e0607 */
[----:B-1----:R-:W-:-:S04]  /*678b0*/  IADD3 R16, P5, PT, R28, R6, RZ ;  /* 0x000000061c107210 */ /* 0x002fc80007fbe0ff */
[----:B------:R-:W-:Y:S04]  /*678c0*/  STL [R1+0xbcc], R3 ;  /* 0x000bcc0301007387 */ /* 0x000fe80000100800 */
[----:B------:R1:W-:Y:S04]  /*678d0*/  STL [R1+0x2588], R17 ;  /* 0x0025881101007387 */ /* 0x0003e80000100800 */
[----:B------:R2:W-:Y:S01]  /*678e0*/  STL.64 [R1+0xbc0], R14 ;  /* 0x000bc00e01007387 */ /* 0x0005e20000100a00 */
[----:B-1----:R-:W-:-:S03]  /*678f0*/  IMAD.X R17, R8, 0x1, R7, P5 ;  /* 0x0000000108117824 */ /* 0x002fc600028e0607 */
[----:B--2---:R-:W2:Y:S04]  /*67900*/  LDL.LU.64 R14, [R1+0x2590] ;  /* 0x00259000010e7983 */ /* 0x004ea80000300a00 */
[----:B------:R-:W3:Y:S04]  /*67910*/  LDL.LU R28, [R1+0xa14] ;  /* 0x000a1400011c7983 */ /* 0x000ee80000300800 */
[----:B------:R1:W-:Y:S04]  /*67920*/  STL.64 [R1+0xbb8], R16 ;  /* 0x000bb81001007387 */ /* 0x0003e80000100a00 */
[----:B-1----:R0:W2:Y:S01]  /*67930*/  LDL.LU R17, [R1+0x2588] ;  /* 0x0025880001117983 */ /* 0x0020a20000300800 */
[----:B------:R-:W-:-:S02]  /*67940*/  SHF.R.S32.HI R9, RZ, 0x1f, R29 ;  /* 0x0000001fff097819 */ /* 0x000fc4000001141d */
[C---:B------:R-:W-:Y:S02]  /*67950*/  IADD3 R2, P3, PT, R29.reuse, R4, RZ ;  /* 0x000000041d027210 */ /* 0x040fe40007f7e0ff */
[----:B------:R-:W-:-:S03]  /*67960*/  IADD3 R16, P5, PT, R29, R6, RZ ;  /* 0x000000061d107210 */ /* 0x000fc60007fbe0ff */
[----:B------:R-:W-:Y:S02]  /*67970*/  IMAD.X R3, R9, 0x1, R5, P3 ;  /* 0x0000000109037824 */ /* 0x000fe400018e0605 */
        /* <DEDUP_REMOVED lines=8> */
[----:B------:R-:W-:Y:S04]  /*67a00*/  STL.64 [R1+0x2558], R24 ;  /* 0x0025581801007387 */ /* 0x000fe80000100a00 */
[----:B----4-:R1:W-:Y:S01]  /*67a10*/  STL.64 [R1+0x2570], R22 ;  /* 0x0025701601007387 */ /* 0x0103e20000100a00 */
[----:B---3--:R-:W-:-:S03]  /*67a20*/  SHF.R.S32.HI R8, RZ, 0x1f, R28 ;  /* 0x0000001fff087819 */ /* 0x008fc6000001141c */
[----:B------:R-:W3:Y:S01]  /*67a30*/  LDL.LU R29, [R1+0xa24] ;  /* 0x000a2400011d7983 */ /* 0x000ee20000300800 */
[----:B-1----:R-:W-:-:S05]  /*67a40*/  IADD3 R22, P1, PT, R28, R4, RZ ;  /* 0x000000041c167210 */ /* 0x002fca0007f3e0ff */
[----:B------:R-:W-:Y:S02]  /*67a50*/  IMAD.X R23, R8, 0x1, R5, P1 ;  /* 0x0000000108177824 */ /* 0x000fe400008e0605 */
[----:B--2---:R-:W-:Y:S01]  /*67a60*/  IMAD.X R17, R9, 0x1, R7, P5 ;  /* 0x0000000109117824 */ /* 0x004fe200028e0607 */
[----:B------:R-:W-:-:S04]  /*67a70*/  IADD3 R16, P5, PT, R28, R6, RZ ;  /* 0x000000061c107210 */ /* 0x000fc80007fbe0ff */
[----:B------:R-:W-:Y:S04]  /*67a80*/  STL [R1+0xbac], R17 ;  /* 0x000bac1101007387 */ /* 0x000fe80000100800 */
[----:B------:R-:W2:Y:S04]  /*67a90*/  LDL.LU R28, [R1+0xa1c] ;  /* 0x000a1c00011c7983 */ /* 0x000ea80000300800 */
[----:B------:R1:W-:Y:S04]  /*67aa0*/  STL.64 [R1+0xba0], R22 ;  /* 0x000ba01601007387 */ /* 0x0003e80000100a00 */
[----:B-1----:R-:W4:Y:S01]  /*67ab0*/  LDL.LU.64 R22, [R1+0x2570] ;  /* 0x0025700001167983 */ /* 0x002f220000300a00 */
[----:B------:R-:W-:-:S02]  /*67ac0*/  SHF.R.S32.HI R9, RZ, 0x1f, R2 ;  /* 0x0000001fff097819 */ /* 0x000fc40000011402 */
[----:B------:R-:W-:Y:S01]  /*67ad0*/  IADD3 R24, P3, PT, R2, R4, RZ ;  /* 0x0000000402187210 */ /* 0x000fe20007f7e0ff */
[----:B------:R-:W-:Y:S01]  /*67ae0*/  IMAD.X R17, R8, 0x1, R7, P5 ;  /* 0x0000000108117824 */ /* 0x000fe200028e0607 */
[----:B------:R-:W-:-:S03]  /*67af0*/  IADD3 R2, P5, PT, R2, R6, RZ ;  /* 0x0000000602027210 */ /* 0x000fc60007fbe0ff */
[----:B------:R-:W-:Y:S01]  /*67b00*/  IMAD.X R25, R9, 0x1, R5, P3 ;  /* 0x0000000109197824 */ /* 0x000fe200018e0605 */
[----:B------:R1:W-:Y:S04]  /*67b10*/  STL.64 [R1+0xb98], R16 ;  /* 0x000b981001007387 */ /* 0x0003e80000100a00 */
[----:B-1----:R-:W3:Y:S04]  /*67b20*/  LDL.LU.64 R16, [R1+0x2568] ;  /* 0x0025680001107983 */ /* 0x002ee80000300a00 */
[----:B------:R1:W-:Y:S04]  /*67b30*/  STL [R1+0xb80], R2 ;  /* 0x000b800201007387 */ /* 0x0003e80000100800 */
[----:B-1----:R-:W3:Y:S04]  /*67b40*/  LDL.LU.64 R2, [R1+0x2560] ;  /* 0x0025600001027983 */ /* 0x002ee80000300a00 */
[----:B------:R1:W-:Y:S04]  /*67b50*/  STL.64 [R1+0xb90], R24 ;  /* 0x000b901801007387 */ /* 0x0003e80000100a00 */
[----:B-1----:R-:W3:Y:S04]  /*67b60*/  LDL.LU.64 R24, [R1+0x2558] ;  /* 0x0025580001187983 */ /* 0x002ee80000300a00 */
[----:B------:R1:W-:Y:S04]  /*67b70*/  STL.64 [R1+0x2548], R18 ;  /* 0x0025481201007387 */ /* 0x0003e80000100a00 */
[----:B-1----:R0:W3:Y:S04]  /*67b80*/  LDL.64 R18, [R1+0xb80] ;  /* 0x000b800001127983 */ /* 0x0020e80000100a00 */
[----:B----4-:R1:W-:Y:S04]  /*67b90*/  STL.64 [R1+0x2540], R22 ;  /* 0x0025401601007387 */ /* 0x0103e80000100a00 */
[----:B-1----:R-:W4:Y:S04]  /*67ba0*/  LDL.LU R22, [R1+0xa20] ;  /* 0x000a200001167983 */ /* 0x002f280000300800 */
[----:B------:R1:W-:Y:S01]  /*67bb0*/  STL.64 [R1+0x2550], R14 ;  /* 0x0025500e01007387 */ /* 0x0003e20000100a00 */
[----:B--2---:R-:W-:-:S03]  /*67bc0*/  SHF.R.S32.HI R8, RZ, 0x1f, R28 ;  /* 0x0000001fff087819 */ /* 0x004fc6000001141c */
[----:B------:R-:W-:Y:S01]  /*67bd0*/  STL.64 [R1+0x2538], R20 ;  /* 0x0025381401007387 */ /* 0x000fe20000100a00 */
[----:B-1----:R-:W-:-:S05]  /*67be0*/  IADD3 R14, P1, PT, R28, R4, RZ ;  /* 0x000000041c0e7210 */ /* 0x002fca0007f3e0ff */
[----:B------:R-:W-:Y:S02]  /*67bf0*/  IMAD.X R15, R8, 0x1, R5, P1 ;  /* 0x00000001080f7824 */ /* 0x000fe400008e0605 */
[----:B---3--:R-:W-:Y:S01]  /*67c00*/  IMAD.X R19, R9, 0x1, R7, P5 ;  /* 0x0000000109137824 */ /* 0x008fe200028e0607 */
[----:B------:R-:W-:-:S04]  /*67c10*/  IADD3 R18, P5, PT, R28, R6, RZ ;  /* 0x000000061c127210 */ /* 0x000fc80007fbe0ff */
[----:B------:R1:W-:Y:S04]  /*67c20*/  STL [R1+0xb84], R19 ;  /* 0x000b841301007387 */ /* 0x0003e80000100800 */
[----:B------:R-:W-:Y:S04]  /*67c30*/  STL.64 [R1+0x2530], R16 ;  /* 0x0025301001007387 */ /* 0x000fe80000100a00 */
[----:B------:R-:W2:Y:S04]  /*67c40*/  LDL.LU R28, [R1+0xa28] ;  /* 0x000a2800011c7983 */ /* 0x000ea80000300800 */
[----:B------:R3:W-:Y:S01]  /*67c50*/  STL.64 [R1+0xb78], R14 ;  /* 0x000b780e01007387 */ /* 0x0007e20000100a00 */
[----:B-1----:R-:W-:-:S03]  /*67c60*/  IMAD.X R19, R8, 0x1, R7, P5 ;  /* 0x0000000108137824 */ /* 0x002fc600028e0607 */
[----:B---3--:R-:W3:Y:S04]  /*67c70*/  LDL.LU.64 R14, [R1+0x2550] ;  /* 0x00255000010e7983 */ /* 0x008ee80000300a00 */
[----:B------:R1:W-:Y:S04]  /*67c80*/  STL.64 [R1+0xb70], R18 ;  /* 0x000b701201007387 */ /* 0x0003e80000100a00 */
[----:B-1----:R-:W2:Y:S01]  /*67c90*/  LDL.LU.64 R18, [R1+0x2548] ;  /* 0x0025480001127983 */ /* 0x002ea20000300a00 */
[----:B----4-:R-:W-:Y:S02]  /*67ca0*/  SHF.R.S32.HI R9, RZ, 0x1f, R22 ;  /* 0x0000001fff097819 */ /* 0x010fe40000011416 */
[----:B------:R-:W-:-:S02]  /*67cb0*/  IADD3 R20, P3, PT, R22, R4, RZ ;  /* 0x0000000416147210 */ /* 0x000fc40007f7e0ff */
[----:B------:R-:W-:-:S03]  /*67cc0*/  IADD3 R22, P5, PT, R22, R6, RZ ;  /* 0x0000000616167210 */ /* 0x000fc60007fbe0ff */
[----:B------:R-:W-:Y:S02]  /*67cd0*/  IMAD.X R21, R9, 0x1, R5, P3 ;  /* 0x0000000109157824 */ /* 0x000fe400018e0605 */
[----:B------:R1:W-:Y:S04]  /*67ce0*/  STL [R1+0xb60], R22 ;  /* 0x000b601601007387 */ /* 0x0003e80000100800 */
[----:B-1----:R-:W4:Y:S04]  /*67cf0*/  LDL.LU.64 R22, [R1+0x2540] ;  /* 0x0025400001167983 */ /* 0x002f280000300a00 */
[----:B------:R1:W-:Y:S04]  /*67d00*/  STL.64 [R1+0xb68], R20 ;  /* 0x000b681401007387 */ /* 0x0003e80000100a00 */
[----:B-1----:R-:W2:Y:S01]  /*67d10*/  LDL.LU.64 R20, [R1+0x2538] ;  /* 0x0025380001147983 */ /* 0x002ea20000300a00 */
[----:B------:R-:W-:-:S03]  /*67d20*/  IADD3 R16, P1, PT, R29, R4, RZ ;  /* 0x000000041d107210 */ /* 0x000fc60007f3e0ff */
[----:B--2---:R1:W-:Y:S04]  /*67d30*/  STL.64 [R1+0x2510], R20 ;  /* 0x0025101401007387 */ /* 0x0043e80000100a00 */
[----:B-1----:R0:W2:Y:S04]  /*67d40*/  LDL.64 R20, [R1+0xb60] ;  /* 0x000b600001147983 */ /* 0x0020a80000100a00 */
[----:B------:R1:W-:Y:S04]  /*67d50*/  STL [R1+0xb58], R16 ;  /* 0x000b581001007387 */ /* 0x0003e80000100800 */
[----:B-1----:R-:W3:Y:S01]  /*67d60*/  LDL.LU.64 R16, [R1+0x2530] ;  /* 0x0025300001107983 */ /* 0x002ee20000300a00 */
[----:B--2---:R-:W-:-:S03]  /*67d70*/  IMAD.X R21, R9, 0x1, R7, P5 ;  /* 0x0000000109157824 */ /* 0x004fc600028e0607 */
[----:B---3--:R-:W-:Y:S04]  /*67d80*/  STL.64 [R1+0x2518], R16 ;  /* 0x0025181001007387 */ /* 0x008fe80000100a00 */
[----:B------:R-:W-:Y:S04]  /*67d90*/  STL [R1+0xb64], R21 ;  /* 0x000b641501007387 */ /* 0x000fe80000100800 */
[----:B------:R-:W-:Y:S04]  /*67da0*/  STL [R1+0x2520], R17 ;  /* 0x0025201101007387 */ /* 0x000fe80000100800 */
[----:B------:R1:W-:Y:S04]  /*67db0*/  STL.64 [R1+0x2528], R2 ;  /* 0x0025280201007387 */ /* 0x0003e80000100a00 */
[----:B-1----:R0:W2:Y:S01]  /*67dc0*/  LDL.64 R2, [R1+0xb58] ;  /* 0x000b580001027983 */ /* 0x0020a20000100a00 */
[----:B------:R-:W-:-:S02]  /*67dd0*/  SHF.R.S32.HI R8, RZ, 0x1f, R29 ;  /* 0x0000001fff087819 */ /* 0x000fc4000001141d */
[----:B------:R-:W-:-:S05]  /*67de0*/  IADD3 R16, P5, PT, R29, R6, RZ ;  /* 0x000000061d107210 */ /* 0x000fca0007fbe0ff */
[C---:B------:R-:W-:Y:S02]  /*67df0*/  IMAD.X R17, R8.reuse, 0x1, R7, P5 ;  /* 0x0000000108117824 */ /* 0x040fe400028e0607 */
[----:B--2---:R-:W-:-:S05]  /*67e00*/  IMAD.X R3, R8, 0x1, R5, P1 ;  /* 0x0000000108037824 */ /* 0x004fca00008e0605 */
[----:B------:R1:W-:Y:S04]  /*67e10*/  STL [R1+0xb5c], R3 ;  /* 0x000b5c0301007387 */ /* 0x0003e80000100800 */
[----:B-1----:R-:W2:Y:S04]  /*67e20*/  LDL.LU.64 R2, [R1+0x2528] ;  /* 0x0025280001027983 */ /* 0x002ea80000300a00 */
        /* <DEDUP_REMOVED lines=10> */
[----:B-1----:R-:W2:Y:S01]  /*67ed0*/  LDL.LU.64 R20, [R1+0x2510] ;  /* 0x0025100001147983 */ /* 0x002ea20000300a00 */
[----:B------:R-:W-:-:S03]  /*67ee0*/  IMAD.MOV.U32 R28, RZ, RZ, R15 ;  /* 0x000000ffff1c7224 */ /* 0x000fc600078e000f */
[----:B--2---:R1:W-:Y:S04]  /*67ef0*/  STL.64 [R1+0x2508], R20 ;  /* 0x0025081401007387 */ /* 0x0043e80000100a00 */
[----:B-1----:R0:W2:Y:S04]  /*67f00*/  LDL.64 R20, [R1+0xb40] ;  /* 0x000b400001147983 */ /* 0x0020a80000100a00 */
[----:B------:R1:W-:Y:S04]  /*67f10*/  STL.64 [R1+0x24e8], R18 ;  /* 0x0024e81201007387 */ /* 0x0003e80000100a00 */
[----:B-1----:R-:W3:Y:S04]  /*67f20*/  LDL.LU R19, [R1+0xa2c] ;  /* 0x000a2c0001137983 */ /* 0x002ee80000300800 */
[----:B------:R-:W3:Y:S01]  /*67f30*/  LDL.LU R15, [R1+0xa34] ;  /* 0x000a3400010f7983 */ /* 0x000ee20000300800 */
[----:B--2---:R-:W-:-:S03]  /*67f40*/  IMAD.X R21, R9, 0x1, R7, P5 ;  /* 0x0000000109157824 */ /* 0x004fc600028e0607 */
[----:B---3--:R1:W-:Y:S04]  /*67f50*/  STL.64 [R1+0x24f0], R14 ;  /* 0x0024f00e01007387 */ /* 0x0083e80000100a00 */
[----:B------:R-:W-:Y:S04]  /*67f60*/  STL [R1+0x24f8], R15 ;  /* 0x0024f80f01007387 */ /* 0x000fe80000100800 */
[----:B------:R2:W-:Y:S01]  /*67f70*/  STL [R1+0xb44], R21 ;  /* 0x000b441501007387 */ /* 0x0005e20000100800 */
[----:B------:R-:W-:Y:S02]  /*67f80*/  SHF.R.S32.HI R8, RZ, 0x1f, R19 ;  /* 0x0000001fff087819 */ /* 0x000fe40000011413 */
[C---:B-1----:R-:W-:Y:S01]  /*67f90*/  IADD3 R14, P1, PT, R19.reuse, R4, RZ ;  /* 0x00000004130e7210 */ /* 0x042fe20007f3e0ff */
[----:B--2---:R-:W2:Y:S04]  /*67fa0*/  LDL.LU.64 R20, [R1+0x2508] ;  /* 0x0025080001147983 */ /* 0x004ea80000300a00 */
[----:B----4-:R1:W-:Y:S04]  /*67fb0*/  STL.64 [R1+0x2500], R22 ;  /* 0x0025001601007387 */ /* 0x0103e80000100a00 */
[----:B------:R3:W-:Y:S01]  /*67fc0*/  STL [R1+0xb38], R14 ;  /* 0x000b380e01007387 */ /* 0x0007e20000100800 */
[----:B-1----:R-:W-:Y:S01]  /*67fd0*/  IMAD.MOV.U32 R22, RZ, RZ, R14 ;  /* 0x000000ffff167224 */ /* 0x002fe200078e000e */
[----:B---3--:R-:W-:Y:S01]  /*67fe0*/  IADD3 R14, P5, PT, R19, R6, RZ ;  /* 0x00000006130e7210 */ /* 0x008fe20007fbe0ff */
[----:B------:R-:W-:-:S02]  /*67ff0*/  IMAD.MOV.U32 R23, RZ, RZ, R15 ;  /* 0x000000ffff177224 */ /* 0x000fc400078e000f */
[C---:B------:R-:W-:Y:S02]  /*68000*/  IMAD.X R23, R8.reuse, 0x1, R5, P1 ;  /* 0x0000000108177824 */ /* 0x040fe400008e0605 */
[----:B------:R-:W-:-:S03]  /*68010*/  IMAD.X R15, R8, 0x1, R7, P5 ;  /* 0x00000001080f7824 */ /* 0x000fc600028e0607 */
[----:B------:R1:W-:Y:S04]  /*68020*/  STL [R1+0xb3c], R23 ;  /* 0x000b3c1701007387 */ /* 0x0003e80000100800 */
[----:B-1----:R-:W3:Y:S04]  /*68030*/  LDL.LU.64 R22, [R1+0x2500] ;  /* 0x0025000001167983 */ /* 0x002ee80000300a00 */
[----:B------:R1:W-:Y:S04]  /*68040*/  STL.64 [R1+0xb28], R14 ;  /* 0x000b280e01007387 */ /* 0x0003e80000100a00 */
[----:B-1----:R0:W4:Y:S01]  /*68050*/  LDL.LU R15, [R1+0x24f8] ;  /* 0x0024f800010f7983 */ /* 0x0021220000300800 */
[----:B------:R-:W-:-:S02]  /*68060*/  SHF.R.S32.HI R9, RZ, 0x1f, R29 ;  /* 0x0000001fff097819 */ /* 0x000fc4000001141d */
[C---:B------:R-:W-:Y:S02]  /*68070*/  IADD3 R18, P3, PT, R29.reuse, R4, RZ ;  /* 0x000000041d127210 */ /* 0x040fe40007f7e0ff */
[----:B------:R-:W-:-:S03]  /*68080*/  IADD3 R14, P5, PT, R29, R6, RZ ;  /* 0x000000061d0e7210 */ /* 0x000fc60007fbe0ff */
[----:B------:R-:W-:Y:S02]  /*68090*/  IMAD.X R19, R9, 0x1, R5, P3 ;  /* 0x0000000109137824 */ /* 0x000fe400018e0605 */
[----:B------:R4:W-:Y:S04]  /*680a0*/  STL [R1+0xb10], R14 ;  /* 0x000b100e01007387 */ /* 0x0009e80000100800 */
[----:B----4-:R-:W4:Y:S04]  /*680b0*/  LDL.LU.64 R14, [R1+0x24f0] ;  /* 0x0024f000010e7983 */ /* 0x010f280000300a00 */
[----:B------:R-:W-:Y:S04]  /*680c0*/  STL.64 [R1+0x24e0], R6 ;  /* 0x0024e00601007387 */ /* 0x000fe80000100a00 */
[----:B------:R1:W-:Y:S04]  /*680d0*/  STL.64 [R1+0xb20], R18 ;  /* 0x000b201201007387 */ /* 0x0003e80000100a00 */
[----:B-1----:R-:W2:Y:S01]  /*680e0*/  LDL.LU.64 R18, [R1+0x24e8] ;  /* 0x0024e80001127983 */ /* 0x002ea20000300a00 */
[----:B----4-:R-:W-:-:S03]  /*680f0*/  IADD3 R6, P1, PT, R15, R4, RZ ;  /* 0x000000040f067210 */ /* 0x010fc60007f3e0ff */
[----:B--2---:R1:W-:Y:S04]  /*68100*/  STL.64 [R1+0x24d8], R18 ;  /* 0x0024d81201007387 */ /* 0x0043e80000100a00 */
[----:B-1----:R0:W2:Y:S04]  /*68110*/  LDL.64 R18, [R1+0xb10] ;  /* 0x000b100001127983 */ /* 0x0020a80000100a00 */
[----:B------:R-:W-:Y:S04]  /*68120*/  STL.64 [R1+0x24b8], R26 ;  /* 0x0024b81a01007387 */ /* 0x000fe80000100a00 */
[----:B------:R1:W-:Y:S04]  /*68130*/  STL [R1+0xb08], R6 ;  /* 0x000b080601007387 */ /* 0x0003e80000100800 */
[----:B-1----:R-:W2:Y:S02]  /*68140*/  LDL.LU.64 R6, [R1+0x24e0] ;  /* 0x0024e00001067983 */ /* 0x002ea40000300a00 */
[----:B--2---:R-:W-:Y:S01]  /*68150*/  IMAD.X R19, R9, 0x1, R7, P5 ;  /* 0x0000000109137824 */ /* 0x004fe200028e0607 */
[----:B------:R-:W-:-:S04]  /*68160*/  IADD3 R26, P5, PT, R15, R6, RZ ;  /* 0x000000060f1a7210 */ /* 0x000fc80007fbe0ff */
[----:B------:R1:W-:Y:S04]  /*68170*/  STL [R1+0xb14], R19 ;  /* 0x000b141301007387 */ /* 0x0003e80000100800 */
[----:B-1----:R-:W2:Y:S04]  /*68180*/  LDL.LU.64 R18, [R1+0x24d8] ;  /* 0x0024d80001127983 */ /* 0x002ea80000300a00 */
[----:B------:R1:W-:Y:S04]  /*68190*/  STL.64 [R1+0x24d0], R6 ;  /* 0x0024d00601007387 */ /* 0x0003e80000100a00 */
[----:B-1----:R0:W4:Y:S01]  /*681a0*/  LDL.64 R6, [R1+0xb08] ;  /* 0x000b080001067983 */ /* 0x0021220000100a00 */
[----:B------:R-:W-:-:S03]  /*681b0*/  SHF.R.S32.HI R8, RZ, 0x1f, R15 ;  /* 0x0000001fff087819 */ /* 0x000fc6000001140f */
[----:B------:R-:W-:Y:S04]  /*681c0*/  STL [R1+0xb00], R26 ;  /* 0x000b001a01007387 */ /* 0x000fe80000100800 */
[----:B------:R1:W-:Y:S04]  /*681d0*/  STL.64 [R1+0x24c0], R24 ;  /* 0x0024c01801007387 */ /* 0x0003e80000100a00 */
[----:B-1----:R-:W2:Y:S04]  /*681e0*/  LDL.LU R24, [R1+0xa38] ;  /* 0x000a380001187983 */ /* 0x002ea80000300800 */
[----:B------:R-:W-:Y:S04]  /*681f0*/  STL.64 [R1+0x24c8], R12 ;  /* 0x0024c80c01007387 */ /* 0x000fe80000100a00 */
[----:B------:R-:W3:Y:S01]  /*68200*/  LDL.LU R29, [R1+0xa3c] ;  /* 0x000a3c00011d7983 */ /* 0x000ee20000300800 */
[----:B----4-:R-:W-:-:S05]  /*68210*/  IMAD.X R7, R8, 0x1, R5, P1 ;  /* 0x0000000108077824 */ /* 0x010fca00008e0605 */
[----:B------:R1:W-:Y:S04]  /*68220*/  STL [R1+0xb0c], R7 ;  /* 0x000b0c0701007387 */ /* 0x0003e80000100800 */
[----:B-1----:R-:W4:Y:S01]  /*68230*/  LDL.LU.64 R6, [R1+0x24d0] ;  /* 0x0024d00001067983 */ /* 0x002f220000300a00 */
[----:B------:R-:W-:Y:S02]  /*68240*/  IMAD.MOV.U32 R12, RZ, RZ, R26 ;  /* 0x000000ffff0c7224 */ /* 0x000fe400078e001a */
[----:B------:R-:W-:Y:S01]  /*68250*/  IMAD.MOV.U32 R13, RZ, RZ, R27 ;  /* 0x000000ffff0d7224 */ /* 0x000fe200078e001b */
[----:B--2---:R-:W-:Y:S02]  /*68260*/  SHF.R.S32.HI R9, RZ, 0x1f, R24 ;  /* 0x0000001fff097819 */ /* 0x004fe40000011418 */
[----:B------:R-:W-:Y:S01]  /*68270*/  IADD3 R26, P3, PT, R24, R4, RZ ;  /* 0x00000004181a7210 */ /* 0x000fe20007f7e0ff */
[----:B------:R-:W2:Y:S04]  /*68280*/  LDL.LU R15, [R1+0xa40] ;  /* 0x000a4000010f7983 */ /* 0x000ea80000300800 */
[----:B------:R-:W-:-:S02]  /*68290*/  IMAD.X R27, R9, 0x1, R5, P3 ;  /* 0x00000001091b7824 */ /* 0x000fc400018e0605 */
[----:B----4-:R-:W-:Y:S01]  /*682a0*/  IMAD.X R13, R8, 0x1, R7, P5 ;  /* 0x00000001080d7824 */ /* 0x010fe200028e0607 */
[----:B------:R-:W-:-:S04]  /*682b0*/  IADD3 R24, P5, PT, R24, R6, RZ ;  /* 0x0000000618187210 */ /* 0x000fc80007fbe0ff */
[----:B------:R1:W-:Y:S04]  /*682c0*/  STL [R1+0xb04], R13 ;  /* 0x000b040d01007387 */ /* 0x0003e80000100800 */
[----:B-1----:R-:W4:Y:S04]  /*682d0*/  LDL.LU.64 R12, [R1+0x24c8] ;  /* 0x0024c800010c7983 */ /* 0x002f280000300a00 */
[----:B------:R1:W-:Y:S04]  /*682e0*/  STL [R1+0xae8], R24 ;  /* 0x000ae81801007387 */ /* 0x0003e80000100800 */
[----:B-1----:R-:W2:Y:S04]  /*682f0*/  LDL.LU.64 R24, [R1+0x24c0] ;  /* 0x0024c00001187983 */ /* 0x002ea80000300a00 */
[----:B------:R1:W-:Y:S04]  /*68300*/  STL.64 [R1+0xaf8], R26 ;  /* 0x000af81a01007387 */ /* 0x0003e80000100a00 */
[----:B-1----:R-:W2:Y:S04]  /*68310*/  LDL.LU.64 R26, [R1+0x24b8] ;  /* 0x0024b800011a7983 */ /* 0x002ea80000300a00 */
[----:B--2---:R-:W-:Y:S04]  /*68320*/  STL.64 [R1+0x24a0], R26 ;  /* 0x0024a01a01007387 */ /* 0x004fe80000100a00 */
[----:B------:R1:W-:Y:S04]  /*68330*/  STL [R1+0x24a8], R27 ;  /* 0x0024a81b01007387 */ /* 0x0003e80000100800 */
[----:B-1----:R0:W2:Y:S04]  /*68340*/  LDL.64 R26, [R1+0xae8] ;  /* 0x000ae800011a7983 */ /* 0x0020a80000100a00 */
[----:B------:R1:W-:Y:S04]  /*68350*/  STL.64 [R1+0x24b0], R10 ;  /* 0x0024b00a01007387 */ /* 0x0003e80000100a00 */
[----:B------:R-:W-:Y:S01]  /*68360*/  STL.64 [R1+0x2498], R24 ;  /* 0x0024981801007387 */ /* 0x000fe20000100a00 */
[----:B---3--:R-:W-:-:S02]  /*68370*/  SHF.R.S32.HI R8, RZ, 0x1f, R29 ;  /* 0x0000001fff087819 */ /* 0x008fc4000001141d */
[----:B-1----:R-:W-:Y:S01]  /*68380*/  IADD3 R10, P1, PT, R29, R4, RZ ;  /* 0x000000041d0a7210 */ /* 0x002fe20007f3e0ff */
[----:B--2---:R-:W-:Y:S01]  /*68390*/  IMAD.X R27, R9, 0x1, R7, P5 ;  /* 0x00000001091b7824 */ /* 0x004fe200028e0607 */
[----:B------:R-:W-:-:S04]  /*683a0*/  IADD3 R26, P5, PT, R29, R6, RZ ;  /* 0x000000061d1a7210 */ /* 0x000fc80007fbe0ff */
[----:B------:R1:W-:Y:S04]  /*683b0*/  STL [R1+0xaec], R27 ;  /* 0x000aec1b01007387 */ /* 0x0003e80000100800 */
[----:B------:R-:W2:Y:S01]  /*683c0*/  LDL.LU R29, [R1+0xa4c] ;  /* 0x000a4c00011d7983 */ /* 0x000ea20000300800 */
[----:B------:R-:W-:-:S05]  /*683d0*/  IMAD.X R11, R8, 0x1, R5, P1 ;  /* 0x00000001080b7824 */ /* 0x000fca00008e0605 */
[----:B------:R3:W-:Y:S01]  /*683e0*/  STL.64 [R1+0xae0], R10 ;  /* 0x000ae00a01007387 */ /* 0x0007e20000100a00 */
[----:B-1----:R-:W-:-:S03]  /*683f0*/  IMAD.X R27, R8, 0x1, R7, P5 ;  /* 0x00000001081b7824 */ /* 0x002fc600028e0607 */
[----:B---3--:R-:W3:Y:S04]  /*68400*/  LDL.LU.64 R10, [R1+0x24b0] ;  /* 0x0024b000010a7983 */ /* 0x008ee80000300a00 */
[----:B--2---:R-:W-:Y:S04]  /*68410*/  STL.64 [R1+0x2490], R28 ;  /* 0x0024901c01007387 */ /* 0x004fe80000100a00 */
        /* <DEDUP_REMOVED lines=13> */
[----:B-1----:R0:W3:Y:S01]  /*684f0*/  LDL.64 R2, [R1+0xac0] ;  /* 0x000ac00001027983 */ /* 0x0020e20000100a00 */
[----:B----4-:R-:W-:-:S03]  /*68500*/  IMAD.MOV.U32 R15, RZ, RZ, R13 ;  /* 0x000000ffff0f7224 */ /* 0x010fc600078e000d */
[----:B------:R-:W4:Y:S01]  /*68510*/  LDL.LU R13, [R1+0xa50] ;  /* 0x000a5000010d7983 */ /* 0x000f220000300800 */
[----:B--2---:R-:W-:-:S05]  /*68520*/  IADD3 R28, P1, PT, R25, R4, RZ ;  /* 0x00000004191c7210 */ /* 0x004fca0007f3e0ff */
[----:B------:R1:W-:Y:S01]  /*68530*/  STL [R1+0xab8], R28 ;  /* 0x000ab81c01007387 */ /* 0x0003e20000100800 */
[----:B---3--:R-:W-:-:S03]  /*68540*/  IMAD.X R3, R9, 0x1, R7, P5 ;  /* 0x0000000109037824 */ /* 0x008fc600028e0607 */
[----:B-1----:R-:W2:Y:S04]  /*68550*/  LDL.LU.64 R28, [R1+0x2490] ;  /* 0x00249000011c7983 */ /* 0x002ea80000300a00 */
[----:B------:R1:W-:Y:S01]  /*68560*/  STL.64 [R1+0x2488], R6 ;  /* 0x0024880601007387 */ /* 0x0003e20000100a00 */
[----:B------:R-:W-:-:S03]  /*68570*/  IADD3 R24, P5, PT, R25, R6, RZ ;  /* 0x0000000619187210 */ /* 0x000fc60007fbe0ff */
[----:B------:R-:W-:Y:S04]  /*68580*/  STL [R1+0xac4], R3 ;  /* 0x000ac40301007387 */ /* 0x000fe80000100800 */
[----:B-1----:R0:W3:Y:S01]  /*68590*/  LDL.64 R6, [R1+0xab8] ;  /* 0x000ab80001067983 */ /* 0x0020e20000100a00 */
[----:B------:R-:W-:Y:S01]  /*685a0*/  SHF.R.S32.HI R8, RZ, 0x1f, R25 ;  /* 0x0000001fff087819 */ /* 0x000fe20000011419 */
[----:B--2---:R-:W-:Y:S02]  /*685b0*/  IMAD.MOV.U32 R25, RZ, RZ, R28 ;  /* 0x000000ffff197224 */ /* 0x004fe400078e001c */
[----:B------:R-:W-:Y:S02]  /*685c0*/  IMAD.MOV.U32 R28, RZ, RZ, R12 ;  /* 0x000000ffff1c7224 */ /* 0x000fe400078e000c */
[----:B------:R-:W-:-:S02]  /*685d0*/  IMAD.MOV.U32 R12, RZ, RZ, R11 ;  /* 0x000000ffff0c7224 */ /* 0x000fc400078e000b */
[----:B------:R-:W-:Y:S02]  /*685e0*/  IMAD.MOV.U32 R11, RZ, RZ, R18 ;  /* 0x000000ffff0b7224 */ /* 0x000fe400078e0012 */
[----:B------:R-:W-:Y:S02]  /*685f0*/  IMAD.MOV.U32 R18, RZ, RZ, R19 ;  /* 0x000000ffff127224 */ /* 0x000fe400078e0013 */
[----:B------:R-:W-:Y:S02]  /*68600*/  IMAD.MOV.U32 R19, RZ, RZ, R0 ;  /* 0x000000ffff137224 */ /* 0x000fe400078e0000 */
[----:B------:R-:W2:Y:S01]  /*68610*/  LDL.LU R0, [R1+0xa58] ;  /* 0x000a580001007983 */ /* 0x000ea20000300800 */
[----:B---3--:R-:W-:-:S05]  /*68620*/  IMAD.X R7, R8, 0x1, R5, P1 ;  /* 0x0000000108077824 */ /* 0x008fca00008e0605 */
[----:B------:R1:W-:Y:S04]  /*68630*/  STL [R1+0xabc], R7 ;  /* 0x000abc0701007387 */ /* 0x0003e80000100800 */
[----:B-1----:R-:W3:Y:S01]  /*68640*/  LDL.LU.64 R6, [R1+0x2488] ;  /* 0x0024880001067983 */ /* 0x002ee20000300a00 */
[--C-:B------:R-:W-:Y:S02]  /*68650*/  SHF.R.S32.HI R9, RZ, 0x1f, R25.reuse ;  /* 0x0000001fff097819 */ /* 0x100fe40000011419 */
[----:B------:R-:W-:Y:S01]  /*68660*/  IADD3 R2, P3, PT, R25, R4, RZ ;  /* 0x0000000419027210 */ /* 0x000fe20007f7e0ff */
[----:B------:R-:W-:Y:S02]  /*68670*/  IMAD.MOV.U32 R3, RZ, RZ, R25 ;  /* 0x000000ffff037224 */ /* 0x000fe400078e0019 */
[----:B---3--:R-:W-:-:S05]  /*68680*/  IMAD.X R25, R8, 0x1, R7, P5 ;  /* 0x0000000108197824 */ /* 0x008fca00028e0607 */
[----:B------:R1:W-:Y:S04]  /*68690*/  STL.64 [R1+0xaa8], R24 ;  /* 0x000aa81801007387 */ /* 0x0003e80000100a00 */
[----:B-1----:R-:W3:Y:S04]  /*686a0*/  LDL.LU.64 R24, [R1+0x2480] ;  /* 0x0024800001187983 */ /* 0x002ee80000300a00 */
[----:B---3--:R1:W-:Y:S02]  /*686b0*/  STL.64 [R1+0x2468], R24 ;  /* 0x0024681801007387 */ /* 0x0083e40000100a00 */
[----:B-1----:R-:W-:Y:S01]  /*686c0*/  IADD3 R24, P5, PT, R3, R6, RZ ;  /* 0x0000000603187210 */ /* 0x002fe20007fbe0ff */
[----:B------:R-:W-:-:S05]  /*686d0*/  IMAD.X R3, R9, 0x1, R5, P3 ;  /* 0x0000000109037824 */ /* 0x000fca00018e0605 */
[----:B------:R1:W-:Y:S04]  /*686e0*/  STL.64 [R1+0xaa0], R2 ;  /* 0x000aa00201007387 */ /* 0x0003e80000100a00 */
[----:B-1----:R-:W3:Y:S01]  /*686f0*/  LDL.LU.64 R2, [R1+0x2478] ;  /* 0x0024780001027983 */ /* 0x002ee20000300a00 */
[----:B------:R-:W-:Y:S01]  /*68700*/  IMAD.X R25, R9, 0x1, R7, P5 ;  /* 0x0000000109197824 */ /* 0x000fe200028e0607 */
[----:B------:R-:W-:Y:S02]  /*68710*/  SHF.R.S32.HI R8, RZ, 0x1f, R29 ;  /* 0x0000001fff087819 */ /* 0x000fe4000001141d */
[----:B---3--:R1:W-:Y:S04]  /*68720*/  STL.64 [R1+0x2470], R2 ;  /* 0x0024700201007387 */ /* 0x0083e80000100a00 */
[----:B------:R3:W-:Y:S04]  /*68730*/  STL.64 [R1+0x4a0], R24 ;  /* 0x0004a01801007387 */ /* 0x0007e80000100a00 */
[----:B------:R-:W-:Y:S01]  /*68740*/  STL [R1+0x2460], R28 ;  /* 0x0024601c01007387 */ /* 0x000fe20000100800 */
[----:B-1----:R-:W-:-:S02]  /*68750*/  IADD3 R2, P1, PT, R29, R4, RZ ;  /* 0x000000041d027210 */ /* 0x002fc40007f3e0ff */
[----:B---3--:R-:W-:-:S03]  /*68760*/  IADD3 R24, P5, PT, R29, R6, RZ ;  /* 0x000000061d187210 */ /* 0x008fc60007fbe0ff */
[C---:B------:R-:W-:Y:S02]  /*68770*/  IMAD.X R3, R8.reuse, 0x1, R5, P1 ;  /* 0x0000000108037824 */ /* 0x040fe400008e0605 */
[----:B------:R-:W-:-:S03]  /*68780*/  IMAD.X R25, R8, 0x1, R7, P5 ;  /* 0x0000000108197824 */ /* 0x000fc600028e0607 */
[----:B------:R1:W-:Y:S04]  /*68790*/  STL.64 [R1+0x498], R2 ;  /* 0x0004980201007387 */ /* 0x0003e80000100a00 */
[----:B-1----:R-:W3:Y:S04]  /*687a0*/  LDL.LU.64 R2, [R1+0x2470] ;  /* 0x0024700001027983 */ /* 0x002ee80000300a00 */
[----:B------:R1:W-:Y:S04]  /*687b0*/  STL.64 [R1+0x480], R24 ;  /* 0x0004801801007387 */ /* 0x0003e80000100a00 */
[----:B-1----:R-:W2:Y:S01]  /*687c0*/  LDL.LU.64 R24, [R1+0x2468] ;  /* 0x0024680001187983 */ /* 0x002ea20000300a00 */
[----:B----4-:R-:W-:-:S02]  /*687d0*/  SHF.R.S32.HI R9, RZ, 0x1f, R13 ;  /* 0x0000001fff097819 */ /* 0x010fc4000001140d */
[C---:B------:R-:W-:Y:S01]  /*687e0*/  IADD3 R28, P3, PT, R13.reuse, R4, RZ ;  /* 0x000000040d1c7210 */ /* 0x040fe20007f7e0ff */
[----:B--2---:R1:W-:Y:S02]  /*687f0*/  STL.64 [R1+0x2450], R24 ;  /* 0x0024501801007387 */ /* 0x0043e40000100a00 */
[----:B-1----:R-:W-:Y:S02]  /*68800*/  IADD3 R24, P5, PT, R13, R6, RZ ;  /* 0x000000060d187210 */ /* 0x002fe40007fbe0ff */
[----:B------:R-:W2:Y:S04]  /*68810*/  LDL.LU R13, [R1+0x2464] ;  /* 0x00246400010d7983 */ /* 0x000ea80000300800 */
[----:B------:R-:W-:Y:S04]  /*68820*/  STL [R1+0x460], R24 ;  /* 0x0004601801007387 */ /* 0x000fe80000100800 */
[----:B---3--:R1:W-:Y:S04]  /*68830*/  STL.64 [R1+0x2458], R2 ;  /* 0x0024580201007387 */ /* 0x0083e80000100a00 */
[----:B-1----:R-:W3:Y:S01]  /*68840*/  LDL.LU R2, [R1+0xa54] ;  /* 0x000a540001027983 */ /* 0x002ee20000300800 */
[----:B------:R-:W-:-:S05]  /*68850*/  IMAD.X R29, R9, 0x1, R5, P3 ;  /* 0x00000001091d7824 */ /* 0x000fca00018e0605 */
[----:B------:R1:W-:Y:S04]  /*68860*/  STL.64 [R1+0x478], R28 ;  /* 0x0004781c01007387 */ /* 0x0003e80000100a00 */
[----:B-1----:R-:W4:Y:S04]  /*68870*/  LDL.LU R28, [R1+0x2460] ;  /* 0x00246000011c7983 */ /* 0x002f280000300800 */
[----:B--2---:R1:W-:Y:S04]  /*68880*/  STL.64 [R1+0x2448], R12 ;  /* 0x0024480c01007387 */ /* 0x0043e80000100a00 */
[----:B------:R-:W2:Y:S01]  /*68890*/  LDL.LU R29, [R1+0xa60] ;  /* 0x000a6000011d7983 */ /* 0x000ea20000300800 */
[----:B-1----:R-:W-:-:S02]  /*688a0*/  IMAD.MOV.U32 R12, RZ, RZ, R24 ;  /* 0x000000ffff0c7224 */ /* 0x002fc400078e0018 */
[----:B------:R-:W-:Y:S01]  /*688b0*/  IMAD.MOV.U32 R13, RZ, RZ, R25 ;  /* 0x000000ffff0d7224 */ /* 0x000fe200078e0019 */
[----:B---3--:R-:W-:Y:S02]  /*688c0*/  SHF.R.S32.HI R8, RZ, 0x1f, R2 ;  /* 0x0000001fff087819 */ /* 0x008fe40000011402 */
[C---:B------:R-:W-:Y:S01]  /*688d0*/  IADD3 R24, P1, PT, R2.reuse, R4, RZ ;  /* 0x0000000402187210 */ /* 0x040fe20007f3e0ff */
[----:B------:R-:W-:Y:S01]  /*688e0*/  IMAD.X R13, R9, 0x1, R7, P5 ;  /* 0x00000001090d7824 */ /* 0x000fe200028e0607 */
[----:B------:R-:W-:Y:S02]  /*688f0*/  IADD3 R12, P5, PT, R2, R6, RZ ;  /* 0x00000006020c7210 */ /* 0x000fe40007fbe0ff */
[----:B------:R-:W-:Y:S01]  /*68900*/  IADD3 R2, P3, PT, R0, R4, RZ ;  /* 0x0000000400027210 */ /* 0x000fe20007f7e0ff */
[C---:B------:R-:W-:Y:S01]  /*68910*/  IMAD.X R25, R8.reuse, 0x1, R5, P1 ;  /* 0x0000000108197824 */ /* 0x040fe200008e0605 */
[----:B------:R-:W-:Y:S04]  /*68920*/  STL [R1+0x464], R13 ;  /* 0x0004640d01007387 */ /* 0x000fe80000100800 */
[----:B------:R1:W-:Y:S04]  /*68930*/  STL [R1+0x2b8], R2 ;  /* 0x0002b80201007387 */ /* 0x0003e80000100800 */
[----:B-1----:R-:W3:Y:S04]  /*68940*/  LDL.LU.64 R2, [R1+0x2458] ;  /* 0x0024580001027983 */ /* 0x002ee80000300a00 */
[----:B------:R1:W-:Y:S04]  /*68950*/  STL.64 [R1+0x458], R24 ;  /* 0x0004581801007387 */ /* 0x0003e80000100a00 */
[----:B-1----:R-:W2:Y:S01]  /*68960*/  LDL.LU.64 R24, [R1+0x2450] ;  /* 0x0024500001187983 */ /* 0x002ea20000300a00 */
[----:B------:R-:W-:Y:S01]  /*68970*/  IMAD.X R13, R8, 0x1, R7, P5 ;  /* 0x00000001080d7824 */ /* 0x000fe200028e0607 */
[----:B------:R-:W-:-:S02]  /*68980*/  SHF.R.S32.HI R9, RZ, 0x1f, R0 ;  /* 0x0000001fff097819 */ /* 0x000fc40000011400 */
[----:B--2---:R-:W-:Y:S04]  /*68990*/  STL.64 [R1+0x2438], R24 ;  /* 0x0024381801007387 */ /* 0x004fe80000100a00 */
[----:B------:R1:W-:Y:S04]  /*689a0*/  STL.64 [R1+0x440], R12 ;  /* 0x0004400c01007387 */ /* 0x0003e80000100a00 */
[----:B-1----:R-:W2:Y:S01]  /*689b0*/  LDL.LU.64 R12, [R1+0x2448] ;  /* 0x00244800010c7983 */ /* 0x002ea20000300a00 */
[----:B------:R-:W-:-:S03]  /*689c0*/  IADD3 R24, P5, PT, R0, R6, RZ ;  /* 0x0000000600187210 */ /* 0x000fc60007fbe0ff */
[----:B------:R-:W3:Y:S04]  /*689d0*/  LDL.LU R0, [R1+0x2440] ;  /* 0x0024400001007983 */ /* 0x000ee80000300800 */
[----:B------:R1:W-:Y:S04]  /*689e0*/  STL.64 [R1+0x2430], R18 ;  /* 0x0024301201007387 */ /* 0x0003e80000100a00 */
[----:B-1----:R0:W3:Y:S04]  /*689f0*/  LDL.64 R18, [R1+0x2b8] ;  /* 0x0002b80001127983 */ /* 0x0020e80000100a00 */
[----:B--2---:R1:W-:Y:S04]  /*68a00*/  STL.64 [R1+0x2418], R12 ;  /* 0x0024180c01007387 */ /* 0x0043e80000100a00 */
[----:B-1----:R-:W2:Y:S01]  /*68a10*/  LDL.LU R13, [R1+0xa5c] ;  /* 0x000a5c00010d7983 */ /* 0x002ea20000300800 */
[----:B------:R-:W-:-:S02]  /*68a20*/  IMAD.X R25, R9, 0x1, R7, P5 ;  /* 0x0000000109197824 */ /* 0x000fc400028e0607 */
[----:B---3--:R-:W-:-:S05]  /*68a30*/  IMAD.X R19, R9, 0x1, R5, P3 ;  /* 0x0000000109137824 */ /* 0x008fca00018e0605 */
[----:B------:R-:W-:Y:S04]  /*68a40*/  STL [R1+0x2bc], R19 ;  /* 0x0002bc1301007387 */ /* 0x000fe80000100800 */
[----:B------:R1:W-:Y:S04]  /*68a50*/  STL.64 [R1+0x2a0], R24 ;  /* 0x0002a01801007387 */ /* 0x0003e80000100a00 */
[----:B-1----:R-:W3:Y:S04]  /*68a60*/  LDL.LU.64 R24, [R1+0x2438] ;  /* 0x0024380001187983 */ /* 0x002ee80000300a00 */
[----:B------:R1:W-:Y:S04]  /*68a70*/  STL.64 [R1+0x2420], R20 ;  /* 0x0024201401007387 */ /* 0x0003e80000100a00 */
[----:B------:R0:W-:Y:S01]  /*68a80*/  STL [R1+0x2428], R21 ;  /* 0x0024281501007387 */ /* 0x0001e20000100800 */
[----:B--2---:R-:W-:-:S02]  /*68a90*/  SHF.R.S32.HI R8, RZ, 0x1f, R13 ;  /* 0x0000001fff087819 */ /* 0x004fc4000001140d */
[C---:B------:R-:W-:Y:S02]  /*68aa0*/  IADD3 R18, P1, PT, R13.reuse, R4, RZ ;  /* 0x000000040d127210 */ /* 0x040fe40007f3e0ff */
[----:B-1----:R-:W-:-:S03]  /*68ab0*/  IADD3 R20, P5, PT, R13, R6, RZ ;  /* 0x000000060d147210 */ /* 0x002fc60007fbe0ff */
[C---:B------:R-:W-:Y:S02]  /*68ac0*/  IMAD.X R19, R8.reuse, 0x1, R5, P1 ;  /* 0x0000000108137824 */ /* 0x040fe400008e0605 */
[----:B0-----:R-:W-:-:S03]  /*68ad0*/  IMAD.X R21, R8, 0x1, R7, P5 ;  /* 0x0000000108157824 */ /* 0x001fc600028e0607 */
[----:B------:R0:W-:Y:S04]  /*68ae0*/  STL.64 [R1+0x298], R18 ;  /* 0x0002981201007387 */ /* 0x0001e80000100a00 */
[----:B0-----:R-:W2:Y:S04]  /*68af0*/  LDL.LU.64 R18, [R1+0x2430] ;  /* 0x0024300001127983 */ /* 0x001ea80000300a00 */
[----:B------:R0:W-:Y:S04]  /*68b00*/  STL.64 [R1+0x278], R20 ;  /* 0x0002781401007387 */ /* 0x0001e80000100a00 */
[----:B0-----:R0:W2:Y:S01]  /*68b10*/  LDL.LU R21, [R1+0x2428] ;  /* 0x0024280001157983 */ /* 0x0010a20000300800 */
[----:B------:R-:W-:-:S02]  /*68b20*/  SHF.R.S32.HI R9, RZ, 0x1f, R29 ;  /* 0x0000001fff097819 */ /* 0x000fc4000001141d */
[C---:B------:R-:W-:Y:S02]  /*68b30*/  IADD3 R12, P3, PT, R29.reuse, R4, RZ ;  /* 0x000000041d0c7210 */ /* 0x040fe40007f7e0ff */
[----:B------:R-:W-:-:S03]  /*68b40*/  IADD3 R20, P5, PT, R29, R6, RZ ;  /* 0x000000061d147210 */ /* 0x000fc60007fbe0ff */
[C---:B------:R-:W-:Y:S02]  /*68b50*/  IMAD.X R13, R9.reuse, 0x1, R5, P3 ;  /* 0x00000001090d7824 */ /* 0x040fe400018e0605 */
[----:B------:R2:W-:Y:S04]  /*68b60*/  STL [R1+0x258], R20 ;  /* 0x0002581401007387 */ /* 0x0005e80000100800 */
[----:B--2---:R-:W2:Y:S04]  /*68b70*/  LDL.LU.64 R20, [R1+0x2420] ;  /* 0x0024200001147983 */ /* 0x004ea80000300a00 */
[----:B------:R1:W-:Y:S04]  /*68b80*/  STL.64 [R1+0x270], R12 ;  /* 0x0002700c01007387 */ /* 0x0003e80000100a00 */
[----:B-1----:R-:W2:Y:S04]  /*68b90*/  LDL.LU.64 R12, [R1+0x2418] ;  /* 0x00241800010c7983 */ /* 0x002ea80000300a00 */
[----:B--2---:R1:W-:Y:S04]  /*68ba0*/  STL.64 [R1+0x23f0], R12 ;  /* 0x0023f00c01007387 */ /* 0x0043e80000100a00 */
[----:B-1----:R-:W2:Y:S04]  /*68bb0*/  LDL.LU R12, [R1+0xa68] ;  /* 0x000a6800010c7983 */ /* 0x002ea80000300800 */
[----:B--2---:R1:W-:Y:S04]  /*68bc0*/  STL.64 [R1+0x2410], R12 ;  /* 0x0024100c01007387 */ /* 0x0043e80000100a00 */
[----:B-1----:R0:W2:Y:S04]  /*68bd0*/  LDL.64 R12, [R1+0x258] ;  /* 0x00025800010c7983 */ /* 0x0020a80000100a00 */
[----:B---3--:R1:W-:Y:S04]  /*68be0*/  STL.64 [R1+0x23f8], R24 ;  /* 0x0023f81801007387 */ /* 0x0083e80000100a00 */
[----:B-1----:R-:W3:Y:S04]  /*68bf0*/  LDL.LU R25, [R1+0xa64] ;  /* 0x000a640001197983 */ /* 0x002ee80000300800 */
[----:B------:R-:W-:Y:S04]  /*68c00*/  STL.64 [R1+0x2400], R16 ;  /* 0x0024001001007387 */ /* 0x000fe80000100a00 */
[----:B------:R-:W-:Y:S04]  /*68c10*/  STL.64 [R1+0x2408], R2 ;  /* 0x0024080201007387 */ /* 0x000fe80000100a00 */
[----:B------:R-:W4:Y:S01]  /*68c20*/  LDL.LU R29, [R1+0x40] ;  /* 0x00004000011d7983 */ /* 0x000f220000300800 */
[----:B--2---:R-:W-:-:S05]  /*68c30*/  IMAD.X R13, R9, 0x1, R7, P5 ;  /* 0x00000001090d7824 */ /* 0x004fca00028e0607 */
[----:B------:R1:W-:Y:S04]  /*68c40*/  STL [R1+0x25c], R13 ;  /* 0x00025c0d01007387 */ /* 0x0003e80000100800 */
[----:B-1----:R-:W2:Y:S01]  /*68c50*/  LDL.LU.64 R12, [R1+0x2410] ;  /* 0x00241000010c7983 */ /* 0x002ea20000300a00 */
[----:B---3--:R-:W-:Y:S02]  /*68c60*/  SHF.R.S32.HI R8, RZ, 0x1f, R25 ;  /* 0x0000001fff087819 */ /* 0x008fe40000011419 */
[C---:B------:R-:W-:Y:S02]  /*68c70*/  IADD3 R16, P1, PT, R25.reuse, R4, RZ ;  /* 0x0000000419107210 */ /* 0x040fe40007f3e0ff */
[----:B------:R-:W-:-:S03]  /*68c80*/  IADD3 R24, P5, PT, R25, R6, RZ ;  /* 0x0000000619187210 */ /* 0x000fc60007fbe0ff */
[C---:B------:R-:W-:Y:S02]  /*68c90*/  IMAD.X R17, R8.reuse, 0x1, R5, P1 ;  /* 0x0000000108117824 */ /* 0x040fe400008e0605 */
[----:B------:R-:W-:Y:S01]  /*68ca0*/  IMAD.X R25, R8, 0x1, R7, P5 ;  /* 0x0000000108197824 */ /* 0x000fe200028e0607 */
[C---:B--2---:R-:W-:Y:S02]  /*68cb0*/  IADD3 R2, P3, PT, R12.reuse, R4, RZ ;  /* 0x000000040c027210 */ /* 0x044fe40007f7e0ff */
[----:B------:R-:W-:Y:S02]  /*68cc0*/  SHF.R.S32.HI R9, RZ, 0x1f, R12 ;  /* 0x0000001fff097819 */ /* 0x000fe4000001140c */
[----:B------:R-:W-:Y:S01]  /*68cd0*/  IADD3 R12, P5, PT, R12, R6, RZ ;  /* 0x000000060c0c7210 */ /* 0x000fe20007fbe0ff */
[----:B------:R1:W-:Y:S04]  /*68ce0*/  STL [R1+0x220], R2 ;  /* 0x0002200201007387 */ /* 0x0003e80000100800 */
[----:B-1----:R-:W2:Y:S04]  /*68cf0*/  LDL.LU.64 R2, [R1+0x2408] ;  /* 0x0024080001027983 */ /* 0x002ea80000300a00 */
[----:B------:R1:W-:Y:S04]  /*68d00*/  STL.64 [R1+0x250], R16 ;  /* 0x0002501001007387 */ /* 0x0003e80000100a00 */
[----:B-1----:R-:W3:Y:S04]  /*68d10*/  LDL.LU.64 R16, [R1+0x2400] ;  /* 0x0024000001107983 */ /* 0x002ee80000300a00 */
[----:B------:R1:W-:Y:S04]  /*68d20*/  STL.64 [R1+0x228], R24 ;  /* 0x0002281801007387 */ /* 0x0003e80000100a00 */
[----:B-1----:R-:W2:Y:S04]  /*68d30*/  LDL.LU.64 R24, [R1+0x23f8] ;  /* 0x0023f80001187983 */ /* 0x002ea80000300a00 */
[----:B------:R1:W-:Y:S04]  /*68d40*/  STL [R1+0x1e8], R12 ;  /* 0x0001e80c01007387 */ /* 0x0003e80000100800 */
[----:B-1----:R-:W2:Y:S04]  /*68d50*/  LDL.LU.64 R12, [R1+0x23f0] ;  /* 0x0023f000010c7983 */ /* 0x002ea80000300a00 */
[----:B------:R-:W-:Y:S04]  /*68d60*/  STL.64 [R1+0x23e0], R6 ;  /* 0x0023e00601007387 */ /* 0x000fe80000100a00 */
[----:B------:R1:W-:Y:S04]  /*68d70*/  STL [R1+0x23e8], R7 ;  /* 0x0023e80701007387 */ /* 0x0003e80000100800 */
[----:B-1----:R0:W3:Y:S04]  /*68d80*/  LDL.64 R6, [R1+0x220] ;  /* 0x0002200001067983 */ /* 0x0020e80000100a00 */
[----:B--2---:R1:W-:Y:S04]  /*68d90*/  STL.64 [R1+0x23c0], R12 ;  /* 0x0023c00c01007387 */ /* 0x0043e80000100a00 */
[----:B-1----:R-:W2:Y:S01]  /*68da0*/  LDL.LU R12, [R1+0x44] ;  /* 0x00004400010c7983 */ /* 0x002ea20000300800 */
[----:B---3--:R-:W-:-:S05]  /*68db0*/  IMAD.X R7, R9, 0x1, R5, P3 ;  /* 0x0000000109077824 */ /* 0x008fca00018e0605 */
[----:B------:R1:W-:Y:S04]  /*68dc0*/  STL [R1+0x224], R7 ;  /* 0x0002240701007387 */ /* 0x0003e80000100800 */
[----:B-1----:R0:W3:Y:S01]  /*68dd0*/  LDL.LU R7, [R1+0x23e8] ;  /* 0x0023e80001077983 */ /* 0x0020e20000300800 */
[----:B----4-:R-:W-:-:S03]  /*68de0*/  IADD3 R6, P1, PT, R29, R4, RZ ;  /* 0x000000041d067210 */ /* 0x010fc60007f3e0ff */
[----:B------:R1:W-:Y:S04]  /*68df0*/  STL.64 [R1+0x23c8], R10 ;  /* 0x0023c80a01007387 */ /* 0x0003e80000100a00 */
[----:B-1----:R0:W4:Y:S04]  /*68e00*/  LDL.64 R10, [R1+0x1e8] ;  /* 0x0001e800010a7983 */ /* 0x0021280000100a00 */
[----:B------:R3:W-:Y:S04]  /*68e10*/  STL [R1+0x1f8], R6 ;  /* 0x0001f80601007387 */ /* 0x0007e80000100800 */
[----:B---3--:R-:W4:Y:S04]  /*68e20*/  LDL.LU.64 R6, [R1+0x23e0] ;  /* 0x0023e00001067983 */ /* 0x008f280000300a00 */
[----:B------:R1:W-:Y:S04]  /*68e30*/  STL.64 [R1+0x23d0], R18 ;  /* 0x0023d01201007387 */ /* 0x0003e80000100a00 */
[----:B-1----:R-:W3:Y:S01]  /*68e40*/  LDL.64 R18, [R1+0x1f8] ;  /* 0x0001f80001127983 */ /* 0x002ee20000100a00 */
[----:B------:R-:W-:Y:S01]  /*68e50*/  SHF.R.S32.HI R8, RZ, 0x1f, R29 ;  /* 0x0000001fff087819 */ /* 0x000fe2000001141d */
[----:B----4-:R-:W-:-:S05]  /*68e60*/  IMAD.X R11, R9, 0x1, R7, P5 ;  /* 0x00000001090b7824 */ /* 0x010fca00028e0607 */
[----:B------:R-:W-:Y:S01]  /*68e70*/  STL [R1+0x1ec], R11 ;  /* 0x0001ec0b01007387 */ /* 0x000fe20000100800 */
[----:B------:R-:W-:-:S03]  /*68e80*/  IADD3 R10, P5, PT, R29, R6, RZ ;  /* 0x000000061d0a7210 */ /* 0x000fc60007fbe0ff */
[----:B---3--:R2:W-:Y:S04]  /*68e90*/  STL [R1+0x23d8], R18 ;  /* 0x0023d81201007387 */ /* 0x0085e80000100800 */
[----:B------:R-:W3:Y:S01]  /*68ea0*/  LDL.LU R29, [R1+0x48] ;  /* 0x00004800011d7983 */ /* 0x000ee20000300800 */
[----:B--2---:R-:W-:-:S05]  /*68eb0*/  IADD3 R18, P3, PT, R12, R4, RZ ;  /* 0x000000040c127210 */ /* 0x004fca0007f7e0ff */
[----:B------:R1:W-:Y:S04]  /*68ec0*/  STL [R1+0x248], R18 ;  /* 0x0002481201007387 */ /* 0x0003e80000100800 */
[----:B-1----:R0:W2:Y:S01]  /*68ed0*/  LDL.LU R18, [R1+0x23d8] ;  /* 0x0023d80001127983 */ /* 0x0020a20000300800 */
[C---:B------:R-:W-:Y:S02]  /*68ee0*/  IMAD.X R19, R8.reuse, 0x1, R5, P1 ;  /* 0x0000000108137824 */ /* 0x040fe400008e0605 */
[----:B------:R-:W-:Y:S01]  /*68ef0*/  IMAD.X R11, R8, 0x1, R7, P5 ;  /* 0x00000001080b7824 */ /* 0x000fe200028e0607 */
[----:B------:R-:W-:Y:S02]  /*68f00*/  SHF.R.S32.HI R9, RZ, 0x1f, R12 ;  /* 0x0000001fff097819 */ /* 0x000fe4000001140c */
[-C--:B------:R-:W-:Y:S01]  /*68f10*/  IADD3 R12, P5, PT, R12, R6.reuse, RZ ;  /* 0x000000060c0c7210 */ /* 0x080fe20007fbe0ff */
[----:B------:R2:W-:Y:S04]  /*68f20*/  STL [R1+0x1fc], R19 ;  /* 0x0001fc1301007387 */ /* 0x0005e80000100800 */
[----:B--2---:R-:W2:Y:S04]  /*68f30*/  LDL.LU.64 R18, [R1+0x23d0] ;  /* 0x0023d00001127983 */ /* 0x004ea80000300a00 */
[----:B------:R1:W-:Y:S04]  /*68f40*/  STL.64 [R1+0x1f0], R10 ;  /* 0x0001f00a01007387 */ /* 0x0003e80000100a00 */
[----:B-1----:R-:W4:Y:S04]  /*68f50*/  LDL.LU.64 R10, [R1+0x23c8] ;  /* 0x0023c800010a7983 */ /* 0x002f280000300a00 */
[----:B------:R1:W-:Y:S04]  /*68f60*/  STL [R1+0x240], R12 ;  /* 0x0002400c01007387 */ /* 0x0003e80000100800 */
[----:B-1----:R-:W2:Y:S04]  /*68f70*/  LDL.LU.64 R12, [R1+0x23c0] ;  /* 0x0023c000010c7983 */ /* 0x002ea80000300a00 */
[----:B--2---:R1:W-:Y:S04]  /*68f80*/  STL.64 [R1+0x23a8], R12 ;  /* 0x0023a80c01007387 */ /* 0x0043e80000100a00 */
[----:B-1----:R0:W2:Y:S04]  /*68f90*/  LDL.64 R12, [R1+0x240] ;  /* 0x00024000010c7983 */ /* 0x0020a80000100a00 */
[----:B----4-:R1:W-:Y:S04]  /*68fa0*/  STL.64 [R1+0x23b0], R10 ;  /* 0x0023b00a01007387 */ /* 0x0103e80000100a00 */
[----:B-1----:R0:W4:Y:S04]  /*68fb0*/  LDL.64 R10, [R1+0x248] ;  /* 0x00024800010a7983 */ /* 0x0021280000100a00 */
[----:B------:R-:W-:Y:S04]  /*68fc0*/  STL.64 [R1+0x23b8], R18 ;  /* 0x0023b81201007387 */ /* 0x000fe80000100a00 */
[----:B------:R1:W-:Y:S04]  /*68fd0*/  STL.64 [R1+0x23a0], R26 ;  /* 0x0023a01a01007387 */ /* 0x0003e80000100a00 */
[----:B-1----:R-:W4:Y:S01]  /*68fe0*/  LDL.LU R26, [R1+0x4c] ;  /* 0x00004c00011a7983 */ /* 0x002f220000300800 */
[----:B---3--:R-:W-:Y:S01]  /*68ff0*/  SHF.R.S32.HI R8, RZ, 0x1f, R29 ;  /* 0x0000001fff087819 */ /* 0x008fe2000001141d */
[----:B--2---:R-:W-:Y:S01]  /*69000*/  IMAD.X R13, R9, 0x1, R7, P5 ;  /* 0x00000001090d7824 */ /* 0x004fe200028e0607 */
[----:B------:R-:W-:Y:S01]  /*69010*/  IADD3 R12, P5, PT, R29, R6, RZ ;  /* 0x000000061d0c7210 */ /* 0x000fe20007fbe0ff */
[----:B----4-:R-:W-:Y:S01]  /*69020*/  IMAD.X R11, R9, 0x1, R5, P3 ;  /* 0x00000001090b7824 */ /* 0x010fe200018e0605 */
[----:B------:R-:W-:-:S04]  /*69030*/  IADD3 R10, P1, PT, R29, R4, RZ ;  /* 0x000000041d0a7210 */ /* 0x000fc80007f3e0ff */
[----:B------:R1:W-:Y:S04]  /*69040*/  STL [R1+0x24c], R11 ;  /* 0x00024c0b01007387 */ /* 0x0003e80000100800 */
[----:B------:R2:W-:Y:S04]  /*69050*/  STL [R1+0x244], R13 ;  /* 0x0002440d01007387 */ /* 0x0005e80000100800 */
[----:B------:R-:W3:Y:S01]  /*69060*/  LDL.LU R29, [R1+0x50] ;  /* 0x00005000011d7983 */ /* 0x000ee20000300800 */
[----:B------:R-:W-:Y:S01]  /*69070*/  IADD3 R18, P3, PT, R26, R4, RZ ;  /* 0x000000041a127210 */ /* 0x000fe20007f7e0ff */
[----:B-1----:R-:W-:-:S02]  /*69080*/  IMAD.X R11, R8, 0x1, R5, P1 ;  /* 0x00000001080b7824 */ /* 0x002fc400008e0605 */
[----:B--2---:R-:W-:Y:S01]  /*69090*/  IMAD.X R13, R8, 0x1, R7, P5 ;  /* 0x00000001080d7824 */ /* 0x004fe200028e0607 */
[----:B------:R-:W-:Y:S02]  /*690a0*/  SHF.R.S32.HI R9, RZ, 0x1f, R26 ;  /* 0x0000001fff097819 */ /* 0x000fe4000001141a */
[----:B------:R-:W-:Y:S01]  /*690b0*/  IADD3 R26, P5, PT, R26, R6, RZ ;  /* 0x000000061a1a7210 */ /* 0x000fe20007fbe0ff */
[----:B------:R1:W-:Y:S04]  /*690c0*/  STL [R1+0x290], R18 ;  /* 0x0002901201007387 */ /* 0x0003e80000100800 */
[----:B-1----:R-:W2:Y:S04]  /*690d0*/  LDL.LU.64 R18, [R1+0x23b8] ;  /* 0x0023b80001127983 */ /* 0x002ea80000300a00 */
[----:B------:R1:W-:Y:S04]  /*690e0*/  STL.64 [R1+0x268], R10 ;  /* 0x0002680a01007387 */ /* 0x0003e80000100a00 */
[----:B-1----:R-:W4:Y:S04]  /*690f0*/  LDL.LU.64 R10, [R1+0x23b0] ;  /* 0x0023b000010a7983 */ /* 0x002f280000300a00 */
[----:B------:R1:W-:Y:S04]  /*69100*/  STL.64 [R1+0x260], R12 ;  /* 0x0002600c01007387 */ /* 0x0003e80000100a00 */
[----:B-1----:R-:W2:Y:S04]  /*69110*/  LDL.LU.64 R12, [R1+0x23a8] ;  /* 0x0023a800010c7983 */ /* 0x002ea80000300a00 */
[----:B------:R1:W-:Y:S04]  /*69120*/  STL [R1+0x288], R26 ;  /* 0x0002881a01007387 */ /* 0x0003e80000100800 */
[----:B-1----:R-:W2:Y:S04]  /*69130*/  LDL.LU.64 R26, [R1+0x23a0] ;  /* 0x0023a000011a7983 */ /* 0x002ea80000300a00 */
[----:B--2---:R1:W-:Y:S04]  /*69140*/  STL.64 [R1+0x2390], R26 ;  /* 0x0023901a01007387 */ /* 0x0043e80000100a00 */
[----:B-1----:R0:W2:Y:S04]  /*69150*/  LDL.64 R26, [R1+0x290] ;  /* 0x00029000011a7983 */ /* 0x0020a80000100a00 */
[----:B------:R-:W-:Y:S04]  /*69160*/  STL.64 [R1+0x2398], R16 ;  /* 0x0023981001007387 */ /* 0x000fe80000100a00 */
[----:B------:R1:W-:Y:S04]  /*69170*/  STL.64 [R1+0x2380], R2 ;  /* 0x0023800201007387 */ /* 0x0003e80000100a00 */
[----:B-1----:R-:W4:Y:S04]  /*69180*/  LDL.LU R2, [R1+0x54] ;  /* 0x0000540001027983 */ /* 0x002f280000300800 */
[----:B------:R1:W-:Y:S04]  /*69190*/  STL.64 [R1+0x2388], R14 ;  /* 0x0023880e01007387 */ /* 0x0003e80000100a00 */
[----:B-1----:R0:W4:Y:S01]  /*691a0*/  LDL.64 R14, [R1+0x288] ;  /* 0x00028800010e7983 */ /* 0x0021220000100a00 */
[----:B---3--:R-:W-:Y:S01]  /*691b0*/  SHF.R.S32.HI R8, RZ, 0x1f, R29 ;  /* 0x0000001fff087819 */ /* 0x008fe2000001141d */
[----:B--2---:R-:W-:Y:S01]  /*691c0*/  IMAD.X R27, R9, 0x1, R5, P3 ;  /* 0x00000001091b7824 */ /* 0x004fe200018e0605 */
[----:B------:R-:W-:-:S04]  /*691d0*/  IADD3 R26, P1, PT, R29, R4, RZ ;  /* 0x000000041d1a7210 */ /* 0x000fc80007f3e0ff */
[----:B------:R1:W-:Y:S01]  /*691e0*/  STL [R1+0x294], R27 ;  /* 0x0002941b01007387 */ /* 0x0003e20000100800 */
[----:B----4-:R-:W-:Y:S01]  /*691f0*/  IADD3 R16, P3, PT, R2, R4, RZ ;  /* 0x0000000402107210 */ /* 0x010fe20007f7e0ff */
[C---:B-1----:R-:W-:Y:S02]  /*69200*/  IMAD.X R27, R8.reuse, 0x1, R5, P1 ;  /* 0x00000001081b7824 */ /* 0x042fe400008e0605 */
[--C-:B------:R-:W-:Y:S01]  /*69210*/  IMAD.X R15, R9, 0x1, R7.reuse, P5 ;  /* 0x00000001090f7824 */ /* 0x100fe200028e0607 */
[-C--:B------:R-:W-:Y:S02]  /*69220*/  IADD3 R14, P5, PT, R29, R6.reuse, RZ ;  /* 0x000000061d0e7210 */ /* 0x080fe40007fbe0ff */
[----:B------:R-:W-:Y:S02]  /*69230*/  SHF.R.S32.HI R9, RZ, 0x1f, R2 ;  /* 0x0000001fff097819 */ /* 0x000fe40000011402 */
[----:B------:R1:W-:Y:S04]  /*69240*/  STL [R1+0x28c], R15 ;  /* 0x00028c0f01007387 */ /* 0x0003e80000100800 */
[----:B------:R-:W2:Y:S04]  /*69250*/  LDL.LU R29, [R1+0x5c] ;  /* 0x00005c00011d7983 */ /* 0x000ea80000300800 */
[----:B------:R3:W-:Y:S01]  /*69260*/  STL [R1+0x450], R16 ;  /* 0x0004501001007387 */ /* 0x0007e20000100800 */
[----:B-1----:R-:W-:Y:S01]  /*69270*/  IMAD.X R15, R8, 0x1, R7, P5 ;  /* 0x00000001080f7824 */ /* 0x002fe200028e0607 */
[----:B------:R-:W-:-:S02]  /*69280*/  IADD3 R2, P5, PT, R2, R6, RZ ;  /* 0x0000000602027210 */ /* 0x000fc40007fbe0ff */
[----:B---3--:R-:W3:Y:S04]  /*69290*/  LDL.LU.64 R16, [R1+0x2398] ;  /* 0x0023980001107983 */ /* 0x008ee80000300a00 */
[----:B------:R1:W-:Y:S04]  /*692a0*/  STL.64 [R1+0x2b0], R26 ;  /* 0x0002b01a01007387 */ /* 0x0003e80000100a00 */
[----:B-1----:R-:W4:Y:S04]  /*692b0*/  LDL.LU.64 R26, [R1+0x2390] ;  /* 0x00239000011a7983 */ /* 0x002f280000300a00 */
[----:B------:R1:W-:Y:S04]  /*692c0*/  STL.64 [R1+0x2a8], R14 ;  /* 0x0002a80e01007387 */ /* 0x0003e80000100a00 */
[----:B-1----:R-:W2:Y:S04]  /*692d0*/  LDL.LU.64 R14, [R1+0x2388] ;  /* 0x00238800010e7983 */ /* 0x002ea80000300a00 */
[----:B------:R1:W-:Y:S04]  /*692e0*/  STL [R1+0x448], R2 ;  /* 0x0004480201007387 */ /* 0x0003e80000100800 */
[----:B-1----:R-:W2:Y:S04]  /*692f0*/  LDL.LU.64 R2, [R1+0x2380] ;  /* 0x0023800001027983 */ /* 0x002ea80000300a00 */
[----:B--2---:R1:W-:Y:S04]  /*69300*/  STL.64 [R1+0x2360], R2 ;  /* 0x0023600201007387 */ /* 0x0043e80000100a00 */
[----:B-1----:R-:W2:Y:S04]  /*69310*/  LDL.LU R3, [R1+0x58] ;  /* 0x0000580001037983 */ /* 0x002ea80000300800 */
[----:B------:R-:W-:Y:S04]  /*69320*/  STL.64 [R1+0x2368], R14 ;  /* 0x0023680e01007387 */ /* 0x000fe80000100a00 */
[----:B------:R1:W-:Y:S04]  /*69330*/  STL [R1+0x2370], R15 ;  /* 0x0023700f01007387 */ /* 0x0003e80000100800 */
[----:B-1----:R0:W3:Y:S04]  /*69340*/  LDL.64 R14, [R1+0x448] ;  /* 0x00044800010e7983 */ /* 0x0020e80000100a00 */
[----:B------:R1:W-:Y:S04]  /*69350*/  STL.64 [R1+0x2378], R12 ;  /* 0x0023780c01007387 */ /* 0x0003e80000100a00 */
[----:B-1----:R0:W4:Y:S01]  /*69360*/  LDL.64 R12, [R1+0x450] ;  /* 0x00045000010c7983 */ /* 0x0021220000100a00 */
[----:B--2---:R-:W-:Y:S01]  /*69370*/  SHF.R.S32.HI R8, RZ, 0x1f, R3 ;  /* 0x0000001fff087819 */ /* 0x004fe20000011403 */
[----:B---3--:R-:W-:Y:S01]  /*69380*/  IMAD.X R15, R9, 0x1, R7, P5 ;  /* 0x00000001090f7824 */ /* 0x008fe200028e0607 */
[----:B------:R-:W-:Y:S01]  /*69390*/  IADD3 R14, P5, PT, R3, R6, RZ ;  /* 0x00000006030e7210 */ /* 0x000fe20007fbe0ff */
[----:B----4-:R-:W-:Y:S01]  /*693a0*/  IMAD.X R13, R9, 0x1, R5, P3 ;  /* 0x00000001090d7824 */ /* 0x010fe200018e0605 */
[----:B------:R-:W-:-:S04]  /*693b0*/  IADD3 R12, P1, PT, R3, R4, RZ ;  /* 0x00000004030c7210 */ /* 0x000fc80007f3e0ff */
[----:B------:R1:W-:Y:S04]  /*693c0*/  STL [R1+0x454], R13 ;  /* 0x0004540d01007387 */ /* 0x0003e80000100800 */
[----:B------:R2:W-:Y:S01]  /*693d0*/  STL [R1+0x44c], R15 ;  /* 0x00044c0f01007387 */ /* 0x0005e20000100800 */
[C---:B-1----:R-:W-:Y:S02]  /*693e0*/  IMAD.X R13, R8.reuse, 0x1, R5, P1 ;  /* 0x00000001080d7824 */ /* 0x042fe400008e0605 */
[----:B--2---:R-:W-:-:S03]  /*693f0*/  IMAD.X R15, R8, 0x1, R7, P5 ;  /* 0x00000001080f7824 */ /* 0x004fc600028e0607 */
[----:B------:R1:W-:Y:S04]  /*69400*/  STL.64 [R1+0x470], R12 ;  /* 0x0004700c01007387 */ /* 0x0003e80000100a00 */
[----:B-1----:R-:W2:Y:S04]  /*69410*/  LDL.LU.64 R12, [R1+0x2378] ;  /* 0x00237800010c7983 */ /* 0x002ea80000300a00 */
[----:B------:R1:W-:Y:S04]  /*69420*/  STL.64 [R1+0x468], R14 ;  /* 0x0004680e01007387 */ /* 0x0003e80000100a00 */
[----:B-1----:R0:W3:Y:S01]  /*69430*/  LDL.LU R15, [R1+0x2370] ;  /* 0x00237000010f7983 */ /* 0x0020e20000300800 */
[----:B------:R-:W-:-:S02]  /*69440*/  SHF.R.S32.HI R9, RZ, 0x1f, R29 ;  /* 0x0000001fff097819 */ /* 0x000fc4000001141d */
[C---:B------:R-:W-:Y:S02]  /*69450*/  IADD3 R2, P3, PT, R29.reuse, R4, RZ ;  /* 0x000000041d027210 */ /* 0x040fe40007f7e0ff */
[----:B------:R-:W-:Y:S01]  /*69460*/  IADD3 R14, P5, PT, R29, R6, RZ ;  /* 0x000000061d0e7210 */ /* 0x000fe20007fbe0ff */
[----:B------:R-:W-:Y:S02]  /*69470*/  IMAD.MOV.U32 R29, RZ, RZ, R28 ;  /* 0x000000ffff1d7224 */ /* 0x000fe400078e001c */
[----:B------:R-:W-:Y:S02]  /*69480*/  IMAD.X R3, R9, 0x1, R5, P3 ;  /* 0x0000000109037824 */ /* 0x000fe400018e0605 */
[----:B------:R3:W-:Y:S01]  /*69490*/  STL [R1+0x488], R14 ;  /* 0x0004880e01007387 */ /* 0x0007e20000100800 */
[----:B------:R-:W-:-:S03]  /*694a0*/  IMAD.MOV.U32 R28, RZ, RZ, R10 ;  /* 0x000000ffff1c7224 */ /* 0x000fc600078e000a */
[----:B---3--:R-:W3:Y:S04]  /*694b0*/  LDL.LU.64 R14, [R1+0x2368] ;  /* 0x00236800010e7983 */ /* 0x008ee80000300a00 */
[----:B------:R1:W-:Y:S04]  /*694c0*/  STL.64 [R1+0x490], R2 ;  /* 0x0004900201007387 */ /* 0x0003e80000100a00 */
[----:B-1----:R-:W4:Y:S04]  /*694d0*/  LDL.LU.64 R2, [R1+0x2360] ;  /* 0x0023600001027983 */ /* 0x002f280000300a00 */
[----:B--2---:R1:W-:Y:S04]  /*694e0*/  STL.64 [R1+0x2350], R12 ;  /* 0x0023500c01007387 */ /* 0x0043e80000100a00 */
[----:B-1----:R-:W2:Y:S04]  /*694f0*/  LDL.LU R13, [R1+0x60] ;  /* 0x00006000010d7983 */ /* 0x002ea80000300800 */
[----:B------:R1:W-:Y:S04]  /*69500*/  STL.64 [R1+0x2358], R28 ;  /* 0x0023581c01007387 */ /* 0x0003e80000100a00 */
[----:B-1----:R-:W3:Y:S01]  /*69510*/  LDL.64 R28, [R1+0x488] ;  /* 0x00048800011c7983 */ /* 0x002ee20000100a00 */
[----:B------:R-:W-:-:S02]  /*69520*/  IMAD.MOV.U32 R10, RZ, RZ, R19 ;  /* 0x000000ffff0a7224 */ /* 0x000fc400078e0013 */
[----:B------:R-:W-:Y:S01]  /*69530*/  IMAD.MOV.U32 R19, RZ, RZ, R0 ;  /* 0x000000ffff137224 */ /* 0x000fe200078e0000 */
[----:B----4-:R1:W-:Y:S04]  /*69540*/  STL [R1+0x2348], R2 ;  /* 0x0023480201007387 */ /* 0x0103e80000100800 */
[----:B-1----:R-:W4:Y:S04]  /*69550*/  LDL.LU R2, [R1+0x64] ;  /* 0x0000640001027983 */ /* 0x002f280000300800 */
[----:B------:R3:W-:Y:S04]  /*69560*/  STL.64 [R1+0x2340], R24 ;  /* 0x0023401801007387 */ /* 0x0007e80000100a00 */
[----:B------:R-:W4:Y:S01]  /*69570*/  LDL.LU R0, [R1+0xe4] ;  /* 0x0000e40001007983 */ /* 0x000f220000300800 */
[----:B--2---:R-:W-:Y:S01]  /*69580*/  SHF.R.S32.HI R8, RZ, 0x1f, R13 ;  /* 0x0000001fff087819 */ /* 0x004fe2000001140d */
[----:B---3--:R-:W-:-:S02]  /*69590*/  IMAD.MOV.U32 R24, RZ, RZ, R28 ;  /* 0x000000ffff187224 */ /* 0x008fc400078e001c */
[----:B------:R-:W-:Y:S01]  /*695a0*/  IMAD.MOV.U32 R25, RZ, RZ, R29 ;  /* 0x000000ffff197224 */ /* 0x000fe200078e001d */
[----:B------:R-:W-:Y:S01]  /*695b0*/  IADD3 R28, P1, PT, R13, R4, RZ ;  /* 0x000000040d1c7210 */ /* 0x000fe20007f3e0ff */
[----:B------:R-:W-:Y:S01]  /*695c0*/  IMAD.X R25, R9, 0x1, R7, P5 ;  /* 0x0000000109197824 */ /* 0x000fe200028e0607 */
[----:B------:R-:W-:-:S03]  /*695d0*/  IADD3 R12, P5, PT, R13, R6, RZ ;  /* 0x000000060d0c7210 */ /* 0x000fc60007fbe0ff */
[C---:B------:R-:W-:Y:S02]  /*695e0*/  IMAD.X R29, R8.reuse, 0x1, R5, P1 ;  /* 0x00000001081d7824 */ /* 0x040fe400008e0605 */
[----:B------:R-:W-:Y:S01]  /*695f0*/  IMAD.X R13, R8, 0x1, R7, P5 ;  /* 0x00000001080d7824 */ /* 0x000fe200028e0607 */
[----:B------:R-:W-:Y:S04]  /*69600*/  STL [R1+0x48c], R25 ;  /* 0x00048c1901007387 */ /* 0x000fe80000100800 */
[----:B------:R1:W-:Y:S04]  /*69610*/  STL.64 [R1+0x4b0], R28 ;  /* 0x0004b01c01007387 */ /* 0x0003e80000100a00 */
[----:B-1----:R-:W2:Y:S04]  /*69620*/  LDL.LU.64 R28, [R1+0x2358] ;  /* 0x00235800011c7983 */ /* 0x002ea80000300a00 */
[----:B------:R1:W-:Y:S04]  /*69630*/  STL.64 [R1+0x4a8], R12 ;  /* 0x0004a80c01007387 */ /* 0x0003e80000100a00 */
[----:B-1----:R-:W3:Y:S01]  /*69640*/  LDL.LU.64 R12, [R1+0x2350] ;  /* 0x00235000010c7983 */ /* 0x002ee20000300a00 */
[----:B----4-:R-:W-:-:S02]  /*69650*/  SHF.R.S32.HI R9, RZ, 0x1f, R2 ;  /* 0x0000001fff097819 */ /* 0x010fc40000011402 */
[----:B------:R-:W-:-:S05]  /*69660*/  IADD3 R24, P3, PT, R2, R4, RZ ;  /* 0x0000000402187210 */ /* 0x000fca0007f7e0ff */
[----:B------:R-:W-:Y:S01]  /*69670*/  IMAD.X R25, R9, 0x1, R5, P3 ;  /* 0x0000000109197824 */ /* 0x000fe200018e0605 */
[----:B---3--:R1:W-:Y:S04]  /*69680*/  STL.64 [R1+0x2330], R12 ;  /* 0x0023300c01007387 */ /* 0x0083e80000100a00 */
[----:B--2---:R-:W-:Y:S01]  /*69690*/  STL.64 [R1+0x2338], R28 ;  /* 0x0023381c01007387 */ /* 0x004fe20000100a00 */
[----:B-1----:R-:W-:-:S03]  /*696a0*/  IADD3 R12, P5, PT, R2, R6, RZ ;  /* 0x00000006020c7210 */ /* 0x002fc60007fbe0ff */
[----:B------:R-:W2:Y:S04]  /*696b0*/  LDL.LU R2, [R1+0x2348] ;  /* 0x0023480001027983 */ /* 0x000ea80000300800 */
[----:B------:R1:W-:Y:S04]  /*696c0*/  STL.64 [R1+0x4c0], R24 ;  /* 0x0004c01801007387 */ /* 0x0003e80000100a00 */
[----:B-1----:R-:W3:Y:S04]  /*696d0*/  LDL.LU.64 R24, [R1+0x2340] ;  /* 0x0023400001187983 */ /* 0x002ee80000300a00 */
        /* <DEDUP_REMOVED lines=9> */
[----:B------:R-:W-:-:S05]  /*69770*/  IADD3 R24, P5, PT, R24, R6, RZ ;  /* 0x0000000618187210 */ /* 0x000fca0007fbe0ff */
[----:B------:R-:W-:Y:S04]  /*69780*/  STL [R1+0x2328], R24 ;  /* 0x0023281801007387 */ /* 0x000fe80000100800 */
[----:B------:R1:W-:Y:S04]  /*69790*/  STL.64 [R1+0x2320], R6 ;  /* 0x0023200601007387 */ /* 0x0003e80000100a00 */
[----:B-1----:R0:W2:Y:S04]  /*697a0*/  LDL.64 R6, [R1+0x4d0] ;  /* 0x0004d00001067983 */ /* 0x0020a80000100a00 */
[----:B----4-:R1:W-:Y:S04]  /*697b0*/  STL [R1+0x2308], R12 ;  /* 0x0023080c01007387 */ /* 0x0103e80000100800 */
[----:B-1----:R-:W4:Y:S04]  /*697c0*/  LDL.LU R12, [R1+0xe0] ;  /* 0x0000e000010c7983 */ /* 0x002f280000300800 */
[----:B------:R1:W-:Y:S04]  /*697d0*/  STL.64 [R1+0x2310], R22 ;  /* 0x0023101601007387 */ /* 0x0003e80000100a00 */
[----:B-1----:R-:W3:Y:S01]  /*697e0*/  LDL.LU R23, [R1+0x6c] ;  /* 0x00006c0001177983 */ /* 0x002ee20000300800 */
[----:B--2---:R-:W-:Y:S01]  /*697f0*/  IMAD.X R7, R8, 0x1, R5, P1 ;  /* 0x0000000108077824 */ /* 0x004fe200008e0605 */
[----:B---3--:R-:W-:-:S05]  /*69800*/  IADD3 R24, P3, PT, R23, R4, RZ ;  /* 0x0000000417187210 */ /* 0x008fca0007f7e0ff */
[----:B------:R1:W-:Y:S04]  /*69810*/  STL [R1+0x4e0], R24 ;  /* 0x0004e01801007387 */ /* 0x0003e80000100800 */
[----:B-1----:R-:W2:Y:S04]  /*69820*/  LDL.LU R24, [R1+0x2328] ;  /* 0x0023280001187983 */ /* 0x002ea80000300800 */
[----:B------:R1:W-:Y:S04]  /*69830*/  STL [R1+0x4d4], R7 ;  /* 0x0004d40701007387 */ /* 0x0003e80000100800 */
[----:B-1----:R-:W3:Y:S02]  /*69840*/  LDL.LU.64 R6, [R1+0x2320] ;  /* 0x0023200001067983 */ /* 0x002ee40000300a00 */
[----:B---3--:R-:W-:-:S05]  /*69850*/  IMAD.X R25, R8, 0x1, R7, P5 ;  /* 0x0000000108197824 */ /* 0x008fca00028e0607 */
[----:B--2---:R1:W-:Y:S04]  /*69860*/  STL.64 [R1+0x4c8], R24 ;  /* 0x0004c81801007387 */ /* 0x0043e80000100a00 */
[----:B-1----:R-:W2:Y:S01]  /*69870*/  LDL.LU.64 R24, [R1+0x2318] ;  /* 0x0023180001187983 */ /* 0x002ea20000300a00 */
[----:B------:R-:W-:Y:S02]  /*69880*/  SHF.R.S32.HI R9, RZ, 0x1f, R23 ;  /* 0x0000001fff097819 */ /* 0x000fe40000011417 */
[----:B------:R-:W-:Y:S01]  /*69890*/  IADD3 R22, P5, PT, R23, R6, RZ ;  /* 0x0000000617167210 */ /* 0x000fe20007fbe0ff */
[----:B--2---:R1:W-:Y:S04]  /*698a0*/  STL.64 [R1+0x2300], R24 ;  /* 0x0023001801007387 */ /* 0x0043e80000100a00 */
[----:B-1----:R0:W2:Y:S01]  /*698b0*/  LDL.64 R24, [R1+0x4e0] ;  /* 0x0004e00001187983 */ /* 0x0020a20000100a00 */
[C---:B------:R-:W-:Y:S01]  /*698c0*/  IMAD.X R23, R9.reuse, 0x1, R7, P5 ;  /* 0x0000000109177824 */ /* 0x040fe200028e0607 */
[----:B----4-:R-:W-:Y:S01]  /*698d0*/  SHF.R.S32.HI R8, RZ, 0x1f, R12 ;  /* 0x0000001fff087819 */ /* 0x010fe2000001140c */
[----:B--2---:R-:W-:Y:S01]  /*698e0*/  IMAD.X R25, R9, 0x1, R5, P3 ;  /* 0x0000000109197824 */ /* 0x004fe200018e0605 */
[----:B------:R-:W-:-:S02]  /*698f0*/  IADD3 R24, P1, PT, R12, R4, RZ ;  /* 0x000000040c187210 */ /* 0x000fc40007f3e0ff */
[----:B------:R-:W-:Y:S02]  /*69900*/  IADD3 R12, P5, PT, R12, R6, RZ ;  /* 0x000000060c0c7210 */ /* 0x000fe40007fbe0ff */
[----:B------:R-:W-:Y:S04]  /*69910*/  STL [R1+0x4e4], R25 ;  /* 0x0004e41901007387 */ /* 0x000fe80000100800 */
[----:B------:R1:W-:Y:S04]  /*69920*/  STL.64 [R1+0x4d8], R22 ;  /* 0x0004d81601007387 */ /* 0x0003e80000100a00 */
[----:B-1----:R-:W2:Y:S04]  /*69930*/  LDL.LU.64 R22, [R1+0x2310] ;  /* 0x0023100001167983 */ /* 0x002ea80000300a00 */
[----:B------:R1:W-:Y:S04]  /*69940*/  STL [R1+0x4e8], R12 ;  /* 0x0004e80c01007387 */ /* 0x0003e80000100800 */
[----:B-1----:R-:W3:Y:S01]  /*69950*/  LDL.LU R12, [R1+0x2308] ;  /* 0x00230800010c7983 */ /* 0x002ee20000300800 */
[----:B------:R-:W-:-:S03]  /*69960*/  IMAD.X R25, R8, 0x1, R5, P1 ;  /* 0x0000000108197824 */ /* 0x000fc600008e0605 */
[----:B---3--:R-:W-:Y:S04]  /*69970*/  STL [R1+0x22f8], R12 ;  /* 0x0022f80c01007387 */ /* 0x008fe80000100800 */
[----:B------:R1:W-:Y:S04]  /*69980*/  STL.64 [R1+0x4f0], R24 ;  /* 0x0004f01801007387 */ /* 0x0003e80000100a00 */
[----:B-1----:R-:W3:Y:S04]  /*69990*/  LDL.LU.64 R24, [R1+0x2300] ;  /* 0x0023000001187983 */ /* 0x002ee80000300a00 */
[----:B---3--:R1:W-:Y:S04]  /*699a0*/  STL.64 [R1+0x22e0], R24 ;  /* 0x0022e01801007387 */ /* 0x0083e80000100a00 */
[----:B-1----:R-:W3:Y:S04]  /*699b0*/  LDL.LU R24, [R1+0xe8] ;  /* 0x0000e80001187983 */ /* 0x002ee80000300800 */
[----:B------:R1:W-:Y:S04]  /*699c0*/  STL.64 [R1+0x22e8], R2 ;  /* 0x0022e80201007387 */ /* 0x0003e80000100a00 */
[----:B-1----:R0:W4:Y:S01]  /*699d0*/  LDL.64 R2, [R1+0x4e8] ;  /* 0x0004e80001027983 */ /* 0x0021220000100a00 */
[----:B------:R-:W-:-:S02]  /*699e0*/  SHF.R.S32.HI R9, RZ, 0x1f, R0 ;  /* 0x0000001fff097819 */ /* 0x000fc40000011400 */
[-C--:B------:R-:W-:Y:S01]  /*699f0*/  IADD3 R12, P3, PT, R0, R4.reuse, RZ ;  /* 0x00000004000c7210 */ /* 0x080fe20007f7e0ff */
[----:B------:R3:W-:Y:S04]  /*69a00*/  STL.64 [R1+0x22f0], R14 ;  /* 0x0022f00e01007387 */ /* 0x0007e80000100a00 */
[----:B------:R-:W-:Y:S01]  /*69a10*/  IMAD.X R13, R9, 0x1, R5, P3 ;  /* 0x00000001090d7824 */ /* 0x000fe200018e0605 */
[----:B---3--:R-:W-:Y:S01]  /*69a20*/  IADD3 R14, P1, PT, R24, R4, RZ ;  /* 0x00000004180e7210 */ /* 0x008fe20007f3e0ff */
[----:B----4-:R-:W-:Y:S01]  /*69a30*/  IMAD.X R3, R8, 0x1, R7, P5 ;  /* 0x0000000108037824 */ /* 0x010fe200028e0607 */
[----:B------:R-:W-:Y:S02]  /*69a40*/  IADD3 R2, P5, PT, R0, R6, RZ ;  /* 0x0000000600027210 */ /* 0x000fe40007fbe0ff */
[----:B------:R-:W-:-:S02]  /*69a50*/  SHF.R.S32.HI R8, RZ, 0x1f, R24 ;  /* 0x0000001fff087819 */ /* 0x000fc40000011418 */
[----:B------:R1:W-:Y:S04]  /*69a60*/  STL [R1+0x4ec], R3 ;  /* 0x0004ec0301007387 */ /* 0x0003e80000100800 */
[----:B------:R-:W3:Y:S04]  /*69a70*/  LDL.LU R0, [R1+0x22fc] ;  /* 0x0022fc0001007983 */ /* 0x000ee80000300800 */
[----:B------:R4:W-:Y:S01]  /*69a80*/  STL.64 [R1+0x508], R12 ;  /* 0x0005080c01007387 */ /* 0x0009e20000100a00 */
[----:B-1----:R-:W-:Y:S01]  /*69a90*/  IMAD.X R3, R9, 0x1, R7, P5 ;  /* 0x0000000109037824 */ /* 0x002fe200028e0607 */
[----:B------:R-:W-:-:S02]  /*69aa0*/  IADD3 R24, P5, PT, R24, R6, RZ ;  /* 0x0000000618187210 */ /* 0x000fc40007fbe0ff */
[----:B----4-:R-:W4:Y:S04]  /*69ab0*/  LDL.LU R12, [R1+0x22f8] ;  /* 0x0022f800010c7983 */ /* 0x010f280000300800 */
[----:B------:R-:W4:Y:S04]  /*69ac0*/  LDL.LU R13, [R1+0x104] ;  /* 0x00010400010d7983 */ /* 0x000f280000300800 */
[----:B------:R1:W-:Y:S04]  /*69ad0*/  STL [R1+0x518], R14 ;  /* 0x0005180e01007387 */ /* 0x0003e80000100800 */
[----:B-1----:R-:W2:Y:S04]  /*69ae0*/  LDL.LU.64 R14, [R1+0x22f0] ;  /* 0x0022f000010e7983 */ /* 0x002ea80000300a00 */
[----:B------:R1:W-:Y:S04]  /*69af0*/  STL.64 [R1+0x500], R2 ;  /* 0x0005000201007387 */ /* 0x0003e80000100a00 */
[----:B-1----:R-:W3:Y:S04]  /*69b00*/  LDL.LU.64 R2, [R1+0x22e8] ;  /* 0x0022e80001027983 */ /* 0x002ee80000300a00 */
[----:B------:R1:W-:Y:S04]  /*69b10*/  STL [R1+0x510], R24 ;  /* 0x0005101801007387 */ /* 0x0003e80000100800 */
[----:B-1----:R-:W3:Y:S04]  /*69b20*/  LDL.LU.64 R24, [R1+0x22e0] ;  /* 0x0022e00001187983 */ /* 0x002ee80000300a00 */
[----:B------:R1:W-:Y:S04]  /*69b30*/  STL.64 [R1+0x22d8], R6 ;  /* 0x0022d80601007387 */ /* 0x0003e80000100a00 */
[----:B-1----:R0:W3:Y:S04]  /*69b40*/  LDL.64 R6, [R1+0x518] ;  /* 0x0005180001067983 */ /* 0x0020e80000100a00 */
[----:B------:R-:W-:Y:S04]  /*69b50*/  STL.64 [R1+0x22c8], R28 ;  /* 0x0022c81c01007387 */ /* 0x000fe80000100a00 */
[----:B------:R1:W-:Y:S04]  /*69b60*/  STL.64 [R1+0x22d0], R20 ;  /* 0x0022d01401007387 */ /* 0x0003e80000100a00 */
[----:B-1----:R0:W3:Y:S04]  /*69b70*/  LDL.64 R20, [R1+0x510] ;  /* 0x0005100001147983 */ /* 0x0020e80000100a00 */
[----:B----4-:R1:W-:Y:S04]  /*69b80*/  STL.64 [R1+0x22b0], R12 ;  /* 0x0022b00c01007387 */ /* 0x0103e80000100a00 */
[----:B-1----:R-:W4:Y:S04]  /*69b90*/  LDL.LU R12, [R1+0x100] ;  /* 0x00010000010c7983 */ /* 0x002f280000300800 */
[----:B--2---:R1:W-:Y:S04]  /*69ba0*/  STL.64 [R1+0x22b8], R22 ;  /* 0x0022b81601007387 */ /* 0x0043e80000100a00 */
[----:B-1----:R-:W2:Y:S01]  /*69bb0*/  LDL.LU R23, [R1+0xec] ;  /* 0x0000ec0001177983 */ /* 0x002ea20000300800 */
[----:B---3--:R-:W-:-:S05]  /*69bc0*/  IMAD.X R7, R8, 0x1, R5, P1 ;  /* 0x0000000108077824 */ /* 0x008fca00008e0605 */
[----:B------:R1:W-:Y:S04]  /*69bd0*/  STL [R1+0x51c], R7 ;  /* 0x00051c0701007387 */ /* 0x0003e80000100800 */
[----:B-1----:R-:W3:Y:S04]  /*69be0*/  LDL.LU.64 R6, [R1+0x22d8] ;  /* 0x0022d80001067983 */ /* 0x002ee80000300a00 */
[----:B------:R-:W-:Y:S01]  /*69bf0*/  STL.64 [R1+0x22c0], R18 ;  /* 0x0022c01201007387 */ /* 0x000fe20000100a00 */
[----:B--2---:R-:W-:Y:S02]  /*69c00*/  SHF.R.S32.HI R9, RZ, 0x1f, R23 ;  /* 0x0000001fff097819 */ /* 0x004fe40000011417 */
[----:B------:R-:W-:-:S05]  /*69c10*/  IADD3 R28, P3, PT, R23, R4, RZ ;  /* 0x00000004171c7210 */ /* 0x000fca0007f7e0ff */
[----:B------:R-:W-:Y:S02]  /*69c20*/  IMAD.X R29, R9, 0x1, R5, P3 ;  /* 0x00000001091d7824 */ /* 0x000fe400018e0605 */
[----:B---3--:R-:W-:-:S05]  /*69c30*/  IMAD.X R21, R8, 0x1, R7, P5 ;  /* 0x0000000108157824 */ /* 0x008fca00028e0607 */
[----:B------:R1:W-:Y:S04]  /*69c40*/  STL [R1+0x514], R21 ;  /* 0x0005141501007387 */ /* 0x0003e80000100800 */
[----:B-1----:R-:W2:Y:S04]  /*69c50*/  LDL.LU.64 R20, [R1+0x22d0] ;  /* 0x0022d00001147983 */ /* 0x002ea80000300a00 */
[----:B------:R1:W-:Y:S04]  /*69c60*/  STL.64 [R1+0x528], R28 ;  /* 0x0005281c01007387 */ /* 0x0003e80000100a00 */
[----:B-1----:R-:W3:Y:S01]  /*69c70*/  LDL.LU.64 R28, [R1+0x22c8] ;  /* 0x0022c800011c7983 */ /* 0x002ee20000300a00 */
[----:B------:R-:W-:-:S02]  /*69c80*/  IADD3 R22, P5, PT, R23, R6, RZ ;  /* 0x0000000617167210 */ /* 0x000fc40007fbe0ff */
[----:B----4-:R-:W-:-:S03]  /*69c90*/  IADD3 R18, P1, PT, R12, R4, RZ ;  /* 0x000000040c127210 */ /* 0x010fc60007f3e0ff */
[----:B------:R-:W-:Y:S02]  /*69ca0*/  IMAD.X R23, R9, 0x1, R7, P5 ;  /* 0x0000000109177824 */ /* 0x000fe400028e0607 */
[----:B------:R1:W-:Y:S04]  /*69cb0*/  STL [R1+0x538], R18 ;  /* 0x0005381201007387 */ /* 0x0003e80000100800 */
[----:B-1----:R-:W4:Y:S04]  /*69cc0*/  LDL.LU.64 R18, [R1+0x22c0] ;  /* 0x0022c00001127983 */ /* 0x002f280000300a00 */
[----:B------:R1:W-:Y:S04]  /*69cd0*/  STL.64 [R1+0x520], R22 ;  /* 0x0005201601007387 */ /* 0x0003e80000100a00 */
[----:B-1----:R-:W2:Y:S04]  /*69ce0*/  LDL.LU.64 R22, [R1+0x22b8] ;  /* 0x0022b80001167983 */ /* 0x002ea80000300a00 */
[----:B---3--:R1:W-:Y:S04]  /*69cf0*/  STL.64 [R1+0x22a8], R28 ;  /* 0x0022a81c01007387 */ /* 0x0083e80000100a00 */
[----:B-1----:R0:W3:Y:S01]  /*69d00*/  LDL.64 R28, [R1+0x538] ;  /* 0x00053800011c7983 */ /* 0x0020e20000100a00 */
[----:B------:R-:W-:-:S02]  /*69d10*/  SHF.R.S32.HI R8, RZ, 0x1f, R12 ;  /* 0x0000001fff087819 */ /* 0x000fc4000001140c */
[----:B------:R-:W-:-:S05]  /*69d20*/  IADD3 R12, P5, PT, R12, R6, RZ ;  /* 0x000000060c0c7210 */ /* 0x000fca0007fbe0ff */
[----:B------:R1:W-:Y:S04]  /*69d30*/  STL [R1+0x530], R12 ;  /* 0x0005300c01007387 */ /* 0x0003e80000100800 */
[----:B-1----:R-:W4:Y:S04]  /*69d40*/  LDL.LU.64 R12, [R1+0x22b0] ;  /* 0x0022b000010c7983 */ /* 0x002f280000300a00 */
[----:B--2---:R-:W-:Y:S04]  /*69d50*/  STL.64 [R1+0x22a0], R22 ;  /* 0x0022a01601007387 */ /* 0x004fe80000100a00 */
[----:B------:R1:W-:Y:S04]  /*69d60*/  STL.64 [R1+0x2290], R24 ;  /* 0x0022901801007387 */ /* 0x0003e80000100a00 */
[----:B-1----:R0:W2:Y:S01]  /*69d70*/  LDL.64 R24, [R1+0x530] ;  /* 0x0005300001187983 */ /* 0x0020a20000100a00 */
[----:B---3--:R-:W-:-:S05]  /*69d80*/  IMAD.X R29, R8, 0x1, R5, P1 ;  /* 0x00000001081d7824 */ /* 0x008fca00008e0605 */
[----:B------:R1:W-:Y:S04]  /*69d90*/  STL [R1+0x53c], R29 ;  /* 0x00053c1d01007387 */ /* 0x0003e80000100800 */
[----:B-1----:R-:W3:Y:S01]  /*69da0*/  LDL.LU.64 R28, [R1+0x22a8] ;  /* 0x0022a800011c7983 */ /* 0x002ee20000300a00 */
[----:B--2---:R-:W-:-:S05]  /*69db0*/  IMAD.X R25, R8, 0x1, R7, P5 ;  /* 0x0000000108197824 */ /* 0x004fca00028e0607 */
[----:B------:R-:W-:Y:S04]  /*69dc0*/  STL [R1+0x534], R25 ;  /* 0x0005341901007387 */ /* 0x000fe80000100800 */
[----:B---3--:R1:W-:Y:S04]  /*69dd0*/  STL [R1+0x2288], R29 ;  /* 0x0022881d01007387 */ /* 0x0083e80000100800 */
[----:B-1----:R-:W2:Y:S01]  /*69de0*/  LDL.LU R29, [R1+0x108] ;  /* 0x00010800011d7983 */ /* 0x002ea20000300800 */
[----:B----4-:R-:W-:Y:S02]  /*69df0*/  SHF.R.S32.HI R9, RZ, 0x1f, R13 ;  /* 0x0000001fff097819 */ /* 0x010fe4000001140d */
[----:B------:R-:W-:-:S02]  /*69e00*/  IADD3 R22, P3, PT, R13, R4, RZ ;  /* 0x000000040d167210 */ /* 0x000fc40007f7e0ff */
[----:B------:R-:W-:Y:S01]  /*69e10*/  IADD3 R24, P5, PT, R13, R6, RZ ;  /* 0x000000060d187210 */ /* 0x000fe20007fbe0ff */
[----:B------:R-:W-:Y:S02]  /*69e20*/  STL.64 [R1+0x2298], R14 ;  /* 0x0022980e01007387 */ /* 0x000fe40000100a00 */
[C---:B------:R-:W-:Y:S02]  /*69e30*/  IMAD.X R23, R9.reuse, 0x1, R5, P3 ;  /* 0x0000000109177824 */ /* 0x040fe400018e0605 */
[----:B------:R-:W-:Y:S02]  /*69e40*/  IMAD.MOV.U32 R13, RZ, RZ, R10 ;  /* 0x000000ffff0d7224 */ /* 0x000fe400078e000a */
[----:B------:R-:W-:Y:S02]  /*69e50*/  IMAD.MOV.U32 R10, RZ, RZ, R2 ;  /* 0x000000ffff0a7224 */ /* 0x000fe400078e0002 */
[----:B------:R-:W-:Y:S02]  /*69e60*/  IMAD.X R25, R9, 0x1, R7, P5 ;  /* 0x0000000109197824 */ /* 0x000fe400028e0607 */
[----:B------:R-:W-:Y:S01]  /*69e70*/  IMAD.MOV.U32 R2, RZ, RZ, R0 ;  /* 0x000000ffff027224 */ /* 0x000fe200078e0000 */
[----:B------:R1:W-:Y:S04]  /*69e80*/  STL.64 [R1+0x548], R22 ;  /* 0x0005481601007387 */ /* 0x0003e80000100a00 */
[----:B-1----:R-:W3:Y:S04]  /*69e90*/  LDL.LU.64 R22, [R1+0x22a0] ;  /* 0x0022a00001167983 */ /* 0x002ee80000300a00 */
[----:B------:R-:W4:Y:S01]  /*69ea0*/  LDL.LU R0, [R1+0x110] ;  /* 0x0001100001007983 */ /* 0x000f220000300800 */
[----:B--2---:R-:W-:-:S02]  /*69eb0*/  IADD3 R14, P1, PT, R29, R4, RZ ;  /* 0x000000041d0e7210 */ /* 0x004fc40007f3e0ff */
[----:B------:R-:W-:-:S03]  /*69ec0*/  SHF.R.S32.HI R8, RZ, 0x1f, R29 ;  /* 0x0000001fff087819 */ /* 0x000fc6000001141d */
[----:B------:R1:W-:Y:S01]  /*69ed0*/  STL [R1+0x558], R14 ;  /* 0x0005580e01007387 */ /* 0x0003e20000100800 */
[----:B------:R-:W-:-:S03]  /*69ee0*/  IMAD.MOV.U32 R9, RZ, RZ, R29 ;  /* 0x000000ffff097224 */ /* 0x000fc600078e001d */
[----:B-1----:R-:W2:Y:S04]  /*69ef0*/  LDL.LU.64 R14, [R1+0x2298] ;  /* 0x00229800010e7983 */ /* 0x002ea80000300a00 */
[----:B------:R1:W-:Y:S04]  /*69f00*/  STL.64 [R1+0x540], R24 ;  /* 0x0005401801007387 */ /* 0x0003e80000100a00 */
[----:B-1----:R-:W2:Y:S04]  /*69f10*/  LDL.LU.64 R24, [R1+0x2290] ;  /* 0x0022900001187983 */ /* 0x002ea80000300a00 */
[----:B------:R-:W3:Y:S04]  /*69f20*/  LDL.LU R29, [R1+0x2288] ;  /* 0x00228800011d7983 */ /* 0x000ee80000300800 */
[----:B--2---:R1:W-:Y:S04]  /*69f30*/  STL.64 [R1+0x2280], R24 ;  /* 0x0022801801007387 */ /* 0x0043e80000100a00 */
[----:B-1----:R0:W2:Y:S04]  /*69f40*/  LDL.64 R24, [R1+0x558] ;  /* 0x0005580001187983 */ /* 0x0020a80000100a00 */
[----:B---3--:R-:W-:Y:S04]  /*69f50*/  STL.64 [R1+0x2278], R28 ;  /* 0x0022781c01007387 */ /* 0x008fe80000100a00 */
[----:B------:R-:W-:Y:S04]  /*69f60*/  STL.64 [R1+0x2270], R12 ;  /* 0x0022700c01007387 */ /* 0x000fe80000100a00 */
[----:B------:R1:W-:Y:S04]  /*69f70*/  STL.64 [R1+0x2260], R22 ;  /* 0x0022601601007387 */ /* 0x0003e80000100a00 */
[----:B-1----:R-:W3:Y:S01]  /*69f80*/  LDL.LU R23, [R1+0x10c] ;  /* 0x00010c0001177983 */ /* 0x002ee20000300800 */
[----:B------:R-:W-:-:S03]  /*69f90*/  IADD3 R28, P5, PT, R9, R6, RZ ;  /* 0x00000006091c7210 */ /* 0x000fc60007fbe0ff */
[----:B------:R4:W-:Y:S02]  /*69fa0*/  STL.64 [R1+0x2268], R18 ;  /* 0x0022681201007387 */ /* 0x0009e40000100a00 */
[C---:B------:R-:W-:Y:S02]  /*69fb0*/  IMAD.X R29, R8.reuse, 0x1, R7, P5 ;  /* 0x00000001081d7824 */ /* 0x040fe400028e0607 */
[----:B--2---:R-:W-:Y:S01]  /*69fc0*/  IMAD.X R25, R8, 0x1, R5, P1 ;  /* 0x0000000108197824 */ /* 0x004fe200008e0605 */
[----:B----4-:R-:W-:-:S04]  /*69fd0*/  IADD3 R18, P1, PT, R0, R4, RZ ;  /* 0x0000000400127210 */ /* 0x010fc80007f3e0ff */
[----:B------:R1:W-:Y:S01]  /*69fe0*/  STL [R1+0x55c], R25 ;  /* 0x00055c1901007387 */ /* 0x0003e20000100800 */
[----:B---3--:R-:W-:Y:S02]  /*69ff0*/  SHF.R.S32.HI R9, RZ, 0x1f, R23 ;  /* 0x0000001fff097819 */ /* 0x008fe40000011417 */
[C---:B------:R-:W-:Y:S02]  /*6a000*/  IADD3 R12, P3, PT, R23.reuse, R4, RZ ;  /* 0x00000004170c7210 */ /* 0x040fe40007f7e0ff */
[----:B------:R-:W-:Y:S01]  /*6a010*/  IADD3 R22, P5, PT, R23, R6, RZ ;  /* 0x0000000617167210 */ /* 0x000fe20007fbe0ff */
[----:B-1----:R-:W2:Y:S02]  /*6a020*/  LDL.LU.64 R24, [R1+0x2280] ;  /* 0x0022800001187983 */ /* 0x002ea40000300a00 */
[C---:B------:R-:W-:Y:S02]  /*6a030*/  IMAD.X R13, R9.reuse, 0x1, R5, P3 ;  /* 0x00000001090d7824 */ /* 0x040fe400018e0605 */
[----:B------:R1:W-:Y:S01]  /*6a040*/  STL.64 [R1+0x550], R28 ;  /* 0x0005501c01007387 */ /* 0x0003e20000100a00 */
[----:B------:R-:W-:-:S03]  /*6a050*/  IMAD.X R23, R9, 0x1, R7, P5 ;  /* 0x0000000109177824 */ /* 0x000fc600028e0607 */
[----:B-1----:R-:W3:Y:S04]  /*6a060*/  LDL.LU.64 R28, [R1+0x2278] ;  /* 0x00227800011c7983 */ /* 0x002ee80000300a00 */
[----:B------:R1:W-:Y:S04]  /*6a070*/  STL.64 [R1+0x568], R12 ;  /* 0x0005680c01007387 */ /* 0x0003e80000100a00 */
[----:B-1----:R-:W4:Y:S04]  /*6a080*/  LDL.LU.64 R12, [R1+0x2270] ;  /* 0x00227000010c7983 */ /* 0x002f280000300a00 */
[----:B------:R1:W-:Y:S04]  /*6a090*/  STL [R1+0x578], R18 ;  /* 0x0005781201007387 */ /* 0x0003e80000100800 */
[----:B-1----:R-:W2:Y:S04]  /*6a0a0*/  LDL.LU.64 R18, [R1+0x2268] ;  /* 0x0022680001127983 */ /* 0x002ea80000300a00 */
[----:B------:R1:W-:Y:S04]  /*6a0b0*/  STL.64 [R1+0x560], R22 ;  /* 0x0005601601007387 */ /* 0x0003e80000100a00 */
[----:B-1----:R-:W2:Y:S01]  /*6a0c0*/  LDL.LU.64 R22, [R1+0x2260] ;  /* 0x0022600001167983 */ /* 0x002ea20000300a00 */
[--C-:B------:R-:W-:Y:S01]  /*6a0d0*/  SHF.R.S32.HI R8, RZ, 0x1f, R0.reuse ;  /* 0x0000001fff087819 */ /* 0x100fe20000011400 */
[----:B------:R-:W-:-:S02]  /*6a0e0*/  IMAD.MOV.U32 R9, RZ, RZ, R0 ;  /* 0x000000ffff097224 */ /* 0x000fc400078e0000 */
[----:B------:R-:W3:Y:S04]  /*6a0f0*/  LDL.LU R0, [R1+0x2258] ;  /* 0x0022580001007983 */ /* 0x000ee80000300800 */
[----:B--2---:R-:W-:Y:S04]  /*6a100*/  STL.64 [R1+0x2248], R22 ;  /* 0x0022481601007387 */ /* 0x004fe80000100a00 */
[----:B------:R-:W-:Y:S04]  /*6a110*/  STL.64 [R1+0x2240], R18 ;  /* 0x0022401201007387 */ /* 0x000fe80000100a00 */
[----:B------:R1:W-:Y:S04]  /*6a120*/  STL.64 [R1+0x2250], R20 ;  /* 0x0022501401007387 */ /* 0x0003e80000100a00 */
[----:B-1----:R0:W2:Y:S04]  /*6a130*/  LDL.64 R20, [R1+0x578] ;  /* 0x0005780001147983 */ /* 0x0020a80000100a00 */
[----:B---3--:R1:W-:Y:S04]  /*6a140*/  STL.64 [R1+0x2230], R28 ;  /* 0x0022301c01007387 */ /* 0x0083e80000100a00 */
[----:B-1----:R-:W3:Y:S01]  /*6a150*/  LDL.LU R29, [R1+0x114] ;  /* 0x00011400011d7983 */ /* 0x002ee20000300800 */
[----:B------:R-:W-:-:S05]  /*6a160*/  IADD3 R22, P5, PT, R9, R6, RZ ;  /* 0x0000000609167210 */ /* 0x000fca0007fbe0ff */
[C---:B------:R-:W-:Y:S02]  /*6a170*/  IMAD.X R23, R8.reuse, 0x1, R7, P5 ;  /* 0x0000000108177824 */ /* 0x040fe400028e0607 */
[----:B--2---:R-:W-:-:S05]  /*6a180*/  IMAD.X R21, R8, 0x1, R5, P1 ;  /* 0x0000000108157824 */ /* 0x004fca00008e0605 */
[----:B------:R1:W-:Y:S01]  /*6a190*/  STL [R1+0x57c], R21 ;  /* 0x00057c1501007387 */ /* 0x0003e20000100800 */
[----:B---3--:R-:W-:Y:S02]  /*6a1a0*/  SHF.R.S32.HI R9, RZ, 0x1f, R29 ;  /* 0x0000001fff097819 */ /* 0x008fe4000001141d */
[----:B------:R-:W-:Y:S01]  /*6a1b0*/  IADD3 R18, P3, PT, R29, R4, RZ ;  /* 0x000000041d127210 */ /* 0x000fe20007f7e0ff */
[----:B-1----:R-:W2:Y:S04]  /*6a1c0*/  LDL.LU.64 R20, [R1+0x2250] ;  /* 0x0022500001147983 */ /* 0x002ea80000300a00 */
[----:B----4-:R-:W-:Y:S01]  /*6a1d0*/  STL.64 [R1+0x2238], R12 ;  /* 0x0022380c01007387 */ /* 0x010fe20000100a00 */
[----:B------:R-:W-:-:S03]  /*6a1e0*/  IMAD.X R19, R9, 0x1, R5, P3 ;  /* 0x0000000109137824 */ /* 0x000fc600018e0605 */
[----:B------:R1:W-:Y:S04]  /*6a1f0*/  STL.64 [R1+0x570], R22 ;  /* 0x0005701601007387 */ /* 0x0003e80000100a00 */
[----:B-1----:R-:W3:Y:S04]  /*6a200*/  LDL.LU.64 R22, [R1+0x2248] ;  /* 0x0022480001167983 */ /* 0x002ee80000300a00 */
[----:B------:R1:W-:Y:S04]  /*6a210*/  STL.64 [R1+0x590], R18 ;  /* 0x0005901201007387 */ /* 0x0003e80000100a00 */
[----:B-1----:R-:W4:Y:S04]  /*6a220*/  LDL.LU.64 R18, [R1+0x2240] ;  /* 0x0022400001127983 */ /* 0x002f280000300a00 */
[----:B------:R1:W-:Y:S04]  /*6a230*/  STL.64 [R1+0x2220], R10 ;  /* 0x0022200a01007387 */ /* 0x0003e80000100a00 */
[----:B-1----:R-:W2:Y:S01]  /*6a240*/  LDL.LU R11, [R1+0x118] ;  /* 0x00011800010b7983 */ /* 0x002ea20000300800 */
[----:B------:R-:W-:-:S05]  /*6a250*/  IADD3 R28, P5, PT, R29, R6, RZ ;  /* 0x000000061d1c7210 */ /* 0x000fca0007fbe0ff */
[----:B------:R-:W-:Y:S01]  /*6a260*/  IMAD.X R29, R9, 0x1, R7, P5 ;  /* 0x00000001091d7824 */ /* 0x000fe200028e0607 */
[----:B--2---:R-:W-:-:S05]  /*6a270*/  IADD3 R12, P1, PT, R11, R4, RZ ;  /* 0x000000040b0c7210 */ /* 0x004fca0007f3e0ff */
[----:B------:R1:W-:Y:S04]  /*6a280*/  STL [R1+0x5a0], R12 ;  /* 0x0005a00c01007387 */ /* 0x0003e80000100800 */
[----:B-1----:R-:W2:Y:S04]  /*6a290*/  LDL.LU.64 R12, [R1+0x2238] ;  /* 0x00223800010c7983 */ /* 0x002ea80000300a00 */
[----:B------:R1:W-:Y:S04]  /*6a2a0*/  STL.64 [R1+0x588], R28 ;  /* 0x0005881c01007387 */ /* 0x0003e80000100a00 */
[----:B-1----:R-:W2:Y:S01]  /*6a2b0*/  LDL.LU.64 R28, [R1+0x2230] ;  /* 0x00223000011c7983 */ /* 0x002ea20000300a00 */
[----:B------:R-:W-:-:S03]  /*6a2c0*/  SHF.R.S32.HI R8, RZ, 0x1f, R11 ;  /* 0x0000001fff087819 */ /* 0x000fc6000001140b */
[----:B--2---:R-:W-:Y:S04]  /*6a2d0*/  STL.64 [R1+0x2210], R28 ;  /* 0x0022101c01007387 */ /* 0x004fe80000100a00 */
[----:B------:R1:W-:Y:S04]  /*6a2e0*/  STL.64 [R1+0x2218], R12 ;  /* 0x0022180c01007387 */ /* 0x0003e80000100a00 */
[----:B-1----:R-:W2:Y:S04]  /*6a2f0*/  LDL.LU R12, [R1+0x11c] ;  /* 0x00011c00010c7983 */ /* 0x002ea80000300800 */
[----:B---3--:R1:W-:Y:S04]  /*6a300*/  STL.64 [R1+0x2228], R22 ;  /* 0x0022281601007387 */ /* 0x0083e80000100a00 */
[----:B-1----:R0:W3:Y:S01]  /*6a310*/  LDL.64 R22, [R1+0x5a0] ;  /* 0x0005a00001167983 */ /* 0x0020e20000100a00 */
[----:B------:R-:W-:-:S05]  /*6a320*/  IADD3 R10, P5, PT, R11, R6, RZ ;  /* 0x000000060b0a7210 */ /* 0x000fca0007fbe0ff */
[C---:B------:R-:W-:Y:S02]  /*6a330*/  IMAD.X R11, R8.reuse, 0x1, R7, P5 ;  /* 0x00000001080b7824 */ /* 0x040fe400028e0607 */
[----:B---3--:R-:W-:-:S05]  /*6a340*/  IMAD.X R23, R8, 0x1, R5, P1 ;  /* 0x0000000108177824 */ /* 0x008fca00008e0605 */
[----:B------:R1:W-:Y:S04]  /*6a350*/  STL [R1+0x5a4], R23 ;  /* 0x0005a41701007387 */ /* 0x0003e80000100800 */
[----:B-1----:R-:W3:Y:S04]  /*6a360*/  LDL.LU.64 R22, [R1+0x2228] ;  /* 0x0022280001167983 */ /* 0x002ee80000300a00 */
[----:B------:R1:W-:Y:S04]  /*6a370*/  STL.64 [R1+0x598], R10 ;  /* 0x0005980a01007387 */ /* 0x0003e80000100a00 */
[----:B-1----:R-:W3:Y:S01]  /*6a380*/  LDL.LU.64 R10, [R1+0x2220] ;  /* 0x00222000010a7983 */ /* 0x002ee20000300a00 */
[----:B--2---:R-:W-:-:S02]  /*6a390*/  SHF.R.S32.HI R9, RZ, 0x1f, R12 ;  /* 0x0000001fff097819 */ /* 0x004fc4000001140c */
[C---:B------:R-:W-:Y:S02]  /*6a3a0*/  IADD3 R28, P3, PT, R12.reuse, R4, RZ ;  /* 0x000000040c1c7210 */ /* 0x040fe40007f7e0ff */
[----:B------:R-:W-:-:S03]  /*6a3b0*/  IADD3 R12, P5, PT, R12, R6, RZ ;  /* 0x000000060c0c7210 */ /* 0x000fc60007fbe0ff */
[C---:B------:R-:W-:Y:S02]  /*6a3c0*/  IMAD.X R29, R9.reuse, 0x1, R5, P3 ;  /* 0x00000001091d7824 */ /* 0x040fe400018e0605 */
[----:B------:R1:W-:Y:S04]  /*6a3d0*/  STL [R1+0x5a8], R12 ;  /* 0x0005a80c01007387 */ /* 0x0003e80000100800 */
[----:B-1----:R-:W2:Y:S04]  /*6a3e0*/  LDL.LU.64 R12, [R1+0x2218] ;  /* 0x00221800010c7983 */ /* 0x002ea80000300a00 */
[----:B------:R1:W-:Y:S04]  /*6a3f0*/  STL.64 [R1+0x5b0], R28 ;  /* 0x0005b01c01007387 */ /* 0x0003e80000100a00 */
[----:B-1----:R-:W2:Y:S04]  /*6a400*/  LDL.LU.64 R28, [R1+0x2210] ;  /* 0x00221000011c7983 */ /* 0x002ea80000300a00 */
[----:B---3--:R1:W-:Y:S04]  /*6a410*/  STL.64 [R1+0x2208], R10 ;  /* 0x0022080a01007387 */ /* 0x0083e80000100a00 */
[----:B-1----:R0:W3:Y:S04]  /*6a420*/  LDL.64 R10, [R1+0x5a8] ;  /* 0x0005a800010a7983 */ /* 0x0020e80000100a00 */
[----:B----4-:R-:W-:Y:S04]  /*6a430*/  STL.64 [R1+0x2200], R18 ;  /* 0x0022001201007387 */ /* 0x010fe80000100a00 */
[----:B------:R1:W-:Y:S04]  /*6a440*/  STL.64 [R1+0x21e8], R20 ;  /* 0x0021e81401007387 */ /* 0x0003e80000100a00 */
[----:B-1----:R-:W4:Y:S01]  /*6a450*/  LDL.LU R21, [R1+0x130] ;  /* 0x0001300001157983 */ /* 0x002f220000300800 */
[----:B---3--:R-:W-:-:S05]  /*6a460*/  IMAD.X R11, R9, 0x1, R7, P5 ;  /* 0x00000001090b7824 */ /* 0x008fca00028e0607 */
[----:B------:R1:W-:Y:S04]  /*6a470*/  STL [R1+0x5ac], R11 ;  /* 0x0005ac0b01007387 */ /* 0x0003e80000100800 */
[----:B-1----:R-:W3:Y:S04]  /*6a480*/  LDL.LU.64 R10, [R1+0x2208] ;  /* 0x00220800010a7983 */ /* 0x002ee80000300a00 */
[----:B------:R-:W-:Y:S04]  /*6a490*/  STL.64 [R1+0x21f8], R2 ;  /* 0x0021f80201007387 */ /* 0x000fe80000100a00 */
[----:B------:R1:W-:Y:S04]  /*6a4a0*/  STL.64 [R1+0x21f0], R24 ;  /* 0x0021f01801007387 */ /* 0x0003e80000100a00 */
[----:B-1----:R-:W2:Y:S01]  /*6a4b0*/  LDL.LU R24, [R1+0x134] ;  /* 0x0001340001187983 */ /* 0x002ea20000300800 */
[----:B----4-:R-:W-:-:S02]  /*6a4c0*/  SHF.R.S32.HI R8, RZ, 0x1f, R21 ;  /* 0x0000001fff087819 */ /* 0x010fc40000011415 */
[C---:B------:R-:W-:Y:S02]  /*6a4d0*/  IADD3 R18, P1, PT, R21.reuse, R4, RZ ;  /* 0x0000000415127210 */ /* 0x040fe40007f3e0ff */
[----:B------:R-:W-:-:S03]  /*6a4e0*/  IADD3 R2, P5, PT, R21, R6, RZ ;  /* 0x0000000615027210 */ /* 0x000fc60007fbe0ff */
[C---:B------:R-:W-:Y:S02]  /*6a4f0*/  IMAD.X R19, R8.reuse, 0x1, R5, P1 ;  /* 0x0000000108137824 */ /* 0x040fe400008e0605 */
[----:B------:R-:W-:-:S03]  /*6a500*/  IMAD.X R3, R8, 0x1, R7, P5 ;  /* 0x0000000108037824 */ /* 0x000fc600028e0607 */
[----:B------:R1:W-:Y:S04]  /*6a510*/  STL.64 [R1+0x5c0], R18 ;  /* 0x0005c01201007387 */ /* 0x0003e80000100a00 */
[----:B-1----:R-:W4:Y:S04]  /*6a520*/  LDL.LU.64 R18, [R1+0x2200] ;  /* 0x0022000001127983 */ /* 0x002f280000300a00 */
        /* <DEDUP_REMOVED lines=10> */
[----:B--2---:R1:W-:Y:S04]  /*6a5d0*/  STL.64 [R1+0x21e0], R20 ;  /* 0x0021e01401007387 */ /* 0x0043e80000100a00 */
[----:B-1----:R0:W2:Y:S04]  /*6a5e0*/  LDL.64 R20, [R1+0x5d0] ;  /* 0x0005d00001147983 */ /* 0x0020a80000100a00 */
[----:B------:R1:W-:Y:S04]  /*6a5f0*/  STL.64 [R1+0x21c0], R28 ;  /* 0x0021c01c01007387 */ /* 0x0003e80000100a00 */
[----:B-1----:R-:W3:Y:S04]  /*6a600*/  LDL.LU R29, [R1+0x138] ;  /* 0x00013800011d7983 */ /* 0x002ee80000300800 */
[----:B------:R1:W-:Y:S04]  /*6a610*/  STL.64 [R1+0x21c8], R12 ;  /* 0x0021c80c01007387 */ /* 0x0003e80000100a00 */
[----:B-1----:R-:W3:Y:S04]  /*6a620*/  LDL.LU R12, [R1+0x13c] ;  /* 0x00013c00010c7983 */ /* 0x002ee80000300800 */
[----:B----4-:R3:W-:Y:S01]  /*6a630*/  STL.64 [R1+0x21d0], R18 ;  /* 0x0021d01201007387 */ /* 0x0107e20000100a00 */
[----:B--2---:R-:W-:-:S05]  /*6a640*/  IMAD.X R21, R9, 0x1, R7, P5 ;  /* 0x0000000109157824 */ /* 0x004fca00028e0607 */
[----:B------:R1:W-:Y:S01]  /*6a650*/  STL [R1+0x5d4], R21 ;  /* 0x0005d41501007387 */ /* 0x0003e20000100800 */
[C---:B---3--:R-:W-:Y:S02]  /*6a660*/  IADD3 R18, P1, PT, R29.reuse, R4, RZ ;  /* 0x000000041d127210 */ /* 0x048fe40007f3e0ff */
[----:B------:R-:W-:Y:S01]  /*6a670*/  SHF.R.S32.HI R8, RZ, 0x1f, R29 ;  /* 0x0000001fff087819 */ /* 0x000fe2000001141d */
[----:B-1----:R-:W2:Y:S04]  /*6a680*/  LDL.LU.64 R20, [R1+0x21e0] ;  /* 0x0021e00001147983 */ /* 0x002ea80000300a00 */
[----:B------:R1:W-:Y:S04]  /*6a690*/  STL.64 [R1+0x21d8], R22 ;  /* 0x0021d81601007387 */ /* 0x0003e80000100a00 */
        /* <DEDUP_REMOVED lines=9> */
[----:B-1----:R-:W4:Y:S01]  /*6a730*/  LDL.LU.64 R18, [R1+0x21d0] ;  /* 0x0021d00001127983 */ /* 0x002f220000300a00 */
[----:B------:R-:W-:-:S02]  /*6a740*/  SHF.R.S32.HI R9, RZ, 0x1f, R12 ;  /* 0x0000001fff097819 */ /* 0x000fc4000001140c */
[C---:B------:R-:W-:Y:S02]  /*6a750*/  IADD3 R28, P3, PT, R12.reuse, R4, RZ ;  /* 0x000000040c1c7210 */ /* 0x040fe40007f7e0ff */
[----:B------:R-:W-:-:S03]  /*6a760*/  IADD3 R12, P5, PT, R12, R6, RZ ;  /* 0x000000060c0c7210 */ /* 0x000fc60007fbe0ff */
[----:B------:R-:W-:Y:S02]  /*6a770*/  IMAD.X R29, R9, 0x1, R5, P3 ;  /* 0x00000001091d7824 */ /* 0x000fe400018e0605 */
[----:B------:R1:W-:Y:S04]  /*6a780*/  STL [R1+0x5f0], R12 ;  /* 0x0005f00c01007387 */ /* 0x0003e80000100800 */
[----:B-1----:R-:W2:Y:S04]  /*6a790*/  LDL.LU.64 R12, [R1+0x21c8] ;  /* 0x0021c800010c7983 */ /* 0x002ea80000300a00 */
[----:B------:R1:W-:Y:S04]  /*6a7a0*/  STL.64 [R1+0x5f8], R28 ;  /* 0x0005f81c01007387 */ /* 0x0003e80000100a00 */
[----:B-1----:R-:W2:Y:S04]  /*6a7b0*/  LDL.LU.64 R28, [R1+0x21c0] ;  /* 0x0021c000011c7983 */ /* 0x002ea80000300a00 */
[----:B----4-:R1:W-:Y:S04]  /*6a7c0*/  STL.64 [R1+0x21a8], R18 ;  /* 0x0021a81201007387 */ /* 0x0103e80000100a00 */
[----:B-1----:R-:W4:Y:S04]  /*6a7d0*/  LDL.LU R18, [R1+0x154] ;  /* 0x0001540001127983 */ /* 0x002f280000300800 */
[----:B---3--:R1:W-:Y:S04]  /*6a7e0*/  STL.64 [R1+0x21b0], R22 ;  /* 0x0021b01601007387 */ /* 0x0083e80000100a00 */
[----:B-1----:R-:W3:Y:S04]  /*6a7f0*/  LDL.LU R23, [R1+0x150] ;  /* 0x0001500001177983 */ /* 0x002ee80000300800 */
[----:B------:R-:W-:Y:S04]  /*6a800*/  STL.64 [R1+0x21b8], R26 ;  /* 0x0021b81a01007387 */ /* 0x000fe80000100a00 */
[----:B------:R1:W-:Y:S04]  /*6a810*/  STL.64 [R1+0x21a0], R14 ;  /* 0x0021a00e01007387 */ /* 0x0003e80000100a00 */
[----:B-1----:R0:W2:Y:S01]  /*6a820*/  LDL.64 R14, [R1+0x5f0] ;  /* 0x0005f000010e7983 */ /* 0x0020a20000100a00 */
[----:B---3--:R-:W-:-:S02]  /*6a830*/  SHF.R.S32.HI R8, RZ, 0x1f, R23 ;  /* 0x0000001fff087819 */ /* 0x008fc40000011417 */
[----:B------:R-:W-:-:S05]  /*6a840*/  IADD3 R26, P1, PT, R23, R4, RZ ;  /* 0x00000004171a7210 */ /* 0x000fca0007f3e0ff */
[----:B------:R-:W-:Y:S02]  /*6a850*/  IMAD.X R27, R8, 0x1, R5, P1 ;  /* 0x00000001081b7824 */ /* 0x000fe400008e0605 */
[--C-:B--2---:R-:W-:Y:S01]  /*6a860*/  IMAD.X R15, R9, 0x1, R7.reuse, P5 ;  /* 0x00000001090f7824 */ /* 0x104fe200028e0607 */
[----:B------:R-:W-:Y:S02]  /*6a870*/  IADD3 R22, P5, PT, R23, R6, RZ ;  /* 0x0000000617167210 */ /* 0x000fe40007fbe0ff */
[----:B----4-:R-:W-:Y:S02]  /*6a880*/  SHF.R.S32.HI R9, RZ, 0x1f, R18 ;  /* 0x0000001fff097819 */ /* 0x010fe40000011412 */
[----:B------:R-:W-:Y:S01]  /*6a890*/  IADD3 R14, P3, PT, R18, R4, RZ ;  /* 0x00000004120e7210 */ /* 0x000fe20007f7e0ff */
[----:B------:R-:W-:Y:S01]  /*6a8a0*/  IMAD.X R23, R8, 0x1, R7, P5 ;  /* 0x0000000108177824 */ /* 0x000fe200028e0607 */
[----:B------:R1:W-:Y:S01]  /*6a8b0*/  STL [R1+0x5f4], R15 ;  /* 0x0005f40f01007387 */ /* 0x0003e20000100800 */
[----:B------:R-:W-:-:S03]  /*6a8c0*/  IADD3 R18, P5, PT, R18, R6, RZ ;  /* 0x0000000612127210 */ /* 0x000fc60007fbe0ff */
[----:B------:R2:W-:Y:S01]  /*6a8d0*/  STL.64 [R1+0x608], R26 ;  /* 0x0006081a01007387 */ /* 0x0005e20000100a00 */
[----:B-1----:R-:W-:-:S03]  /*6a8e0*/  IMAD.X R15, R9, 0x1, R5, P3 ;  /* 0x00000001090f7824 */ /* 0x002fc600018e0605 */
[----:B--2---:R-:W2:Y:S04]  /*6a8f0*/  LDL.LU.64 R26, [R1+0x21b8] ;  /* 0x0021b800011a7983 */ /* 0x004ea80000300a00 */
[----:B------:R1:W-:Y:S04]  /*6a900*/  STL.64 [R1+0x600], R22 ;  /* 0x0006001601007387 */ /* 0x0003e80000100a00 */
[----:B-1----:R-:W3:Y:S04]  /*6a910*/  LDL.LU.64 R22, [R1+0x21b0] ;  /* 0x0021b00001167983 */ /* 0x002ee80000300a00 */
[----:B------:R1:W-:Y:S04]  /*6a920*/  STL [R1+0x610], R18 ;  /* 0x0006101201007387 */ /* 0x0003e80000100800 */
[----:B-1----:R-:W4:Y:S04]  /*6a930*/  LDL.LU.64 R18, [R1+0x21a8] ;  /* 0x0021a80001127983 */ /* 0x002f280000300a00 */
[----:B------:R1:W-:Y:S04]  /*6a940*/  STL.64 [R1+0x618], R14 ;  /* 0x0006180e01007387 */ /* 0x0003e80000100a00 */
[----:B-1----:R-:W2:Y:S04]  /*6a950*/  LDL.LU.64 R14, [R1+0x21a0] ;  /* 0x0021a000010e7983 */ /* 0x002ea80000300a00 */
[----:B--2---:R1:W-:Y:S04]  /*6a960*/  STL.64 [R1+0x2180], R14 ;  /* 0x0021800e01007387 */ /* 0x0043e80000100a00 */
[----:B-1----:R-:W2:Y:S04]  /*6a970*/  LDL.LU R15, [R1+0x158] ;  /* 0x00015800010f7983 */ /* 0x002ea80000300800 */
[----:B------:R1:W-:Y:S04]  /*6a980*/  STL.64 [R1+0x2188], R10 ;  /* 0x0021880a01007387 */ /* 0x0003e80000100a00 */
[----:B-1----:R-:W3:Y:S04]  /*6a990*/  LDL.LU R10, [R1+0x15c] ;  /* 0x00015c00010a7983 */ /* 0x002ee80000300800 */
[----:B------:R1:W-:Y:S04]  /*6a9a0*/  STL.64 [R1+0x2190], R28 ;  /* 0x0021901c01007387 */ /* 0x0003e80000100a00 */
[----:B-1----:R0:W3:Y:S04]  /*6a9b0*/  LDL.64 R28, [R1+0x610] ;  /* 0x00061000011c7983 */ /* 0x0020e80000100a00 */
[----:B------:R1:W-:Y:S01]  /*6a9c0*/  STL.64 [R1+0x2198], R26 ;  /* 0x0021981a01007387 */ /* 0x0003e20000100a00 */
[----:B--2---:R-:W-:-:S02]  /*6a9d0*/  SHF.R.S32.HI R8, RZ, 0x1f, R15 ;  /* 0x0000001fff087819 */ /* 0x004fc4000001140f */
[----:B-1----:R-:W-:-:S05]  /*6a9e0*/  IADD3 R26, P1, PT, R15, R4, RZ ;  /* 0x000000040f1a7210 */ /* 0x002fca0007f3e0ff */
[----:B------:R-:W-:Y:S02]  /*6a9f0*/  IMAD.X R27, R8, 0x1, R5, P1 ;  /* 0x00000001081b7824 */ /* 0x000fe400008e0605 */
[----:B---3--:R-:W-:Y:S01]  /*6aa00*/  IMAD.X R29, R9, 0x1, R7, P5 ;  /* 0x00000001091d7824 */ /* 0x008fe200028e0607 */
        /* <DEDUP_REMOVED lines=13> */
[----:B------:R-:W-:Y:S04]  /*6aae0*/  STL.64 [R1+0x2178], R6 ;  /* 0x0021780601007387 */ /* 0x000fe80000100a00 */
[----:B------:R1:W-:Y:S04]  /*6aaf0*/  STL.64 [R1+0x638], R14 ;  /* 0x0006380e01007387 */ /* 0x0003e80000100a00 */
[----:B-1----:R-:W4:Y:S04]  /*6ab00*/  LDL.LU.64 R14, [R1+0x2180] ;  /* 0x00218000010e7983 */ /* 0x002f280000300a00 */
[----:B--2---:R1:W-:Y:S04]  /*6ab10*/  STL.64 [R1+0x2158], R26 ;  /* 0x0021581a01007387 */ /* 0x0043e80000100a00 */
[----:B-1----:R0:W2:Y:S01]  /*6ab20*/  LDL.64 R26, [R1+0x630] ;  /* 0x00063000011a7983 */ /* 0x0020a20000100a00 */
[----:B---3--:R-:W-:-:S03]  /*6ab30*/  IADD3 R6, P1, PT, R29, R4, RZ ;  /* 0x000000041d067210 */ /* 0x008fc60007f3e0ff */
[----:B----4-:R1:W-:Y:S04]  /*6ab40*/  STL.64 [R1+0x2160], R18 ;  /* 0x0021601201007387 */ /* 0x0103e80000100a00 */
[----:B-1----:R-:W3:Y:S04]  /*6ab50*/  LDL.LU R18, [R1+0x184] ;  /* 0x0001840001127983 */ /* 0x002ee80000300800 */
[----:B------:R1:W-:Y:S04]  /*6ab60*/  STL [R1+0x648], R6 ;  /* 0x0006480601007387 */ /* 0x0003e80000100800 */
[----:B-1----:R-:W2:Y:S04]  /*6ab70*/  LDL.LU.64 R6, [R1+0x2178] ;  /* 0x0021780001067983 */ /* 0x002ea80000300a00 */
[----:B------:R-:W-:Y:S01]  /*6ab80*/  STL.64 [R1+0x2168], R22 ;  /* 0x0021681601007387 */ /* 0x000fe20000100a00 */
[----:B--2---:R-:W-:-:S05]  /*6ab90*/  IMAD.X R27, R9, 0x1, R7, P5 ;  /* 0x00000001091b7824 */ /* 0x004fca00028e0607 */
[----:B------:R-:W-:Y:S04]  /*6aba0*/  STL [R1+0x634], R27 ;  /* 0x0006341b01007387 */ /* 0x000fe80000100800 */
[----:B------:R1:W-:Y:S04]  /*6abb0*/  STL.64 [R1+0x2170], R2 ;  /* 0x0021700201007387 */ /* 0x0003e80000100a00 */
[----:B-1----:R0:W2:Y:S01]  /*6abc0*/  LDL.64 R2, [R1+0x648] ;  /* 0x0006480001027983 */ /* 0x0020a20000100a00 */
[----:B------:R-:W-:Y:S02]  /*6abd0*/  SHF.R.S32.HI R8, RZ, 0x1f, R29 ;  /* 0x0000001fff087819 */ /* 0x000fe4000001141d */
[----:B------:R-:W-:-:S02]  /*6abe0*/  IADD3 R22, P5, PT, R29, R6, RZ ;  /* 0x000000061d167210 */ /* 0x000fc40007fbe0ff */
[----:B---3--:R-:W-:Y:S02]  /*6abf0*/  SHF.R.S32.HI R9, RZ, 0x1f, R18 ;  /* 0x0000001fff097819 */ /* 0x008fe40000011412 */
[----:B------:R-:W-:Y:S01]  /*6ac00*/  IADD3 R26, P3, PT, R18, R4, RZ ;  /* 0x00000004121a7210 */ /* 0x000fe20007f7e0ff */
[----:B------:R-:W3:Y:S01]  /*6ac10*/  LDL.LU R29, [R1+0x188] ;  /* 0x00018800011d7983 */ /* 0x000ee20000300800 */
[----:B------:R-:W-:Y:S01]  /*6ac20*/  IMAD.X R23, R8, 0x1, R7, P5 ;  /* 0x0000000108177824 */ /* 0x000fe200028e0607 */
[----:B------:R-:W-:Y:S02]  /*6ac30*/  IADD3 R18, P5, PT, R18, R6, RZ ;  /* 0x0000000612127210 */ /* 0x000fe40007fbe0ff */
[--C-:B------:R-:W-:Y:S02]  /*6ac40*/  IMAD.X R27, R9, 0x1, R5.reuse, P3 ;  /* 0x00000001091b7824 */ /* 0x100fe400018e0605 */
[----:B--2---:R-:W-:-:S05]  /*6ac50*/  IMAD.X R3, R8, 0x1, R5, P1 ;  /* 0x0000000108037824 */ /* 0x004fca00008e0605 */
[----:B------:R1:W-:Y:S04]  /*6ac60*/  STL [R1+0x64c], R3 ;  /* 0x00064c0301007387 */ /* 0x0003e80000100800 */
[----:B-1----:R-:W2:Y:S04]  /*6ac70*/  LDL.LU.64 R2, [R1+0x2170] ;  /* 0x0021700001027983 */ /* 0x002ea80000300a00 */
[----:B------:R1:W-:Y:S04]  /*6ac80*/  STL.64 [R1+0x640], R22 ;  /* 0x0006401601007387 */ /* 0x0003e80000100a00 */
[----:B-1----:R-:W4:Y:S04]  /*6ac90*/  LDL.LU.64 R22, [R1+0x2168] ;  /* 0x0021680001167983 */ /* 0x002f280000300a00 */
[----:B------:R1:W-:Y:S04]  /*6aca0*/  STL [R1+0x650], R18 ;  /* 0x0006501201007387 */ /* 0x0003e80000100800 */
[----:B-1----:R-:W2:Y:S04]  /*6acb0*/  LDL.LU.64 R18, [R1+0x2160] ;  /* 0x0021600001127983 */ /* 0x002ea80000300a00 */
[----:B------:R1:W-:Y:S04]  /*6acc0*/  STL.64 [R1+0x658], R26 ;  /* 0x0006581a01007387 */ /* 0x0003e80000100a00 */
[----:B-1----:R-:W2:Y:S04]  /*6acd0*/  LDL.LU.64 R26, [R1+0x2158] ;  /* 0x00215800011a7983 */ /* 0x002ea80000300a00 */
[----:B--2---:R-:W-:Y:S04]  /*6ace0*/  STL.64 [R1+0x2150], R26 ;  /* 0x0021501a01007387 */ /* 0x004fe80000100a00 */
[----:B------:R-:W-:Y:S04]  /*6acf0*/  STL [R1+0x2138], R28 ;  /* 0x0021381c01007387 */ /* 0x000fe80000100800 */
[----:B------:R1:W-:Y:S04]  /*6ad00*/  STL.64 [R1+0x2140], R20 ;  /* 0x0021401401007387 */ /* 0x0003e80000100a00 */
[----:B-1----:R-:W2:Y:S04]  /*6ad10*/  LDL.LU R20, [R1+0x18c] ;  /* 0x00018c0001147983 */ /* 0x002ea80000300800 */
[----:B------:R1:W-:Y:S04]  /*6ad20*/  STL.64 [R1+0x2148], R24 ;  /* 0x0021481801007387 */ /* 0x0003e80000100a00 */
[----:B-1----:R0:W4:Y:S01]  /*6ad30*/  LDL.64 R24, [R1+0x650] ;  /* 0x0006500001187983 */ /* 0x0021220000100a00 */
[----:B---3--:R-:W-:-:S02]  /*6ad40*/  SHF.R.S32.HI R8, RZ, 0x1f, R29 ;  /* 0x0000001fff087819 */ /* 0x008fc4000001141d */
[----:B------:R-:W-:-:S05]  /*6ad50*/  IADD3 R26, P1, PT, R29, R4, RZ ;  /* 0x000000041d1a7210 */ /* 0x000fca0007f3e0ff */
[----:B------:R-:W-:Y:S01]  /*6ad60*/  IMAD.X R27, R8, 0x1, R5, P1 ;  /* 0x00000001081b7824 */ /* 0x000fe200008e0605 */
[----:B--2---:R-:W-:Y:S01]  /*6ad70*/  IADD3 R28, P3, PT, R20, R4, RZ ;  /* 0x00000004141c7210 */ /* 0x004fe20007f7e0ff */
[----:B----4-:R-:W-:Y:S01]  /*6ad80*/  IMAD.X R25, R9, 0x1, R7, P5 ;  /* 0x0000000109197824 */ /* 0x010fe200028e0607 */
[----:B------:R-:W-:Y:S02]  /*6ad90*/  IADD3 R24, P5, PT, R29, R6, RZ ;  /* 0x000000061d187210 */ /* 0x000fe40007fbe0ff */
[----:B------:R-:W-:Y:S02]  /*6ada0*/  SHF.R.S32.HI R9, RZ, 0x1f, R20 ;  /* 0x0000001fff097819 */ /* 0x000fe40000011414 */
[----:B------:R1:W-:Y:S04]  /*6adb0*/  STL [R1+0x654], R25 ;  /* 0x0006541901007387 */ /* 0x0003e80000100800 */
[----:B------:R2:W-:Y:S01]  /*6adc0*/  STL.64 [R1+0x670], R26 ;  /* 0x0006701a01007387 */ /* 0x0005e20000100a00 */
[----:B------:R-:W-:-:S02]  /*6add0*/  IMAD.X R29, R9, 0x1, R5, P3 ;  /* 0x00000001091d7824 */ /* 0x000fc400018e0605 */
[--C-:B-1----:R-:W-:Y:S01]  /*6ade0*/  IMAD.X R25, R8, 0x1, R7.reuse, P5 ;  /* 0x0000000108197824 */ /* 0x102fe200028e0607 */
[----:B------:R-:W-:Y:S01]  /*6adf0*/  IADD3 R20, P5, PT, R20, R6, RZ ;  /* 0x0000000614147210 */ /* 0x000fe20007fbe0ff */
[----:B--2---:R-:W2:Y:S04]  /*6ae00*/  LDL.LU.64 R26, [R1+0x2150] ;  /* 0x00215000011a7983 */ /* 0x004ea80000300a00 */
[----:B------:R1:W-:Y:S04]  /*6ae10*/  STL.64 [R1+0x668], R24 ;  /* 0x0006681801007387 */ /* 0x0003e80000100a00 */
[----:B-1----:R-:W3:Y:S04]  /*6ae20*/  LDL.LU.64 R24, [R1+0x2148] ;  /* 0x0021480001187983 */ /* 0x002ee80000300a00 */
[----:B------:R1:W-:Y:S04]  /*6ae30*/  STL [R1+0x678], R20 ;  /* 0x0006781401007387 */ /* 0x0003e80000100800 */
[----:B-1----:R-:W4:Y:S04]  /*6ae40*/  LDL.LU.64 R20, [R1+0x2140] ;  /* 0x0021400001147983 */ /* 0x002f280000300a00 */
[----:B------:R1:W-:Y:S04]  /*6ae50*/  STL.64 [R1+0x680], R28 ;  /* 0x0006801c01007387 */ /* 0x0003e80000100a00 */
[----:B-1----:R-:W2:Y:S04]  /*6ae60*/  LDL.LU R28, [R1+0x2138] ;  /* 0x00213800011c7983 */ /* 0x002ea80000300800 */
[----:B------:R1:W-:Y:S04]  /*6ae70*/  STL.64 [R1+0x2128], R10 ;  /* 0x0021280a01007387 */ /* 0x0003e80000100a00 */
[----:B-1----:R-:W2:Y:S04]  /*6ae80*/  LDL.LU R11, [R1+0x1a0] ;  /* 0x0001a000010b7983 */ /* 0x002ea80000300800 */
[----:B------:R-:W-:Y:S04]  /*6ae90*/  STL.64 [R1+0x2130], R14 ;  /* 0x0021300e01007387 */ /* 0x000fe80000100a00 */
[----:B------:R1:W-:Y:S04]  /*6aea0*/  STL.64 [R1+0x2118], R22 ;  /* 0x0021181601007387 */ /* 0x0003e80000100a00 */
[----:B-1----:R0:W2:Y:S02]  /*6aeb0*/  LDL.64 R22, [R1+0x678] ;  /* 0x0006780001167983 */ /* 0x0020a40000100a00 */
[----:B--2---:R-:W-:-:S05]  /*6aec0*/  IMAD.X R23, R9, 0x1, R7, P5 ;  /* 0x0000000109177824 */ /* 0x004fca00028e0607 */
[----:B------:R-:W-:Y:S04]  /*6aed0*/  STL [R1+0x67c], R23 ;  /* 0x00067c1701007387 */ /* 0x000fe80000100800 */
[----:B------:R1:W-:Y:S04]  /*6aee0*/  STL.64 [R1+0x2120], R2 ;  /* 0x0021200201007387 */ /* 0x0003e80000100a00 */
[----:B-1----:R-:W2:Y:S01]  /*6aef0*/  LDL.LU R2, [R1+0x1a4] ;  /* 0x0001a40001027983 */ /* 0x002ea20000300800 */
[----:B------:R-:W-:Y:S02]  /*6af00*/  SHF.R.S32.HI R8, RZ, 0x1f, R11 ;  /* 0x0000001fff087819 */ /* 0x000fe4000001140b */
[----:B------:R-:W-:-:S02]  /*6af10*/  IADD3 R14, P1, PT, R11, R4, RZ ;  /* 0x000000040b0e7210 */ /* 0x000fc40007f3e0ff */
[----:B------:R-:W-:Y:S01]  /*6af20*/  IADD3 R10, P5, PT, R11, R6, RZ ;  /* 0x000000060b0a7210 */ /* 0x000fe20007fbe0ff */
[----:B------:R-:W3:Y:S02]  /*6af30*/  LDL.LU R29, [R1+0x1ac] ;  /* 0x0001ac00011d7983 */ /* 0x000ee40000300800 */
        /* <DEDUP_REMOVED lines=13> */
[----:B-1----:R-:W2:Y:S04]  /*6b010*/  LDL.LU.64 R22, [R1+0x2118] ;  /* 0x0021180001167983 */ /* 0x002ea80000300a00 */
[----:B--2---:R1:W-:Y:S04]  /*6b020*/  STL.64 [R1+0x20f8], R22 ;  /* 0x0020f81601007387 */ /* 0x0043e80000100a00 */
[----:B-1----:R-:W2:Y:S04]  /*6b030*/  LDL.LU R23, [R1+0x1a8] ;  /* 0x0001a80001177983 */ /* 0x002ea80000300800 */
[----:B------:R-:W-:Y:S04]  /*6b040*/  STL.64 [R1+0x2110], R2 ;  /* 0x0021100201007387 */ /* 0x000fe80000100a00 */
[----:B------:R-:W-:Y:S04]  /*6b050*/  STL.64 [R1+0x2100], R26 ;  /* 0x0021001a01007387 */ /* 0x000fe80000100a00 */
[----:B------:R1:W-:Y:S04]  /*6b060*/  STL [R1+0x2108], R27 ;  /* 0x0021081b01007387 */ /* 0x0003e80000100800 */
[----:B-1----:R0:W3:Y:S01]  /*6b070*/  LDL.64 R26, [R1+0x698] ;  /* 0x00069800011a7983 */ /* 0x0020e20000100a00 */
[----:B--2---:R-:W-:-:S02]  /*6b080*/  SHF.R.S32.HI R8, RZ, 0x1f, R23 ;  /* 0x0000001fff087819 */ /* 0x004fc40000011417 */
[----:B------:R-:W-:-:S05]  /*6b090*/  IADD3 R2, P1, PT, R23, R4, RZ ;  /* 0x0000000417027210 */ /* 0x000fca0007f3e0ff */
        /* <DEDUP_REMOVED lines=8> */
[----:B-1----:R0:W3:Y:S01]  /*6b120*/  LDL.LU R27, [R1+0x2108] ;  /* 0x00210800011b7983 */ /* 0x0020e20000300800 */
[----:B------:R-:W-:Y:S02]  /*6b130*/  SHF.R.S32.HI R9, RZ, 0x1f, R29 ;  /* 0x0000001fff097819 */ /* 0x000fe4000001141d */
[----:B------:R-:W-:-:S02]  /*6b140*/  IADD3 R22, P3, PT, R29, R4, RZ ;  /* 0x000000041d167210 */ /* 0x000fc40007f7e0ff */
[----:B------:R-:W-:-:S03]  /*6b150*/  IADD3 R26, P5, PT, R29, R6, RZ ;  /* 0x000000061d1a7210 */ /* 0x000fc60007fbe0ff */
[----:B------:R-:W-:Y:S02]  /*6b160*/  IMAD.X R23, R9, 0x1, R5, P3 ;  /* 0x0000000109177824 */ /* 0x000fe400018e0605 */
[----:B------:R3:W-:Y:S04]  /*6b170*/  STL [R1+0x6b8], R26 ;  /* 0x0006b81a01007387 */ /* 0x0007e80000100800 */
[----:B---3--:R-:W3:Y:S04]  /*6b180*/  LDL.LU.64 R26, [R1+0x2100] ;  /* 0x00210000011a7983 */ /* 0x008ee80000300a00 */
[----:B------:R1:W-:Y:S04]  /*6b190*/  STL.64 [R1+0x6c0], R22 ;  /* 0x0006c01601007387 */ /* 0x0003e80000100a00 */
[----:B-1----:R-:W2:Y:S04]  /*6b1a0*/  LDL.LU.64 R22, [R1+0x20f8] ;  /* 0x0020f80001167983 */ /* 0x002ea80000300a00 */
[----:B--2---:R-:W-:Y:S04]  /*6b1b0*/  STL.64 [R1+0x20f0], R22 ;  /* 0x0020f01601007387 */ /* 0x004fe80000100a00 */
[----:B---3--:R1:W-:Y:S04]  /*6b1c0*/  STL.64 [R1+0x20d8], R26 ;  /* 0x0020d81a01007387 */ /* 0x0083e80000100a00 */
[----:B-1----:R-:W2:Y:S04]  /*6b1d0*/  LDL.LU R27, [R1+0x1c0] ;  /* 0x0001c000011b7983 */ /* 0x002ea80000300800 */
[----:B----4-:R1:W-:Y:S04]  /*6b1e0*/  STL.64 [R1+0x20e0], R20 ;  /* 0x0020e01401007387 */ /* 0x0103e80000100a00 */
[----:B-1----:R-:W3:Y:S04]  /*6b1f0*/  LDL.LU R20, [R1+0x1c4] ;  /* 0x0001c40001147983 */ /* 0x002ee80000300800 */
[----:B------:R1:W-:Y:S04]  /*6b200*/  STL.64 [R1+0x20e8], R14 ;  /* 0x0020e80e01007387 */ /* 0x0003e80000100a00 */
[----:B-1----:R0:W4:Y:S04]  /*6b210*/  LDL.64 R14, [R1+0x6b8] ;  /* 0x0006b800010e7983 */ /* 0x0021280000100a00 */
[----:B------:R-:W3:Y:S01]  /*6b220*/  LDL.LU R29, [R1+0x1c8] ;  /* 0x0001c800011d7983 */ /* 0x000ee20000300800 */
[----:B--2---:R-:W-:-:S02]  /*6b230*/  SHF.R.S32.HI R8, RZ, 0x1f, R27 ;  /* 0x0000001fff087819 */ /* 0x004fc4000001141b */
[----:B------:R-:W-:-:S05]  /*6b240*/  IADD3 R22, P1, PT, R27, R4, RZ ;  /* 0x000000041b167210 */ /* 0x000fca0007f3e0ff */
[----:B------:R-:W-:Y:S02]  /*6b250*/  IMAD.X R23, R8, 0x1, R5, P1 ;  /* 0x0000000108177824 */ /* 0x000fe400008e0605 */
[----:B----4-:R-:W-:Y:S01]  /*6b260*/  IMAD.X R15, R9, 0x1, R7, P5 ;  /* 0x00000001090f7824 */ /* 0x010fe200028e0607 */
        /* <DEDUP_REMOVED lines=10> */
[----:B------:R-:W-:Y:S02]  /*6b310*/  IMAD.X R27, R9, 0x1, R5, P3 ;  /* 0x00000001091b7824 */ /* 0x000fe400018e0605 */
[----:B------:R1:W-:Y:S04]  /*6b320*/  STL [R1+0x6d8], R20 ;  /* 0x0006d81401007387 */ /* 0x0003e80000100800 */
[----:B-1----:R-:W3:Y:S04]  /*6b330*/  LDL.LU.64 R20, [R1+0x20e0] ;  /* 0x0020e00001147983 */ /* 0x002ee80000300a00 */
[----:B------:R1:W-:Y:S04]  /*6b340*/  STL.64 [R1+0x6e0], R26 ;  /* 0x0006e01a01007387 */ /* 0x0003e80000100a00 */
[----:B-1----:R-:W2:Y:S04]  /*6b350*/  LDL.LU.64 R26, [R1+0x20d8] ;  /* 0x0020d800011a7983 */ /* 0x002ea80000300a00 */
[----:B------:R-:W-:Y:S04]  /*6b360*/  STL.64 [R1+0x20b8], R16 ;  /* 0x0020b81001007387 */ /* 0x000fe80000100a00 */
[----:B----4-:R1:W-:Y:S04]  /*6b370*/  STL.64 [R1+0x20c0], R14 ;  /* 0x0020c00e01007387 */ /* 0x0103e80000100a00 */
[----:B-1----:R-:W4:Y:S04]  /*6b380*/  LDL.LU R14, [R1+0x1cc] ;  /* 0x0001cc00010e7983 */ /* 0x002f280000300800 */
[----:B------:R1:W-:Y:S04]  /*6b390*/  STL.64 [R1+0x20c8], R10 ;  /* 0x0020c80a01007387 */ /* 0x0003e80000100a00 */
[----:B-1----:R0:W2:Y:S01]  /*6b3a0*/  LDL.64 R10, [R1+0x6d8] ;  /* 0x0006d800010a7983 */ /* 0x0020a20000100a00 */
[----:B------:R-:W-:-:S02]  /*6b3b0*/  IADD3 R16, P1, PT, R29, R4, RZ ;  /* 0x000000041d107210 */ /* 0x000fc40007f3e0ff */
[----:B------:R-:W-:-:S03]  /*6b3c0*/  SHF.R.S32.HI R8, RZ, 0x1f, R29 ;  /* 0x0000001fff087819 */ /* 0x000fc6000001141d */
[----:B------:R-:W-:Y:S01]  /*6b3d0*/  STL [R1+0x6f8], R16 ;  /* 0x0006f81001007387 */ /* 0x000fe20000100800 */
[----:B--2---:R-:W-:Y:S01]  /*6b3e0*/  IMAD.X R11, R9, 0x1, R7, P5 ;  /* 0x00000001090b7824 */ /* 0x004fe200028e0607 */
[----:B------:R-:W-:-:S04]  /*6b3f0*/  IADD3 R10, P5, PT, R29, R6, RZ ;  /* 0x000000061d0a7210 */ /* 0x000fc80007fbe0ff */
[----:B------:R1:W-:Y:S04]  /*6b400*/  STL [R1+0x6dc], R11 ;  /* 0x0006dc0b01007387 */ /* 0x0003e80000100800 */
[----:B------:R2:W-:Y:S01]  /*6b410*/  STL.64 [R1+0x20d0], R18 ;  /* 0x0020d01201007387 */ /* 0x0005e20000100a00 */
[----:B----4-:R-:W-:-:S03]  /*6b420*/  SHF.R.S32.HI R9, RZ, 0x1f, R14 ;  /* 0x0000001fff097819 */ /* 0x010fc6000001140e */
[----:B------:R-:W4:Y:S01]  /*6b430*/  LDL.LU R29, [R1+0x1e0] ;  /* 0x0001e000011d7983 */ /* 0x000f220000300800 */
[C---:B-1----:R-:W-:Y:S02]  /*6b440*/  IMAD.X R11, R8.reuse, 0x1, R7, P5 ;  /* 0x00000001080b7824 */ /* 0x042fe400028e0607 */
[----:B--2---:R-:W-:Y:S02]  /*6b450*/  IMAD.MOV.U32 R19, RZ, RZ, R17 ;  /* 0x000000ffff137224 */ /* 0x004fe400078e0011 */
[----:B------:R-:W-:Y:S02]  /*6b460*/  IMAD.MOV.U32 R18, RZ, RZ, R16 ;  /* 0x000000ffff127224 */ /* 0x000fe400078e0010 */
[----:B------:R-:W-:Y:S01]  /*6b470*/  IMAD.X R19, R8, 0x1, R5, P1 ;  /* 0x0000000108137824 */ /* 0x000fe200008e0605 */
[C---:B------:R-:W-:Y:S02]  /*6b480*/  IADD3 R16, P3, PT, R14.reuse, R4, RZ ;  /* 0x000000040e107210 */ /* 0x040fe40007f7e0ff */
[----:B------:R-:W-:-:S02]  /*6b490*/  IADD3 R14, P5, PT, R14, R6, RZ ;  /* 0x000000060e0e7210 */ /* 0x000fc40007fbe0ff */
[----:B------:R1:W-:Y:S01]  /*6b4a0*/  STL [R1+0x6fc], R19 ;  /* 0x0006fc1301007387 */ /* 0x0003e20000100800 */
[----:B------:R-:W-:-:S03]  /*6b4b0*/  IMAD.X R17, R9, 0x1, R5, P3 ;  /* 0x0000000109117824 */ /* 0x000fc600018e0605 */
[----:B-1----:R-:W2:Y:S04]  /*6b4c0*/  LDL.LU.64 R18, [R1+0x20d0] ;  /* 0x0020d00001127983 */ /* 0x002ea80000300a00 */
[----:B------:R1:W-:Y:S04]  /*6b4d0*/  STL.64 [R1+0x6f0], R10 ;  /* 0x0006f00a01007387 */ /* 0x0003e80000100a00 */
[----:B-1----:R-:W2:Y:S04]  /*6b4e0*/  LDL.LU.64 R10, [R1+0x20c8] ;  /* 0x0020c800010a7983 */ /* 0x002ea80000300a00 */
[----:B------:R1:W-:Y:S04]  /*6b4f0*/  STL [R1+0x700], R14 ;  /* 0x0007000e01007387 */ /* 0x0003e80000100800 */
[----:B-1----:R-:W2:Y:S04]  /*6b500*/  LDL.LU.64 R14, [R1+0x20c0] ;  /* 0x0020c000010e7983 */ /* 0x002ea80000300a00 */
[----:B------:R1:W-:Y:S04]  /*6b510*/  STL.64 [R1+0x708], R16 ;  /* 0x0007081001007387 */ /* 0x0003e80000100a00 */
[----:B-1----:R-:W2:Y:S04]  /*6b520*/  LDL.LU.64 R16, [R1+0x20b8] ;  /* 0x0020b80001107983 */ /* 0x002ea80000300a00 */
[----:B--2---:R1:W-:Y:S04]  /*6b530*/  STL.64 [R1+0x20a0], R16 ;  /* 0x0020a01001007387 */ /* 0x0043e80000100a00 */
[----:B-1----:R-:W2:Y:S04]  /*6b540*/  LDL.LU R16, [R1+0x1e4] ;  /* 0x0001e40001107983 */ /* 0x002ea80000300800 */
[----:B------:R1:W-:Y:S04]  /*6b550*/  STL.64 [R1+0x2098], R22 ;  /* 0x0020981601007387 */ /* 0x0003e80000100a00 */
[----:B-1----:R0:W2:Y:S04]  /*6b560*/  LDL.64 R22, [R1+0x700] ;  /* 0x0007000001167983 */ /* 0x0020a80000100a00 */
[----:B------:R-:W-:Y:S04]  /*6b570*/  STL.64 [R1+0x20a8], R24 ;  /* 0x0020a81801007387 */ /* 0x000fe80000100a00 */
[----:B------:R1:W-:Y:S01]  /*6b580*/  STL.64 [R1+0x20b0], R12 ;  /* 0x0020b00c01007387 */ /* 0x0003e20000100a00 */
[----:B----4-:R-:W-:-:S02]  /*6b590*/  SHF.R.S32.HI R8, RZ, 0x1f, R29 ;  /* 0x0000001fff087819 */ /* 0x010fc4000001141d */
        /* <DEDUP_REMOVED lines=8> */
[----:B------:R-:W2:Y:S01]  /*6b620*/  LDL.LU R29, [R1+0x280] ;  /* 0x00028000011d7983 */ /* 0x000ea20000300800 */
[----:B------:R-:W-:-:S03]  /*6b630*/  IADD3 R16, P5, PT, R16, R6, RZ ;  /* 0x0000000610107210 */ /* 0x000fc60007fbe0ff */
[----:B------:R4:W-:Y:S01]  /*6b640*/  STL.64 [R1+0x718], R12 ;  /* 0x0007180c01007387 */ /* 0x0009e20000100a00 */
[----:B-1----:R-:W-:-:S03]  /*6b650*/  IMAD.X R23, R9, 0x1, R5, P3 ;  /* 0x0000000109177824 */ /* 0x002fc600018e0605 */
[----:B----4-:R-:W4:Y:S04]  /*6b660*/  LDL.LU.64 R12, [R1+0x20b0] ;  /* 0x0020b000010c7983 */ /* 0x010f280000300a00 */
[----:B------:R1:W-:Y:S04]  /*6b670*/  STL.64 [R1+0x710], R24 ;  /* 0x0007101801007387 */ /* 0x0003e80000100a00 */
[----:B-1----:R-:W2:Y:S04]  /*6b680*/  LDL.LU.64 R24, [R1+0x20a8] ;  /* 0x0020a80001187983 */ /* 0x002ea80000300a00 */
[----:B------:R1:W-:Y:S04]  /*6b690*/  STL [R1+0x720], R16 ;  /* 0x0007201001007387 */ /* 0x0003e80000100800 */
[----:B-1----:R-:W2:Y:S04]  /*6b6a0*/  LDL.LU.64 R16, [R1+0x20a0] ;  /* 0x0020a00001107983 */ /* 0x002ea80000300a00 */
[----:B------:R1:W-:Y:S04]  /*6b6b0*/  STL.64 [R1+0x728], R22 ;  /* 0x0007281601007387 */ /* 0x0003e80000100a00 */
[----:B-1----:R-:W2:Y:S04]  /*6b6c0*/  LDL.LU.64 R22, [R1+0x2098] ;  /* 0x0020980001167983 */ /* 0x002ea80000300a00 */
[----:B--2---:R-:W-:Y:S04]  /*6b6d0*/  STL.64 [R1+0x2090], R22 ;  /* 0x0020901601007387 */ /* 0x004fe80000100a00 */
[----:B------:R1:W-:Y:S04]  /*6b6e0*/  STL.64 [R1+0x2078], R2 ;  /* 0x0020780201007387 */ /* 0x0003e80000100a00 */
[----:B-1----:R0:W2:Y:S04]  /*6b6f0*/  LDL.64 R2, [R1+0x720] ;  /* 0x0007200001027983 */ /* 0x0020a80000100a00 */
[----:B------:R1:W-:Y:S04]  /*6b700*/  STL.64 [R1+0x2080], R26 ;  /* 0x0020801a01007387 */ /* 0x0003e80000100a00 */
[----:B-1----:R-:W4:Y:S01]  /*6b710*/  LDL.LU R26, [R1+0x284] ;  /* 0x00028400011a7983 */ /* 0x002f220000300800 */
[----:B------:R-:W-:-:S02]  /*6b720*/  SHF.R.S32.HI R8, RZ, 0x1f, R29 ;  /* 0x0000001fff087819 */ /* 0x000fc4000001141d */
[----:B------:R-:W-:Y:S01]  /*6b730*/  IADD3 R22, P1, PT, R29, R4, RZ ;  /* 0x000000041d167210 */ /* 0x000fe20007f3e0ff */
[----:B---3--:R1:W-:Y:S04]  /*6b740*/  STL.64 [R1+0x2088], R20 ;  /* 0x0020881401007387 */ /* 0x0083e80000100a00 */
[----:B------:R-:W-:Y:S02]  /*6b750*/  IMAD.X R23, R8, 0x1, R5, P1 ;  /* 0x0000000108177824 */ /* 0x000fe400008e0605 */
[----:B--2---:R-:W-:Y:S01]  /*6b760*/  IMAD.X R3, R9, 0x1, R7, P5 ;  /* 0x0000000109037824 */ /* 0x004fe200028e0607 */
[----:B-1----:R-:W-:-:S04]  /*6b770*/  IADD3 R20, P5, PT, R29, R6, RZ ;  /* 0x000000061d147210 */ /* 0x002fc80007fbe0ff */
[----:B------:R1:W-:Y:S01]  /*6b780*/  STL [R1+0x724], R3 ;  /* 0x0007240301007387 */ /* 0x0003e20000100800 */
[----:B------:R-:W-:-:S03]  /*6b790*/  IMAD.X R21, R8, 0x1, R7, P5 ;  /* 0x0000000108157824 */ /* 0x000fc600028e0607 */
[----:B------:R-:W2:Y:S04]  /*6b7a0*/  LDL.LU R29, [R1+0x660] ;  /* 0x00066000011d7983 */ /* 0x000ea80000300800 */
[----:B------:R3:W-:Y:S01]  /*6b7b0*/  STL.64 [R1+0x738], R22 ;  /* 0x0007381601007387 */ /* 0x0007e20000100a00 */
[----:B----4-:R-:W-:Y:S02]  /*6b7c0*/  SHF.R.S32.HI R9, RZ, 0x1f, R26 ;  /* 0x0000001fff097819 */ /* 0x010fe4000001141a */
[C---:B------:R-:W-:Y:S02]  /*6b7d0*/  IADD3 R2, P3, PT, R26.reuse, R4, RZ ;  /* 0x000000041a027210 */ /* 0x040fe40007f7e0ff */
[----:B------:R-:W-:-:S03]  /*6b7e0*/  IADD3 R26, P5, PT, R26, R6, RZ ;  /* 0x000000061a1a7210 */ /* 0x000fc60007fbe0ff */
[C---:B-1----:R-:W-:Y:S01]  /*6b7f0*/  IMAD.X R3, R9.reuse, 0x1, R5, P3 ;  /* 0x0000000109037824 */ /* 0x042fe200018e0605 */
[----:B---3--:R-:W3:Y:S04]  /*6b800*/  LDL.LU.64 R22, [R1+0x2090] ;  /* 0x0020900001167983 */ /* 0x008ee80000300a00 */
[----:B------:R1:W-:Y:S04]  /*6b810*/  STL.64 [R1+0x730], R20 ;  /* 0x0007301401007387 */ /* 0x0003e80000100a00 */
[----:B-1----:R-:W4:Y:S04]  /*6b820*/  LDL.LU.64 R20, [R1+0x2088] ;  /* 0x0020880001147983 */ /* 0x002f280000300a00 */
[----:B------:R1:W-:Y:S04]  /*6b830*/  STL [R1+0x740], R26 ;  /* 0x0007401a01007387 */ /* 0x0003e80000100800 */
[----:B-1----:R-:W2:Y:S04]  /*6b840*/  LDL.LU.64 R26, [R1+0x2080] ;  /* 0x00208000011a7983 */ /* 0x002ea80000300a00 */
[----:B------:R1:W-:Y:S04]  /*6b850*/  STL.64 [R1+0x748], R2 ;  /* 0x0007480201007387 */ /* 0x0003e80000100a00 */
[----:B-1----:R-:W2:Y:S04]  /*6b860*/  LDL.LU.64 R2, [R1+0x2078] ;  /* 0x0020780001027983 */ /* 0x002ea80000300a00 */
[----:B--2---:R-:W-:Y:S04]  /*6b870*/  STL.64 [R1+0x2070], R2 ;  /* 0x0020700201007387 */ /* 0x004fe80000100a00 */
[----:B------:R1:W-:Y:S04]  /*6b880*/  STL.64 [R1+0x2068], R10 ;  /* 0x0020680a01007387 */ /* 0x0003e80000100a00 */
[----:B-1----:R0:W2:Y:S04]  /*6b890*/  LDL.64 R10, [R1+0x740] ;  /* 0x00074000010a7983 */ /* 0x0020a80000100a00 */
[----:B----4-:R-:W-:Y:S01]  /*6b8a0*/  STL.64 [R1+0x2058], R20 ;  /* 0x0020581401007387 */ /* 0x010fe20000100a00 */
[----:B--2---:R-:W-:-:S05]  /*6b8b0*/  IMAD.X R11, R9, 0x1, R7, P5 ;  /* 0x00000001090b7824 */ /* 0x004fca00028e0607 */
[----:B------:R-:W-:Y:S04]  /*6b8c0*/  STL [R1+0x744], R11 ;  /* 0x0007440b01007387 */ /* 0x000fe80000100800 */
[----:B---3--:R1:W-:Y:S04]  /*6b8d0*/  STL.64 [R1+0x2060], R22 ;  /* 0x0020601601007387 */ /* 0x0083e80000100a00 */
[----:B-1----:R-:W2:Y:S01]  /*6b8e0*/  LDL.LU R22, [R1+0x664] ;  /* 0x0006640001167983 */ /* 0x002ea20000300800 */
[----:B------:R-:W-:Y:S02]  /*6b8f0*/  SHF.R.S32.HI R8, RZ, 0x1f, R29 ;  /* 0x0000001fff087819 */ /* 0x000fe4000001141d */
[----:B------:R-:W-:-:S02]  /*6b900*/  IADD3 R2, P1, PT, R29, R4, RZ ;  /* 0x000000041d027210 */ /* 0x000fc40007f3e0ff */
[----:B------:R-:W-:-:S03]  /*6b910*/  IADD3 R10, P5, PT, R29, R6, RZ ;  /* 0x000000061d0a7210 */ /* 0x000fc60007fbe0ff */
[C---:B------:R-:W-:Y:S02]  /*6b920*/  IMAD.X R3, R8.reuse, 0x1, R5, P1 ;  /* 0x0000000108037824 */ /* 0x040fe400008e0605 */
[----:B------:R-:W-:-:S03]  /*6b930*/  IMAD.X R11, R8, 0x1, R7, P5 ;  /* 0x00000001080b7824 */ /* 0x000fc600028e0607 */
[----:B------:R1:W-:Y:S04]  /*6b940*/  STL.64 [R1+0x758], R2 ;  /* 0x0007580201007387 */ /* 0x0003e80000100a00 */
[----:B-1----:R-:W3:Y:S04]  /*6b950*/  LDL.LU.64 R2, [R1+0x2070] ;  /* 0x0020700001027983 */ /* 0x002ee80000300a00 */
[----:B------:R-:W4:Y:S04]  /*6b960*/  LDL.LU R29, [R1+0x6ec] ;  /* 0x0006ec00011d7983 */ /* 0x000f280000300800 */
        /* <DEDUP_REMOVED lines=12> */
[----:B------:R-:W-:Y:S04]  /*6ba30*/  STL [R1+0x2048], R21 ;  /* 0x0020481501007387 */ /* 0x000fe80000100800 */
[----:B------:R1:W-:Y:S04]  /*6ba40*/  STL.64 [R1+0x2038], R22 ;  /* 0x0020381601007387 */ /* 0x0003e80000100a00 */
[----:B-1----:R0:W3:Y:S04]  /*6ba50*/  LDL.64 R22, [R1+0x760] ;  /* 0x0007600001167983 */ /* 0x0020e80000100a00 */
[----:B------:R1:W-:Y:S01]  /*6ba60*/  STL.64 [R1+0x2050], R16 ;  /* 0x0020501001007387 */ /* 0x0003e20000100a00 */
[----:B--2---:R-:W-:-:S02]  /*6ba70*/  SHF.R.S32.HI R8, RZ, 0x1f, R20 ;  /* 0x0000001fff087819 */ /* 0x004fc40000011414 */
[----:B-1----:R-:W-:-:S05]  /*6ba80*/  IADD3 R16, P1, PT, R20, R4, RZ ;  /* 0x0000000414107210 */ /* 0x002fca0007f3e0ff */
[----:B------:R-:W-:Y:S02]  /*6ba90*/  IMAD.X R17, R8, 0x1, R5, P1 ;  /* 0x0000000108117824 */ /* 0x000fe400008e0605 */
[----:B---3--:R-:W-:Y:S01]  /*6baa0*/  IMAD.X R23, R9, 0x1, R7, P5 ;  /* 0x0000000109177824 */ /* 0x008fe200028e0607 */
[----:B------:R-:W-:-:S05]  /*6bab0*/  IADD3 R20, P5, PT, R20, R6, RZ ;  /* 0x0000000614147210 */ /* 0x000fca0007fbe0ff */
[----:B------:R-:W-:Y:S01]  /*6bac0*/  IMAD.X R21, R8, 0x1, R7, P5 ;  /* 0x0000000108157824 */ /* 0x000fe200028e0607 */
[----:B------:R-:W-:Y:S04]  /*6bad0*/  STL [R1+0x764], R23 ;  /* 0x0007641701007387 */ /* 0x000fe80000100800 */
[----:B------:R1:W-:Y:S04]  /*6bae0*/  STL.64 [R1+0x780], R16 ;  /* 0x0007801001007387 */ /* 0x0003e80000100a00 */
[----:B-1----:R-:W2:Y:S04]  /*6baf0*/  LDL.LU.64 R16, [R1+0x2050] ;  /* 0x0020500001107983 */ /* 0x002ea80000300a00 */
[----:B------:R1:W-:Y:S04]  /*6bb00*/  STL.64 [R1+0x778], R20 ;  /* 0x0007781401007387 */ /* 0x0003e80000100a00 */
[----:B-1----:R0:W3:Y:S01]  /*6bb10*/  LDL.LU R21, [R1+0x2048] ;  /* 0x0020480001157983 */ /* 0x0020e20000300800 */
[----:B----4-:R-:W-:-:S02]  /*6bb20*/  SHF.R.S32.HI R9, RZ, 0x1f, R29 ;  /* 0x0000001fff097819 */ /* 0x010fc4000001141d */
[C---:B------:R-:W-:Y:S02]  /*6bb30*/  IADD3 R22, P3, PT, R29.reuse, R4, RZ ;  /* 0x000000041d167210 */ /* 0x040fe40007f7e0ff */
[----:B------:R-:W-:-:S03]  /*6bb40*/  IADD3 R20, P5, PT, R29, R6, RZ ;  /* 0x000000061d147210 */ /* 0x000fc60007fbe0ff */
[----:B------:R-:W-:Y:S02]  /*6bb50*/  IMAD.X R23, R9, 0x1, R5, P3 ;  /* 0x0000000109177824 */ /* 0x000fe400018e0605 */
[----:B------:R3:W-:Y:S04]  /*6bb60*/  STL [R1+0x788], R20 ;  /* 0x0007881401007387 */ /* 0x0007e80000100800 */
[----:B---3--:R-:W3:Y:S04]  /*6bb70*/  LDL.LU.64 R20, [R1+0x2040] ;  /* 0x0020400001147983 */ /* 0x008ee80000300a00 */
[----:B------:R1:W-:Y:S04]  /*6bb80*/  STL.64 [R1+0x790], R22 ;  /* 0x0007901601007387 */ /* 0x0003e80000100a00 */
[----:B-1----:R-:W4:Y:S04]  /*6bb90*/  LDL.LU.64 R22, [R1+0x2038] ;  /* 0x0020380001167983 */ /* 0x002f280000300a00 */
[----:B------:R1:W-:Y:S04]  /*6bba0*/  STL.64 [R1+0x2028], R2 ;  /* 0x0020280201007387 */ /* 0x0003e80000100a00 */
[----:B-1----:R-:W2:Y:S04]  /*6bbb0*/  LDL.LU R3, [R1+0x770] ;  /* 0x0007700001037983 */ /* 0x002ea80000300800 */
[----:B------:R-:W-:Y:S04]  /*6bbc0*/  STL.64 [R1+0x2030], R26 ;  /* 0x0020301a01007387 */ /* 0x000fe80000100a00 */
[----:B------:R1:W-:Y:S04]  /*6bbd0*/  STL.64 [R1+0x2018], R10 ;  /* 0x0020180a01007387 */ /* 0x0003e80000100a00 */
[----:B-1----:R0:W3:Y:S04]  /*6bbe0*/  LDL.64 R10, [R1+0x788] ;  /* 0x00078800010a7983 */ /* 0x0020e80000100a00 */
[----:B------:R1:W-:Y:S04]  /*6bbf0*/  STL.64 [R1+0x2020], R24 ;  /* 0x0020201801007387 */ /* 0x0003e80000100a00 */
[----:B-1----:R-:W4:Y:S01]  /*6bc00*/  LDL.LU R24, [R1+0x774] ;  /* 0x0007740001187983 */ /* 0x002f220000300800 */
[----:B--2---:R-:W-:-:S02]  /*6bc10*/  SHF.R.S32.HI R8, RZ, 0x1f, R3 ;  /* 0x0000001fff087819 */ /* 0x004fc40000011403 */
[----:B------:R-:W-:-:S05]  /*6bc20*/  IADD3 R26, P1, PT, R3, R4, RZ ;  /* 0x00000004031a7210 */ /* 0x000fca0007f3e0ff */
[----:B------:R-:W-:Y:S02]  /*6bc30*/  IMAD.X R27, R8, 0x1, R5, P1 ;  /* 0x00000001081b7824 */ /* 0x000fe400008e0605 */
[----:B---3--:R-:W-:Y:S01]  /*6bc40*/  IMAD.X R11, R9, 0x1, R7, P5 ;  /* 0x00000001090b7824 */ /* 0x008fe200028e0607 */
[----:B------:R-:W-:-:S04]  /*6bc50*/  IADD3 R2, P5, PT, R3, R6, RZ ;  /* 0x0000000603027210 */ /* 0x000fc80007fbe0ff */
[----:B------:R1:W-:Y:S01]  /*6bc60*/  STL [R1+0x78c], R11 ;  /* 0x00078c0b01007387 */ /* 0x0003e20000100800 */
[----:B------:R-:W-:-:S03]  /*6bc70*/  IMAD.X R3, R8, 0x1, R7, P5 ;  /* 0x0000000108037824 */ /* 0x000fc600028e0607 */
[----:B------:R-:W2:Y:S04]  /*6bc80*/  LDL.LU R29, [R1+0x7c8] ;  /* 0x0007c800011d7983 */ /* 0x000ea80000300800 */
[----:B------:R3:W-:Y:S01]  /*6bc90*/  STL.64 [R1+0x7a0], R26 ;  /* 0x0007a01a01007387 */ /* 0x0007e20000100a00 */
[----:B----4-:R-:W-:Y:S02]  /*6bca0*/  SHF.R.S32.HI R9, RZ, 0x1f, R24 ;  /* 0x0000001fff097819 */ /* 0x010fe40000011418 */
[C---:B------:R-:W-:Y:S02]  /*6bcb0*/  IADD3 R10, P3, PT, R24.reuse, R4, RZ ;  /* 0x00000004180a7210 */ /* 0x040fe40007f7e0ff */
[----:B------:R-:W-:-:S03]  /*6bcc0*/  IADD3 R24, P5, PT, R24, R6, RZ ;  /* 0x0000000618187210 */ /* 0x000fc60007fbe0ff */
[----:B-1----:R-:W-:Y:S01]  /*6bcd0*/  IMAD.X R11, R9, 0x1, R5, P3 ;  /* 0x00000001090b7824 */ /* 0x002fe200018e0605 */
        /* <DEDUP_REMOVED lines=9> */
[----:B-1----:R-:W2:Y:S04]  /*6bd70*/  LDL.LU R25, [R1+0x7b8] ;  /* 0x0007b80001197983 */ /* 0x002ea80000300800 */
        /* <DEDUP_REMOVED lines=14> */
[----:B------:R-:W-:-:S05]  /*6be60*/  IADD3 R20, P5, PT, R29, R6, RZ ;  /* 0x000000061d147210 */ /* 0x000fca0007fbe0ff */
[----:B------:R3:W-:Y:S01]  /*6be70*/  STL [R1+0x7c8], R20 ;  /* 0x0007c81401007387 */ /* 0x0007e20000100800 */
[----:B------:R-:W-:Y:S02]  /*6be80*/  SHF.R.S32.HI R9, RZ, 0x1f, R29 ;  /* 0x0000001fff097819 */ /* 0x000fe4000001141d */
[----:B------:R-:W-:Y:S01]  /*6be90*/  IADD3 R24, P3, PT, R29, R4, RZ ;  /* 0x000000041d187210 */ /* 0x000fe20007f7e0ff */
[----:B---3--:R-:W3:Y:S04]  /*6bea0*/  LDL.LU.64 R20, [R1+0x2000] ;  /* 0x0020000001147983 */ /* 0x008ee80000300a00 */
[----:B------:R-:W-:-:S05]  /*6beb0*/  IMAD.X R25, R9, 0x1, R5, P3 ;  /* 0x0000000109197824 */ /* 0x000fca00018e0605 */
[----:B------:R1:W-:Y:S04]  /*6bec0*/  STL.64 [R1+0x7d0], R24 ;  /* 0x0007d01801007387 */ /* 0x0003e80000100a00 */
[----:B-1----:R-:W2:Y:S04]  /*6bed0*/  LDL.LU.64 R24, [R1+0x1ff8] ;  /* 0x001ff80001187983 */ /* 0x002ea80000300a00 */
[----:B---3--:R-:W-:Y:S04]  /*6bee0*/  STL.64 [R1+0x1ff0], R20 ;  /* 0x001ff01401007387 */ /* 0x008fe80000100a00 */
[----:B------:R1:W-:Y:S04]  /*6bef0*/  STL.64 [R1+0x1fe0], R22 ;  /* 0x001fe01601007387 */ /* 0x0003e80000100a00 */
[----:B-1----:R-:W3:Y:S04]  /*6bf00*/  LDL.LU R22, [R1+0x5c8] ;  /* 0x0005c80001167983 */ /* 0x002ee80000300800 */
[----:B----4-:R1:W-:Y:S04]  /*6bf10*/  STL.64 [R1+0x1fe8], R2 ;  /* 0x001fe80201007387 */ /* 0x0103e80000100a00 */
[----:B-1----:R-:W4:Y:S04]  /*6bf20*/  LDL.LU R3, [R1+0x7d8] ;  /* 0x0007d80001037983 */ /* 0x002f280000300800 */
[----:B------:R1:W-:Y:S04]  /*6bf30*/  STL.64 [R1+0x1fd8], R14 ;  /* 0x001fd80e01007387 */ /* 0x0003e80000100a00 */
[----:B-1----:R0:W2:Y:S04]  /*6bf40*/  LDL.64 R14, [R1+0x7c8] ;  /* 0x0007c800010e7983 */ /* 0x0020a80000100a00 */
[----:B------:R-:W3:Y:S01]  /*6bf50*/  LDL.LU R29, [R1+0x5cc] ;  /* 0x0005cc00011d7983 */ /* 0x000ee20000300800 */
[----:B----4-:R-:W-:-:S02]  /*6bf60*/  SHF.R.S32.HI R8, RZ, 0x1f, R3 ;  /* 0x0000001fff087819 */ /* 0x010fc40000011403 */
[----:B------:R-:W-:-:S05]  /*6bf70*/  IADD3 R20, P1, PT, R3, R4, RZ ;  /* 0x0000000403147210 */ /* 0x000fca0007f3e0ff */
[----:B------:R-:W-:Y:S02]  /*6bf80*/  IMAD.X R21, R8, 0x1, R5, P1 ;  /* 0x0000000108157824 */ /* 0x000fe400008e0605 */
[--C-:B--2---:R-:W-:Y:S01]  /*6bf90*/  IMAD.X R15, R9, 0x1, R7.reuse, P5 ;  /* 0x00000001090f7824 */ /* 0x104fe200028e0607 */
[----:B------:R-:W-:Y:S02]  /*6bfa0*/  IADD3 R2, P5, PT, R3, R6, RZ ;  /* 0x0000000603027210 */ /* 0x000fe40007fbe0ff */
[----:B---3--:R-:W-:Y:S02]  /*6bfb0*/  SHF.R.S32.HI R9, RZ, 0x1f, R22 ;  /* 0x0000001fff097819 */ /* 0x008fe40000011416 */
        /* <DEDUP_REMOVED lines=13> */
[----:B------:R1:W-:Y:S04]  /*6c090*/  STL.64 [R1+0x1fc0], R10 ;  /* 0x001fc00a01007387 */ /* 0x0003e80000100a00 */
[----:B-1----:R-:W3:Y:S04]  /*6c0a0*/  LDL.LU R10, [R1+0x7f8] ;  /* 0x0007f800010a7983 */ /* 0x002ee80000300800 */
[----:B--2---:R1:W-:Y:S04]  /*6c0b0*/  STL.64 [R1+0x1fc8], R14 ;  /* 0x001fc80e01007387 */ /* 0x0043e80000100a00 */
[----:B-1----:R0:W2:Y:S04]  /*6c0c0*/  LDL.64 R14, [R1+0x7e8] ;  /* 0x0007e800010e7983 */ /* 0x0020a80000100a00 */
[----:B------:R1:W-:Y:S01]  /*6c0d0*/  STL.64 [R1+0x1fd0], R24 ;  /* 0x001fd01801007387 */ /* 0x0003e20000100a00 */
[----:B------:R-:W-:-:S02]  /*6c0e0*/  SHF.R.S32.HI R8, RZ, 0x1f, R29 ;  /* 0x0000001fff087819 */ /* 0x000fc4000001141d */
[----:B-1----:R-:W-:-:S05]  /*6c0f0*/  IADD3 R24, P1, PT, R29, R4, RZ ;  /* 0x000000041d187210 */ /* 0x002fca0007f3e0ff */
[C---:B------:R-:W-:Y:S02]  /*6c100*/  IMAD.X R25, R8.reuse, 0x1, R5, P1 ;  /* 0x0000000108197824 */ /* 0x040fe400008e0605 */
[--C-:B--2---:R-:W-:Y:S01]  /*6c110*/  IMAD.X R15, R9, 0x1, R7.reuse, P5 ;  /* 0x00000001090f7824 */ /* 0x104fe200028e0607 */
[----:B------:R-:W-:Y:S02]  /*6c120*/  IADD3 R14, P5, PT, R29, R6, RZ ;  /* 0x000000061d0e7210 */ /* 0x000fe40007fbe0ff */
[----:B---3--:R-:W-:Y:S02]  /*6c130*/  SHF.R.S32.HI R9, RZ, 0x1f, R10 ;  /* 0x0000001fff097819 */ /* 0x008fe4000001140a */
[----:B------:R1:W-:Y:S04]  /*6c140*/  STL [R1+0x7ec], R15 ;  /* 0x0007ec0f01007387 */ /* 0x0003e80000100800 */
[----:B------:R2:W-:Y:S04]  /*6c150*/  STL [R1+0x1fbc], R28 ;  /* 0x001fbc1c01007387 */ /* 0x0005e80000100800 */
[----:B------:R3:W-:Y:S01]  /*6c160*/  STL.64 [R1+0x808], R24 ;  /* 0x0008081801007387 */ /* 0x0007e20000100a00 */
[----:B-1----:R-:W-:Y:S01]  /*6c170*/  IMAD.X R15, R8, 0x1, R7, P5 ;  /* 0x00000001080f7824 */ /* 0x002fe200028e0607 */
[----:B--2---:R-:W-:-:S02]  /*6c180*/  IADD3 R28, P3, PT, R10, R4, RZ ;  /* 0x000000040a1c7210 */ /* 0x004fc40007f7e0ff */
[----:B------:R-:W-:Y:S01]  /*6c190*/  IADD3 R10, P5, PT, R10, R6, RZ ;  /* 0x000000060a0a7210 */ /* 0x000fe20007fbe0ff */
[----:B---3--:R-:W2:Y:S04]  /*6c1a0*/  LDL.LU.64 R24, [R1+0x1fd0] ;  /* 0x001fd00001187983 */ /* 0x008ea80000300a00 */
[----:B------:R1:W-:Y:S04]  /*6c1b0*/  STL.64 [R1+0x800], R14 ;  /* 0x0008000e01007387 */ /* 0x0003e80000100a00 */
[----:B-1----:R-:W3:Y:S04]  /*6c1c0*/  LDL.LU.64 R14, [R1+0x1fc8] ;  /* 0x001fc800010e7983 */ /* 0x002ee80000300a00 */
[----:B------:R1:W-:Y:S04]  /*6c1d0*/  STL [R1+0x810], R10 ;  /* 0x0008100a01007387 */ /* 0x0003e80000100800 */
[----:B-1----:R-:W2:Y:S01]  /*6c1e0*/  LDL.LU.64 R10, [R1+0x1fc0] ;  /* 0x001fc000010a7983 */ /* 0x002ea20000300a00 */
[----:B------:R-:W-:-:S03]  /*6c1f0*/  IMAD.X R29, R9, 0x1, R5, P3 ;  /* 0x00000001091d7824 */ /* 0x000fc600018e0605 */
[----:B--2---:R-:W-:Y:S04]  /*6c200*/  STL.64 [R1+0x1fb0], R10 ;  /* 0x001fb00a01007387 */ /* 0x004fe80000100a00 */
[----:B---3--:R1:W-:Y:S04]  /*6c210*/  STL.64 [R1+0x1fa8], R14 ;  /* 0x001fa80e01007387 */ /* 0x0083e80000100a00 */
[----:B-1----:R0:W2:Y:S04]  /*6c220*/  LDL.64 R14, [R1+0x810] ;  /* 0x00081000010e7983 */ /* 0x0020a80000100a00 */
[----:B------:R1:W-:Y:S04]  /*6c230*/  STL.64 [R1+0x818], R28 ;  /* 0x0008181c01007387 */ /* 0x0003e80000100a00 */
[----:B-1----:R-:W3:Y:S01]  /*6c240*/  LDL.LU R28, [R1+0x1fbc] ;  /* 0x001fbc00011c7983 */ /* 0x002ee20000300800 */
[----:B------:R-:W-:-:S02]  /*6c250*/  SHF.R.S32.HI R8, RZ, 0x1f, R0 ;  /* 0x0000001fff087819 */ /* 0x000fc40000011400 */
[----:B------:R-:W-:Y:S01]  /*6c260*/  IADD3 R10, P1, PT, R0, R4, RZ ;  /* 0x00000004000a7210 */ /* 0x000fe20007f3e0ff */
[----:B------:R1:W-:Y:S04]  /*6c270*/  STL.64 [R1+0x1fa0], R20 ;  /* 0x001fa01401007387 */ /* 0x0003e80000100a00 */
[----:B------:R-:W-:Y:S02]  /*6c280*/  IMAD.X R11, R8, 0x1, R5, P1 ;  /* 0x00000001080b7824 */ /* 0x000fe400008e0605 */
[----:B--2---:R-:W-:Y:S01]  /*6c290*/  IMAD.X R15, R9, 0x1, R7, P5 ;  /* 0x00000001090f7824 */ /* 0x004fe200028e0607 */
[----:B------:R-:W-:-:S04]  /*6c2a0*/  IADD3 R14, P5, PT, R0, R6, RZ ;  /* 0x00000006000e7210 */ /* 0x000fc80007fbe0ff */
[----:B------:R2:W-:Y:S04]  /*6c2b0*/  STL [R1+0x814], R15 ;  /* 0x0008140f01007387 */ /* 0x0005e80000100800 */
[----:B------:R-:W4:Y:S04]  /*6c2c0*/  LDL.LU R0, [R1+0x1fb8] ;  /* 0x001fb80001007983 */ /* 0x000f280000300800 */
[----:B------:R0:W-:Y:S01]  /*6c2d0*/  STL.64 [R1+0x828], R10 ;  /* 0x0008280a01007387 */ /* 0x0001e20000100a00 */
[----:B---3--:R-:W-:Y:S02]  /*6c2e0*/  SHF.R.S32.HI R9, RZ, 0x1f, R28 ;  /* 0x0000001fff097819 */ /* 0x008fe4000001141c */
[----:B-1----:R-:W-:Y:S01]  /*6c2f0*/  IADD3 R20, P3, PT, R28, R4, RZ ;  /* 0x000000041c147210 */ /* 0x002fe20007f7e0ff */
[----:B--2---:R-:W-:-:S04]  /*6c300*/  IMAD.X R15, R8, 0x1, R7, P5 ;  /* 0x00000001080f7824 */ /* 0x004fc800028e0607 */
[----:B------:R-:W-:Y:S01]  /*6c310*/  IMAD.X R21, R9, 0x1, R5, P3 ;  /* 0x0000000109157824 */ /* 0x000fe200018e0605 */
[----:B0-----:R-:W2:Y:S04]  /*6c320*/  LDL.LU.64 R10, [R1+0x1fb0] ;  /* 0x001fb000010a7983 */ /* 0x001ea80000300a00 */
[----:B------:R-:W-:Y:S04]  /*6c330*/  STL.64 [R1+0x1f98], R26 ;  /* 0x001f981a01007387 */ /* 0x000fe80000100a00 */
[----:B------:R0:W-:Y:S04]  /*6c340*/  STL.64 [R1+0x820], R14 ;  /* 0x0008200e01007387 */ /* 0x0001e80000100a00 */
[----:B0-----:R-:W3:Y:S04]  /*6c350*/  LDL.LU.64 R14, [R1+0x1fa8] ;  /* 0x001fa800010e7983 */ /* 0x001ee80000300a00 */
[----:B------:R0:W-:Y:S04]  /*6c360*/  STL.64 [R1+0x838], R20 ;  /* 0x0008381401007387 */ /* 0x0001e80000100a00 */
[----:B0-----:R-:W2:Y:S01]  /*6c370*/  LDL.LU.64 R20, [R1+0x1fa0] ;  /* 0x001fa00001147983 */ /* 0x001ea20000300a00 */
[----:B------:R-:W-:-:S05]  /*6c380*/  IADD3 R28, P5, PT, R28, R6, RZ ;  /* 0x000000061c1c7210 */ /* 0x000fca0007fbe0ff */
[----:B------:R-:W-:-:S05]  /*6c390*/  IMAD.X R29, R9, 0x1, R7, P5 ;  /* 0x00000001091d7824 */ /* 0x000fca00028e0607 */
[----:B------:R0:W-:Y:S01]  /*6c3a0*/  STL.64 [R1+0x830], R28 ;  /* 0x0008301c01007387 */ /* 0x0001e20000100a00 */
[----:B---3--:R-:W-:Y:S02]  /*6c3b0*/  SHF.R.S32.HI R8, RZ, 0x1f, R15 ;  /* 0x0000001fff087819 */ /* 0x008fe4000001140f */
[C---:B------:R-:W-:Y:S02]  /*6c3c0*/  IADD3 R26, P1, PT, R15.reuse, R4, RZ ;  /* 0x000000040f1a7210 */ /* 0x040fe40007f3e0ff */
[----:B0-----:R-:W-:Y:S02]  /*6c3d0*/  IADD3 R28, P5, PT, R15, R6, RZ ;  /* 0x000000060f1c7210 */ /* 0x001fe40007fbe0ff */
[----:B------:R-:W-:Y:S01]  /*6c3e0*/  SHF.R.S32.HI R9, RZ, 0x1f, R14 ;  /* 0x0000001fff097819 */ /* 0x000fe2000001140e */
[C---:B------:R-:W-:Y:S02]  /*6c3f0*/  IMAD.X R27, R8.reuse, 0x1, R5, P1 ;  /* 0x00000001081b7824 */ /* 0x040fe400008e0605 */
[----:B------:R-:W-:Y:S01]  /*6c400*/  IMAD.X R29, R8, 0x1, R7, P5 ;  /* 0x00000001081d7824 */ /* 0x000fe200028e0607 */
[----:B--2---:R0:W-:Y:S04]  /*6c410*/  STL.64 [R1+0x1f90], R20 ;  /* 0x001f901401007387 */ /* 0x0041e80000100a00 */
[----:B------:R1:W-:Y:S01]  /*6c420*/  STL.64 [R1+0x848], R26 ;  /* 0x0008481a01007387 */ /* 0x0003e20000100a00 */
[----:B0-----:R-:W-:-:S03]  /*6c430*/  IADD3 R20, P3, PT, R14, R4, RZ ;  /* 0x000000040e147210 */ /* 0x001fc60007f7e0ff */
[----:B-1----:R-:W2:Y:S02]  /*6c440*/  LDL.LU.64 R26, [R1+0x1f98] ;  /* 0x001f9800011a7983 */ /* 0x002ea40000300a00 */
[C---:B------:R-:W-:Y:S02]  /*6c450*/  IMAD.X R21, R9.reuse, 0x1, R5, P3 ;  /* 0x0000000109157824 */ /* 0x040fe400018e0605 */
[----:B------:R-:W-:Y:S01]  /*6c460*/  STL.64 [R1+0x840], R28 ;  /* 0x0008401c01007387 */ /* 0x000fe20000100a00 */
[----:B------:R-:W-:Y:S02]  /*6c470*/  IADD3 R14, P5, PT, R14, R6, RZ ;  /* 0x000000060e0e7210 */ /* 0x000fe40007fbe0ff */
[----:B------:R-:W-:Y:S01]  /*6c480*/  SHF.R.S32.HI R8, RZ, 0x1f, R12 ;  /* 0x0000001fff087819 */ /* 0x000fe2000001140c */
[----:B------:R0:W-:Y:S02]  /*6c490*/  STL.64 [R1+0x858], R20 ;  /* 0x0008581401007387 */ /* 0x0001e40000100a00 */
[----:B------:R-:W-:Y:S01]  /*6c4a0*/  IMAD.X R15, R9, 0x1, R7, P5 ;  /* 0x00000001090f7824 */ /* 0x000fe200028e0607 */
[----:B0-----:R-:W-:-:S04]  /*6c4b0*/  IADD3 R20, P1, PT, R12, R4, RZ ;  /* 0x000000040c147210 */ /* 0x001fc80007f3e0ff */
[----:B------:R-:W-:Y:S01]  /*6c4c0*/  STL.64 [R1+0x850], R14 ;  /* 0x0008500e01007387 */ /* 0x000fe20000100a00 */
[----:B------:R-:W-:-:S05]  /*6c4d0*/  IMAD.X R21, R8, 0x1, R5, P1 ;  /* 0x0000000108157824 */ /* 0x000fca00008e0605 */
[----:B------:R0:W-:Y:S04]  /*6c4e0*/  STL.64 [R1+0x868], R20 ;  /* 0x0008681401007387 */ /* 0x0001e80000100a00 */
[----:B0-----:R-:W3:Y:S01]  /*6c4f0*/  LDL.LU.64 R20, [R1+0x1f90] ;  /* 0x001f900001147983 */ /* 0x001ee20000300a00 */
[----:B------:R-:W-:-:S05]  /*6c500*/  IADD3 R14, P5, PT, R12, R6, RZ ;  /* 0x000000060c0e7210 */ /* 0x000fca0007fbe0ff */
[----:B------:R-:W-:Y:S01]  /*6c510*/  IMAD.X R15, R8, 0x1, R7, P5 ;  /* 0x00000001080f7824 */ /* 0x000fe200028e0607 */
[----:B------:R-:W-:Y:S02]  /*6c520*/  SHF.R.S32.HI R9, RZ, 0x1f, R18 ;  /* 0x0000001fff097819 */ /* 0x000fe40000011412 */
[C---:B------:R-:W-:Y:S02]  /*6c530*/  IADD3 R28, P3, PT, R18.reuse, R4, RZ ;  /* 0x00000004121c7210 */ /* 0x040fe40007f7e0ff */
[----:B------:R0:W-:Y:S03]  /*6c540*/  STL.64 [R1+0x860], R14 ;  /* 0x0008600e01007387 */ /* 0x0001e60000100a00 */
[----:B------:R-:W-:Y:S01]  /*6c550*/  IMAD.X R29, R9, 0x1, R5, P3 ;  /* 0x00000001091d7824 */ /* 0x000fe200018e0605 */
[----:B------:R-:W-:Y:S02]  /*6c560*/  SHF.R.S32.HI R8, RZ, 0x1f, R13 ;  /* 0x0000001fff087819 */ /* 0x000fe4000001140d */
[----:B0-----:R-:W-:-:S02]  /*6c570*/  IADD3 R14, P5, PT, R18, R6, RZ ;  /* 0x00000006120e7210 */ /* 0x001fc40007fbe0ff */
[----:B------:R0:W-:Y:S03]  /*6c580*/  STL.64 [R1+0x908], R28 ;  /* 0x0009081c01007387 */ /* 0x0001e60000100a00 */
[----:B------:R-:W-:Y:S01]  /*6c590*/  IMAD.X R15, R9, 0x1, R7, P5 ;  /* 0x00000001090f7824 */ /* 0x000fe200028e0607 */
[----:B------:R-:W-:Y:S01]  /*6c5a0*/  IADD3 R18, P1, PT, R13, R4, RZ ;  /* 0x000000040d127210 */ /* 0x000fe20007f3e0ff */
[----:B------:R-:W-:-:S03]  /*6c5b0*/  IMAD.MOV.U32 R12, RZ, RZ, R10 ;  /* 0x000000ffff0c7224 */ /* 0x000fc600078e000a */
[----:B------:R1:W-:Y:S01]  /*6c5c0*/  STL.64 [R1+0x900], R14 ;  /* 0x0009000e01007387 */ /* 0x0003e20000100a00 */
[----:B------:R-:W-:Y:S02]  /*6c5d0*/  IMAD.MOV.U32 R10, RZ, RZ, R19 ;  /* 0x000000ffff0a7224 */ /* 0x000fe400078e0013 */
[----:B------:R-:W-:Y:S01]  /*6c5e0*/  IMAD.X R19, R8, 0x1, R5, P1 ;  /* 0x0000000108137824 */ /* 0x000fe200008e0605 */
[----:B------:R-:W-:Y:S02]  /*6c5f0*/  SHF.R.S32.HI R9, RZ, 0x1f, R16 ;  /* 0x0000001fff097819 */ /* 0x000fe40000011410 */
[----:B0-----:R-:W-:Y:S02]  /*6c600*/  IADD3 R28, P3, PT, R16, R4, RZ ;  /* 0x00000004101c7210 */ /* 0x001fe40007f7e0ff */
[----:B-1----:R-:W-:Y:S01]  /*6c610*/  IADD3 R14, P5, PT, R13, R6, RZ ;  /* 0x000000060d0e7210 */ /* 0x002fe20007fbe0ff */
[----:B------:R0:W-:Y:S04]  /*6c620*/  STL.64 [R1+0x918], R18 ;  /* 0x0009181201007387 */ /* 0x0001e80000100a00 */
[----:B------:R-:W-:-:S02]  /*6c630*/  IMAD.X R15, R8, 0x1, R7, P5 ;  /* 0x00000001080f7824 */ /* 0x000fc400028e0607 */
[----:B------:R-:W-:Y:S01]  /*6c640*/  IMAD.X R29, R9, 0x1, R5, P3 ;  /* 0x00000001091d7824 */ /* 0x000fe200018e0605 */
[----:B------:R-:W-:Y:S01]  /*6c650*/  SHF.R.S32.HI R8, RZ, 0x1f, R11 ;  /* 0x0000001fff087819 */ /* 0x000fe2000001140b */
[----:B0-----:R-:W2:Y:S04]  /*6c660*/  LDL.LU.64 R18, [R1+0x1f88] ;  /* 0x001f880001127983 */ /* 0x001ea80000300a00 */
[----:B------:R0:W-:Y:S04]  /*6c670*/  STL.64 [R1+0x910], R14 ;  /* 0x0009100e01007387 */ /* 0x0001e80000100a00 */
[----:B------:R1:W-:Y:S01]  /*6c680*/  STL.64 [R1+0x928], R28 ;  /* 0x0009281c01007387 */ /* 0x0003e20000100a00 */
[----:B------:R-:W-:Y:S01]  /*6c690*/  IMAD.MOV.U32 R13, RZ, RZ, R17 ;  /* 0x000000ffff0d7224 */ /* 0x000fe200078e0011 */
[----:B0-----:R-:W-:-:S02]  /*6c6a0*/  IADD3 R14, P5, PT, R16, R6, RZ ;  /* 0x00000006100e7210 */ /* 0x001fc40007fbe0ff */
[----:B------:R-:W-:-:S03]  /*6c6b0*/  IADD3 R16, P1, PT, R11, R4, RZ ;  /* 0x000000040b107210 */ /* 0x000fc60007f3e0ff */
[----:B------:R-:W-:Y:S01]  /*6c6c0*/  IMAD.X R15, R9, 0x1, R7, P5 ;  /* 0x00000001090f7824 */ /* 0x000fe200028e0607 */
[----:B-1----:R-:W-:Y:S01]  /*6c6d0*/  IADD3 R28, P5, PT, R11, R6, RZ ;  /* 0x000000060b1c7210 */ /* 0x002fe20007fbe0ff */
[C---:B------:R-:W-:Y:S02]  /*6c6e0*/  IMAD.X R17, R8.reuse, 0x1, R5, P1 ;  /* 0x0000000108117824 */ /* 0x040fe400008e0605 */
[----:B------:R-:W-:Y:S02]  /*6c6f0*/  IMAD.MOV.U32 R11, RZ, RZ, R24 ;  /* 0x000000ffff0b7224 */ /* 0x000fe400078e0018 */
[----:B------:R-:W-:Y:S01]  /*6c700*/  IMAD.X R29, R8, 0x1, R7, P5 ;  /* 0x00000001081d7824 */ /* 0x000fe200028e0607 */
[----:B------:R-:W-:Y:S04]  /*6c710*/  STL.64 [R1+0x920], R14 ;  /* 0x0009200e01007387 */ /* 0x000fe80000100a00 */
[----:B------:R0:W-:Y:S01]  /*6c720*/  STL.64 [R1+0x938], R16 ;  /* 0x0009381001007387 */ /* 0x0001e20000100a00 */
[----:B------:R-:W-:-:S02]  /*6c730*/  SHF.R.S32.HI R9, RZ, 0x1f, R12 ;  /* 0x0000001fff097819 */ /* 0x000fc4000001140c */
[C---:B------:R-:W-:Y:S01]  /*6c740*/  IADD3 R24, P3, PT, R12.reuse, R4, RZ ;  /* 0x000000040c187210 */ /* 0x040fe20007f7e0ff */
[----:B0-----:R-:W2:Y:S04]  /*6c750*/  LDL.LU.64 R16, [R1+0x1f80] ;  /* 0x001f800001107983 */ /* 0x001ea80000300a00 */
[----:B------:R0:W-:Y:S01]  /*6c760*/  STL.64 [R1+0x930], R28 ;  /* 0x0009301c01007387 */ /* 0x0001e20000100a00 */
[----:B------:R-:W-:Y:S02]  /*6c770*/  IMAD.MOV.U32 R14, RZ, RZ, R25 ;  /* 0x000000ffff0e7224 */ /* 0x000fe400078e0019 */
[----:B------:R-:W-:Y:S01]  /*6c780*/  IMAD.X R25, R9, 0x1, R5, P3 ;  /* 0x0000000109197824 */ /* 0x000fe200018e0605 */
[----:B0-----:R-:W-:-:S04]  /*6c790*/  IADD3 R28, P5, PT, R12, R6, RZ ;  /* 0x000000060c1c7210 */ /* 0x001fc80007fbe0ff */
[----:B------:R0:W-:Y:S01]  /*6c7a0*/  STL.64 [R1+0x948], R24 ;  /* 0x0009481801007387 */ /* 0x0001e20000100a00 */
[----:B------:R-:W-:-:S05]  /*6c7b0*/  IMAD.X R29, R9, 0x1, R7, P5 ;  /* 0x00000001091d7824 */ /* 0x000fca00028e0607 */
[----:B------:R1:W-:Y:S01]  /*6c7c0*/  STL.64 [R1+0x940], R28 ;  /* 0x0009401c01007387 */ /* 0x0003e20000100a00 */
[----:B------:R-:W-:Y:S01]  /*6c7d0*/  IMAD.MOV.U32 R12, RZ, RZ, R10 ;  /* 0x000000ffff0c7224 */ /* 0x000fe200078e000a */
[----:B------:R-:W-:Y:S02]  /*6c7e0*/  SHF.R.S32.HI R9, RZ, 0x1f, R2 ;  /* 0x0000001fff097819 */ /* 0x000fe40000011402 */
[----:B---3--:R-:W-:Y:S02]  /*6c7f0*/  SHF.R.S32.HI R8, RZ, 0x1f, R21 ;  /* 0x0000001fff087819 */ /* 0x008fe40000011415 */
[C---:B0-----:R-:W-:Y:S02]  /*6c800*/  IADD3 R24, P1, PT, R21.reuse, R4, RZ ;  /* 0x0000000415187210 */ /* 0x041fe40007f3e0ff */
[----:B-1----:R-:W-:-:S03]  /*6c810*/  IADD3 R28, P5, PT, R21, R6, RZ ;  /* 0x00000006151c7210 */ /* 0x002fc60007fbe0ff */
[C---:B------:R-:W-:Y:S02]  /*6c820*/  IMAD.X R25, R8.reuse, 0x1, R5, P1 ;  /* 0x0000000108197824 */ /* 0x040fe400008e0605 */
[----:B------:R-:W-:Y:S02]  /*6c830*/  IMAD.X R29, R8, 0x1, R7, P5 ;  /* 0x00000001081d7824 */ /* 0x000fe400028e0607 */
[----:B------:R-:W-:Y:S01]  /*6c840*/  IMAD.MOV.U32 R10, RZ, RZ, R20 ;  /* 0x000000ffff0a7224 */ /* 0x000fe200078e0014 */
[----:B------:R-:W-:Y:S01]  /*6c850*/  IADD3 R20, P3, PT, R2, R4, RZ ;  /* 0x0000000402147210 */ /* 0x000fe20007f7e0ff */
[----:B------:R0:W-:Y:S04]  /*6c860*/  STL.64 [R1+0x960], R24 ;  /* 0x0009601801007387 */ /* 0x0001e80000100a00 */
[----:B------:R-:W-:Y:S01]  /*6c870*/  IMAD.X R21, R9, 0x1, R5, P3 ;  /* 0x0000000109157824 */ /* 0x000fe200018e0605 */
[----:B0-----:R-:W3:Y:S04]  /*6c880*/  LDL.LU.64 R24, [R1+0x1f78] ;  /* 0x001f780001187983 */ /* 0x001ee80000300a00 */
[----:B------:R0:W-:Y:S04]  /*6c890*/  STL.64 [R1+0x958], R28 ;  /* 0x0009581c01007387 */ /* 0x0001e80000100a00 */
[----:B------:R1:W-:Y:S01]  /*6c8a0*/  STL.64 [R1+0x970], R20 ;  /* 0x0009701401007387 */ /* 0x0003e20000100a00 */
[----:B------:R-:W-:-:S02]  /*6c8b0*/  SHF.R.S32.HI R8, RZ, 0x1f, R3 ;  /* 0x0000001fff087819 */ /* 0x000fc40000011403 */
[----:B0-----:R-:W-:Y:S02]  /*6c8c0*/  IADD3 R28, P5, PT, R2, R6, RZ ;  /* 0x00000006021c7210 */ /* 0x001fe40007fbe0ff */
[----:B-1----:R-:W-:-:S03]  /*6c8d0*/  IADD3 R20, P1, PT, R3, R4, RZ ;  /* 0x0000000403147210 */ /* 0x002fc60007f3e0ff */
[----:B------:R-:W-:Y:S01]  /*6c8e0*/  IMAD.X R29, R9, 0x1, R7, P5 ;  /* 0x00000001091d7824 */ /* 0x000fe200028e0607 */
[----:B------:R-:W-:Y:S02]  /*6c8f0*/  SHF.R.S32.HI R9, RZ, 0x1f, R13 ;  /* 0x0000001fff097819 */ /* 0x000fe4000001140d */
[----:B------:R-:W-:Y:S02]  /*6c900*/  IADD3 R2, P3, PT, R13, R4, RZ ;  /* 0x000000040d027210 */ /* 0x000fe40007f7e0ff */
[----:B------:R0:W-:Y:S01]  /*6c910*/  STL.64 [R1+0x968], R28 ;  /* 0x0009681c01007387 */ /* 0x0001e20000100a00 */
[--C-:B------:R-:W-:Y:S01]  /*6c920*/  IMAD.X R21, R8, 0x1, R5.reuse, P1 ;  /* 0x0000000108157824 */ /* 0x100fe200008e0605 */
[----:B0-----:R-:W-:Y:S01]  /*6c930*/  IADD3 R28, P5, PT, R3, R6, RZ ;  /* 0x00000006031c7210 */ /* 0x001fe20007fbe0ff */
[----:B------:R-:W-:-:S03]  /*6c940*/  IMAD.X R3, R9, 0x1, R5, P3 ;  /* 0x0000000109037824 */ /* 0x000fc600018e0605 */
[----:B------:R0:W-:Y:S01]  /*6c950*/  STL.64 [R1+0x980], R20 ;  /* 0x0009801401007387 */ /* 0x0001e20000100a00 */
[----:B------:R-:W-:Y:S01]  /*6c960*/  IMAD.X R29, R8, 0x1, R7, P5 ;  /* 0x00000001081d7824 */ /* 0x000fe200028e0607 */
[----:B------:R-:W-:Y:S02]  /*6c970*/  SHF.R.S32.HI R8, RZ, 0x1f, R11 ;  /* 0x0000001fff087819 */ /* 0x000fe4000001140b */
[----:B0-----:R-:W3:Y:S04]  /*6c980*/  LDL.LU.64 R20, [R1+0x1f70] ;  /* 0x001f700001147983 */ /* 0x001ee80000300a00 */
[----:B------:R0:W-:Y:S04]  /*6c990*/  STL.64 [R1+0x978], R28 ;  /* 0x0009781c01007387 */ /* 0x0001e80000100a00 */
[----:B------:R1:W-:Y:S01]  /*6c9a0*/  STL.64 [R1+0x990], R2 ;  /* 0x0009900201007387 */ /* 0x0003e20000100a00 */
[----:B0-----:R-:W-:-:S02]  /*6c9b0*/  IADD3 R28, P5, PT, R13, R6, RZ ;  /* 0x000000060d1c7210 */ /* 0x001fc40007fbe0ff */
[----:B-1----:R-:W-:-:S03]  /*6c9c0*/  IADD3 R2, P1, PT, R11, R4, RZ ;  /* 0x000000040b027210 */ /* 0x002fc60007f3e0ff */
[----:B------:R-:W-:Y:S02]  /*6c9d0*/  IMAD.X R29, R9, 0x1, R7, P5 ;  /* 0x00000001091d7824 */ /* 0x000fe400028e0607 */
[----:B------:R-:W-:-:S03]  /*6c9e0*/  IMAD.X R3, R8, 0x1, R5, P1 ;  /* 0x0000000108037824 */ /* 0x000fc600008e0605 */
[----:B------:R-:W-:Y:S04]  /*6c9f0*/  STL.64 [R1+0x988], R28 ;  /* 0x0009881c01007387 */ /* 0x000fe80000100a00 */
[----:B------:R0:W-:Y:S04]  /*6ca00*/  STL.64 [R1+0x9a0], R2 ;  /* 0x0009a00201007387 */ /* 0x0001e80000100a00 */
[----:B0-----:R-:W3:Y:S01]  /*6ca10*/  LDL.LU.64 R2, [R1+0x1f68] ;  /* 0x001f680001027983 */ /* 0x001ee20000300a00 */
[----:B------:R-:W-:Y:S01]  /*6ca20*/  IADD3 R28, P5, PT, R11, R6, RZ ;  /* 0x000000060b1c7210 */ /* 0x000fe20007fbe0ff */
[----:B------:R-:W-:-:S04]  /*6ca30*/  IMAD.MOV.U32 R13, RZ, RZ, R12 ;  /* 0x000000ffff0d7224 */ /* 0x000fc800078e000c */
[----:B------:R-:W-:Y:S02]  /*6ca40*/  IMAD.X R29, R8, 0x1, R7, P5 ;  /* 0x00000001081d7824 */ /* 0x000fe400028e0607 */
[----:B------:R-:W-:Y:S01]  /*6ca50*/  IMAD.MOV.U32 R12, RZ, RZ, R10 ;  /* 0x000000ffff0c7224 */ /* 0x000fe200078e000a */
[----:B----4-:R-:W-:Y:S02]  /*6ca60*/  SHF.R.S32.HI R9, RZ, 0x1f, R22 ;  /* 0x0000001fff097819 */ /* 0x010fe40000011416 */
[C---:B------:R-:W-:Y:S01]  /*6ca70*/  IADD3 R10, P3, PT, R22.reuse, R4, RZ ;  /* 0x00000004160a7210 */ /* 0x040fe20007f7e0ff */
[----:B------:R0:W-:Y:S04]  /*6ca80*/  STL.64 [R1+0x998], R28 ;  /* 0x0009981c01007387 */ /* 0x0001e80000100a00 */
[----:B------:R-:W-:Y:S01]  /*6ca90*/  IMAD.X R11, R9, 0x1, R5, P3 ;  /* 0x00000001090b7824 */ /* 0x000fe200018e0605 */
[----:B0-----:R-:W-:-:S04]  /*6caa0*/  IADD3 R28, P5, PT, R22, R6, RZ ;  /* 0x00000006161c7210 */ /* 0x001fc80007fbe0ff */
[----:B------:R0:W-:Y:S01]  /*6cab0*/  STL.64 [R1+0x9a8], R10 ;  /* 0x0009a80a01007387 */ /* 0x0001e20000100a00 */
[----:B------:R-:W-:Y:S01]  /*6cac0*/  IMAD.X R29, R9, 0x1, R7, P5 ;  /* 0x00000001091d7824 */ /* 0x000fe200028e0607 */
[----:B--2---:R-:W-:Y:S02]  /*6cad0*/  SHF.R.S32.HI R8, RZ, 0x1f, R26 ;  /* 0x0000001fff087819 */ /* 0x004fe4000001141a */
[----:B------:R-:W-:Y:S02]  /*6cae0*/  IADD3 R22, P1, PT, R26, R4, RZ ;  /* 0x000000041a167210 */ /* 0x000fe40007f3e0ff */
[----:B------:R1:W-:Y:S01]  /*6caf0*/  STL.64 [R1+0x950], R28 ;  /* 0x0009501c01007387 */ /* 0x0003e20000100a00 */
[----:B0-----:R-:W-:Y:S02]  /*6cb00*/  IMAD.MOV.U32 R11, RZ, RZ, R23 ;  /* 0x000000ffff0b7224 */ /* 0x001fe400078e0017 */
[----:B------:R-:W-:Y:S02]  /*6cb10*/  IMAD.X R23, R8, 0x1, R5, P1 ;  /* 0x0000000108177824 */ /* 0x000fe400008e0605 */
[----:B------:R-:W-:Y:S01]  /*6cb20*/  IMAD.MOV.U32 R10, RZ, RZ, R27 ;  /* 0x000000ffff0a7224 */ /* 0x000fe200078e001b */
[----:B-1----:R-:W-:-:S02]  /*6cb30*/  IADD3 R28, P5, PT, R26, R6, RZ ;  /* 0x000000061a1c7210 */ /* 0x002fc40007fbe0ff */
[----:B------:R0:W-:Y:S03]  /*6cb40*/  STL.64 [R1+0x9c0], R22 ;  /* 0x0009c01601007387 */ /* 0x0001e60000100a00 */
[----:B------:R-:W-:Y:S01]  /*6cb50*/  IMAD.X R29, R8, 0x1, R7, P5 ;  /* 0x00000001081d7824 */ /* 0x000fe200028e0607 */
[----:B0-----:R-:W2:Y:S04]  /*6cb60*/  LDL.LU.64 R22, [R1+0x1f60] ;  /* 0x001f600001167983 */ /* 0x001ea80000300a00 */
[----:B------:R0:W-:Y:S01]  /*6cb70*/  STL.64 [R1+0x9b8], R28 ;  /* 0x0009b81c01007387 */ /* 0x0001e20000100a00 */
[----:B---3--:R-:W-:Y:S02]  /*6cb80*/  SHF.R.S32.HI R9, RZ, 0x1f, R3 ;  /* 0x0000001fff097819 */ /* 0x008fe40000011403 */
[----:B------:R-:W-:-:S05]  /*6cb90*/  IADD3 R26, P3, PT, R3, R4, RZ ;  /* 0x00000004031a7210 */ /* 0x000fca0007f7e0ff */
[----:B------:R-:W-:Y:S01]  /*6cba0*/  IMAD.X R27, R9, 0x1, R5, P3 ;  /* 0x00000001091b7824 */ /* 0x000fe200018e0605 */
[----:B0-----:R-:W-:Y:S02]  /*6cbb0*/  IADD3 R28, P5, PT, R3, R6, RZ ;  /* 0x00000006031c7210 */ /* 0x001fe40007fbe0ff */
[----:B------:R-:W-:Y:S02]  /*6cbc0*/  SHF.R.S32.HI R8, RZ, 0x1f, R2 ;  /* 0x0000001fff087819 */ /* 0x000fe40000011402 */
[----:B------:R0:W-:Y:S01]  /*6cbd0*/  STL.64 [R1+0x9d0], R26 ;  /* 0x0009d01a01007387 */ /* 0x0001e20000100a00 */
[----:B------:R-:W-:Y:S01]  /*6cbe0*/  IMAD.X R29, R9, 0x1, R7, P5 ;  /* 0x00000001091d7824 */ /* 0x000fe200028e0607 */
[----:B0-----:R-:W-:-:S04]  /*6cbf0*/  IADD3 R26, P1, PT, R2, R4, RZ ;  /* 0x00000004021a7210 */ /* 0x001fc80007f3e0ff */
[----:B------:R-:W-:Y:S01]  /*6cc00*/  STL.64 [R1+0x9c8], R28 ;  /* 0x0009c81c01007387 */ /* 0x000fe20000100a00 */
[----:B------:R-:W-:-:S05]  /*6cc10*/  IMAD.X R27, R8, 0x1, R5, P1 ;  /* 0x00000001081b7824 */ /* 0x000fca00008e0605 */
[----:B------:R0:W-:Y:S04]  /*6cc20*/  STL.64 [R1+0x9e0], R26 ;  /* 0x0009e01a01007387 */ /* 0x0001e80000100a00 */
[----:B0-----:R-:W3:Y:S01]  /*6cc30*/  LDL.LU.64 R26, [R1+0x1f58] ;  /* 0x001f5800011a7983 */ /* 0x001ee20000300a00 */
[----:B------:R-:W-:Y:S02]  /*6cc40*/  IADD3 R28, P5, PT, R2, R6, RZ ;  /* 0x00000006021c7210 */ /* 0x000fe40007fbe0ff */
[----:B------:R-:W-:Y:S02]  /*6cc50*/  SHF.R.S32.HI R9, RZ, 0x1f, R14 ;  /* 0x0000001fff097819 */ /* 0x000fe4000001140e */
[----:B------:R-:W-:Y:S01]  /*6cc60*/  IADD3 R2, P3, PT, R14, R4, RZ ;  /* 0x000000040e027210 */ /* 0x000fe20007f7e0ff */
[----:B------:R-:W-:Y:S01]  /*6cc70*/  IMAD.X R29, R8, 0x1, R7, P5 ;  /* 0x00000001081d7824 */ /* 0x000fe200028e0607 */
[----:B------:R-:W-:-:S03]  /*6cc80*/  IADD3 R14, P5, PT, R14, R6, RZ ;  /* 0x000000060e0e7210 */ /* 0x000fc60007fbe0ff */
[C---:B------:R-:W-:Y:S01]  /*6cc90*/  IMAD.X R3, R9.reuse, 0x1, R5, P3 ;  /* 0x0000000109037824 */ /* 0x040fe200018e0605 */
[----:B------:R-:W-:Y:S01]  /*6cca0*/  SHF.R.S32.HI R8, RZ, 0x1f, R13 ;  /* 0x0000001fff087819 */ /* 0x000fe2000001140d */
[----:B------:R0:W-:Y:S01]  /*6ccb0*/  STL.64 [R1+0x9d8], R28 ;  /* 0x0009d81c01007387 */ /* 0x0001e20000100a00 */
[----:B------:R-:W-:-:S03]  /*6ccc0*/  IMAD.X R15, R9, 0x1, R7, P5 ;  /* 0x00000001090f7824 */ /* 0x000fc600028e0607 */
[----:B------:R1:W-:Y:S01]  /*6ccd0*/  STL.64 [R1+0x9f0], R2 ;  /* 0x0009f00201007387 */ /* 0x0003e20000100a00 */
[----:B------:R-:W-:-:S03]  /*6cce0*/  SHF.R.S32.HI R9, RZ, 0x1f, R12 ;  /* 0x0000001fff097819 */ /* 0x000fc6000001140c */
[----:B------:R4:W-:Y:S01]  /*6ccf0*/  STL.64 [R1+0x9e8], R14 ;  /* 0x0009e80e01007387 */ /* 0x0009e20000100a00 */
[C---:B0-----:R-:W-:Y:S02]  /*6cd00*/  IADD3 R28, P5, PT, R13.reuse, R6, RZ ;  /* 0x000000060d1c7210 */ /* 0x041fe40007fbe0ff */
[-C--:B-1----:R-:W-:Y:S02]  /*6cd10*/  IADD3 R2, P1, PT, R13, R4.reuse, RZ ;  /* 0x000000040d027210 */ /* 0x082fe40007f3e0ff */
[----:B----4-:R-:W-:-:S03]  /*6cd20*/  IADD3 R14, P3, PT, R12, R4, RZ ;  /* 0x000000040c0e7210 */ /* 0x010fc60007f7e0ff */
[C---:B------:R-:W-:Y:S02]  /*6cd30*/  IMAD.X R3, R8.reuse, 0x1, R5, P1 ;  /* 0x0000000108037824 */ /* 0x040fe400008e0605 */
[----:B------:R-:W-:Y:S01]  /*6cd40*/  IMAD.X R29, R8, 0x1, R7, P5 ;  /* 0x00000001081d7824 */ /* 0x000fe200028e0607 */
[-C--:B------:R-:W-:Y:S01]  /*6cd50*/  IADD3 R12, P5, PT, R12, R6.reuse, RZ ;  /* 0x000000060c0c7210 */ /* 0x080fe20007fbe0ff */
[C---:B------:R-:W-:Y:S01]  /*6cd60*/  IMAD.X R15, R9.reuse, 0x1, R5, P3 ;  /* 0x00000001090f7824 */ /* 0x040fe200018e0605 */
[----:B------:R0:W-:Y:S01]  /*6cd70*/  STL.64 [R1+0xa00], R2 ;  /* 0x000a000201007387 */ /* 0x0001e20000100a00 */
[----:B------:R-:W-:Y:S02]  /*6cd80*/  SHF.R.S32.HI R8, RZ, 0x1f, R11 ;  /* 0x0000001fff087819 */ /* 0x000fe4000001140b */
[----:B------:R-:W-:Y:S01]  /*6cd90*/  IMAD.X R13, R9, 0x1, R7, P5 ;  /* 0x00000001090d7824 */ /* 0x000fe200028e0607 */
[----:B------:R-:W-:Y:S01]  /*6cda0*/  SHF.R.S32.HI R9, RZ, 0x1f, R10 ;  /* 0x0000001fff097819 */ /* 0x000fe2000001140a */
[----:B0-----:R-:W4:Y:S04]  /*6cdb0*/  LDL.LU.64 R2, [R1+0x1f50] ;  /* 0x001f500001027983 */ /* 0x001f280000300a00 */
[----:B------:R-:W-:Y:S04]  /*6cdc0*/  STL.64 [R1+0x9f8], R28 ;  /* 0x0009f81c01007387 */ /* 0x000fe80000100a00 */
[----:B------:R0:W-:Y:S04]  /*6cdd0*/  STL.64 [R1+0xa10], R14 ;  /* 0x000a100e01007387 */ /* 0x0001e80000100a00 */
[----:B------:R1:W-:Y:S01]  /*6cde0*/  STL.64 [R1+0xa08], R12 ;  /* 0x000a080c01007387 */ /* 0x0003e20000100a00 */
[----:B0-----:R-:W-:-:S02]  /*6cdf0*/  IADD3 R14, P5, PT, R11, R6, RZ ;  /* 0x000000060b0e7210 */ /* 0x001fc40007fbe0ff */
[-C--:B------:R-:W-:Y:S02]  /*6ce00*/  IADD3 R28, P1, PT, R11, R4.reuse, RZ ;  /* 0x000000040b1c7210 */ /* 0x080fe40007f3e0ff */
[----:B-1----:R-:W-:Y:S01]  /*6ce10*/  IADD3 R12, P3, PT, R10, R4, RZ ;  /* 0x000000040a0c7210 */ /* 0x002fe20007f7e0ff */
[----:B------:R-:W-:Y:S01]  /*6ce20*/  IMAD.X R15, R8, 0x1, R7, P5 ;  /* 0x00000001080f7824 */ /* 0x000fe200028e0607 */
[----:B------:R-:W-:Y:S01]  /*6ce30*/  IADD3 R10, P5, PT, R10, R6, RZ ;  /* 0x000000060a0a7210 */ /* 0x000fe20007fbe0ff */
[--C-:B------:R-:W-:Y:S02]  /*6ce40*/  IMAD.X R29, R8, 0x1, R5.reuse, P1 ;  /* 0x00000001081d7824 */ /* 0x100fe400008e0605 */
[C---:B------:R-:W-:Y:S02]  /*6ce50*/  IMAD.X R13, R9.reuse, 0x1, R5, P3 ;  /* 0x00000001090d7824 */ /* 0x040fe400018e0605 */
[----:B------:R-:W-:Y:S01]  /*6ce60*/  IMAD.X R11, R9, 0x1, R7, P5 ;  /* 0x00000001090b7824 */ /* 0x000fe200028e0607 */
[----:B------:R-:W-:Y:S04]  /*6ce70*/  STL.64 [R1+0xa20], R28 ;  /* 0x000a201c01007387 */ /* 0x000fe80000100a00 */
[----:B------:R-:W-:Y:S04]  /*6ce80*/  STL.64 [R1+0xa18], R14 ;  /* 0x000a180e01007387 */ /* 0x000fe80000100a00 */
[----:B------:R-:W-:Y:S04]  /*6ce90*/  STL.64 [R1+0xa28], R12 ;  /* 0x000a280c01007387 */ /* 0x000fe80000100a00 */
[----:B------:R0:W-:Y:S01]  /*6cea0*/  STL.64 [R1+0x9b0], R10 ;  /* 0x0009b00a01007387 */ /* 0x0001e20000100a00 */
[----:B---3--:R-:W-:-:S02]  /*6ceb0*/  SHF.R.S32.HI R8, RZ, 0x1f, R27 ;  /* 0x0000001fff087819 */ /* 0x008fc4000001141b */
[C---:B0-----:R-:W-:Y:S02]  /*6cec0*/  IADD3 R10, P5, PT, R27.reuse, R6, RZ ;  /* 0x000000061b0a7210 */ /* 0x041fe40007fbe0ff */
[----:B------:R-:W-:-:S03]  /*6ced0*/  IADD3 R14, P1, PT, R27, R4, RZ ;  /* 0x000000041b0e7210 */ /* 0x000fc60007f3e0ff */
[----:B------:R-:W-:Y:S01]  /*6cee0*/  IMAD.X R11, R8, 0x1, R7, P5 ;  /* 0x00000001080b7824 */ /* 0x000fe200028e0607 */
[----:B------:R-:W-:Y:S02]  /*6cef0*/  SHF.R.S32.HI R9, RZ, 0x1f, R26 ;  /* 0x0000001fff097819 */ /* 0x000fe4000001141a */
[----:B------:R-:W-:Y:S01]  /*6cf00*/  IADD3 R12, P3, PT, R26, R4, RZ ;  /* 0x000000041a0c7210 */ /* 0x000fe20007f7e0ff */
[--C-:B------:R-:W-:Y:S01]  /*6cf10*/  IMAD.X R15, R8, 0x1, R5.reuse, P1 ;  /* 0x00000001080f7824 */ /* 0x100fe200008e0605 */
[----:B------:R0:W-:Y:S04]  /*6cf20*/  STL.64 [R1+0xa38], R10 ;  /* 0x000a380a01007387 */ /* 0x0001e80000100a00 */
[----:B------:R1:W-:Y:S01]  /*6cf30*/  STL.64 [R1+0xa40], R14 ;  /* 0x000a400e01007387 */ /* 0x0003e20000100a00 */
[----:B------:R-:W-:Y:S01]  /*6cf40*/  IMAD.X R13, R9, 0x1, R5, P3 ;  /* 0x00000001090d7824 */ /* 0x000fe200018e0605 */
[----:B--2---:R-:W-:-:S02]  /*6cf50*/  SHF.R.S32.HI R8, RZ, 0x1f, R23 ;  /* 0x0000001fff087819 */ /* 0x004fc40000011417 */
[-C--:B0-----:R-:W-:Y:S02]  /*6cf60*/  IADD3 R10, P5, PT, R26, R6.reuse, RZ ;  /* 0x000000061a0a7210 */ /* 0x081fe40007fbe0ff */
[----:B-1----:R-:W-:-:S03]  /*6cf70*/  IADD3 R14, P3, PT, R23, R6, RZ ;  /* 0x00000006170e7210 */ /* 0x002fc60007f7e0ff */
[--C-:B------:R-:W-:Y:S01]  /*6cf80*/  IMAD.X R11, R9, 0x1, R7.reuse, P5 ;  /* 0x00000001090b7824 */ /* 0x100fe200028e0607 */
[----:B------:R-:W-:Y:S01]  /*6cf90*/  IADD3 R26, P1, PT, R23, R4, RZ ;  /* 0x00000004171a7210 */ /* 0x000fe20007f3e0ff */
[----:B------:R0:W-:Y:S04]  /*6cfa0*/  STL.64 [R1+0xa50], R12 ;  /* 0x000a500c01007387 */ /* 0x0001e80000100a00 */
[----:B------:R1:W-:Y:S01]  /*6cfb0*/  STL.64 [R1+0xa48], R10 ;  /* 0x000a480a01007387 */ /* 0x0003e20000100a00 */
[C---:B------:R-:W-:Y:S02]  /*6cfc0*/  IMAD.X R15, R8.reuse, 0x1, R7, P3 ;  /* 0x00000001080f7824 */ /* 0x040fe400018e0607 */
[----:B------:R-:W-:-:S03]  /*6cfd0*/  IMAD.X R27, R8, 0x1, R5, P1 ;  /* 0x00000001081b7824 */ /* 0x000fc600008e0605 */
[----:B------:R2:W-:Y:S01]  /*6cfe0*/  STL.64 [R1+0xa30], R14 ;  /* 0x000a300e01007387 */ /* 0x0005e20000100a00 */
[----:B0-----:R-:W-:Y:S02]  /*6cff0*/  IADD3 R12, P5, PT, R22, R4, RZ ;  /* 0x00000004160c7210 */ /* 0x001fe40007fbe0ff */
[----:B-1----:R-:W-:Y:S01]  /*6d000*/  SHF.R.S32.HI R10, RZ, 0x1f, R22 ;  /* 0x0000001fff0a7819 */ /* 0x002fe20000011416 */
[----:B------:R0:W-:Y:S01]  /*6d010*/  STL.64 [R1+0xa58], R26 ;  /* 0x000a581a01007387 */ /* 0x0001e20000100a00 */
[----:B------:R-:W-:-:S03]  /*6d020*/  SHF.R.S32.HI R9, RZ, 0x1f, R21 ;  /* 0x0000001fff097819 */ /* 0x000fc60000011415 */
[----:B------:R-:W-:Y:S01]  /*6d030*/  IMAD.X R13, R10, 0x1, R5, P5 ;  /* 0x000000010a0d7824 */ /* 0x000fe200028e0605 */
[----:B--2---:R-:W-:Y:S02]  /*6d040*/  IADD3 R14, P3, PT, R22, R6, RZ ;  /* 0x00000006160e7210 */ /* 0x004fe40007f7e0ff */
[----:B------:R-:W-:Y:S02]  /*6d050*/  IADD3 R22, P1, PT, R21, R4, RZ ;  /* 0x0000000415167210 */ /* 0x000fe40007f3e0ff */
[----:B------:R-:W-:Y:S01]  /*6d060*/  SHF.R.S32.HI R8, RZ, 0x1f, R19 ;  /* 0x0000001fff087819 */ /* 0x000fe20000011413 */
[----:B------:R-:W-:Y:S01]  /*6d070*/  IMAD.X R15, R10, 0x1, R7, P3 ;  /* 0x000000010a0f7824 */ /* 0x000fe200018e0607 */
[----:B0-----:R-:W2:Y:S04]  /*6d080*/  LDL R27, [R1+0xfa4] ;  /* 0x000fa400011b7983 */ /* 0x001ea80000100800 */
[----:B------:R0:W-:Y:S01]  /*6d090*/  STL.64 [R1+0x7f8], R12 ;  /* 0x0007f80c01007387 */ /* 0x0001e20000100a00 */
[----:B------:R-:W-:-:S03]  /*6d0a0*/  IMAD.X R23, R9, 0x1, R5, P1 ;  /* 0x0000000109177824 */ /* 0x000fc600008e0605 */
[----:B------:R1:W-:Y:S01]  /*6d0b0*/  STL.64 [R1+0x770], R14 ;  /* 0x0007700e01007387 */ /* 0x0003e20000100a00 */
[----:B0-----:R-:W-:-:S03]  /*6d0c0*/  IADD3 R12, P5, PT, R19, R4, RZ ;  /* 0x00000004130c7210 */ /* 0x001fc60007fbe0ff */
[----:B------:R0:W-:Y:S01]  /*6d0d0*/  STL.64 [R1+0x6e8], R22 ;  /* 0x0006e81601007387 */ /* 0x0001e20000100a00 */
[----:B-1----:R-:W-:Y:S01]  /*6d0e0*/  IADD3 R14, P3, PT, R21, R6, RZ ;  /* 0x00000006150e7210 */ /* 0x002fe20007f7e0ff */
[----:B------:R-:W-:-:S04]  /*6d0f0*/  IMAD.X R13, R8, 0x1, R5, P5 ;  /* 0x00000001080d7824 */ /* 0x000fc800028e0605 */
[----:B------:R-:W-:Y:S01]  /*6d100*/  IMAD.X R15, R9, 0x1, R7, P3 ;  /* 0x00000001090f7824 */ /* 0x000fe200018e0607 */
[----:B0-----:R-:W3:Y:S04]  /*6d110*/  LDL.LU R23, [R1+0x430] ;  /* 0x0004300001177983 */ /* 0x001ee80000300800 */
[----:B------:R-:W3:Y:S04]  /*6d120*/  LDL.LU R22, [R1+0x434] ;  /* 0x0004340001167983 */ /* 0x000ee80000300800 */
[----:B------:R0:W-:Y:S04]  /*6d130*/  STL.64 [R1+0x660], R12 ;  /* 0x0006600c01007387 */ /* 0x0001e80000100a00 */
[----:B------:R1:W-:Y:S01]  /*6d140*/  STL.64 [R1+0x5c8], R14 ;  /* 0x0005c80e01007387 */ /* 0x0003e20000100a00 */
[----:B------:R-:W-:-:S02]  /*6d150*/  SHF.R.S32.HI R10, RZ, 0x1f, R18 ;  /* 0x0000001fff0a7819 */ /* 0x000fc40000011412 */
[----:B------:R-:W-:Y:S02]  /*6d160*/  IADD3 R28, P1, PT, R18, R4, RZ ;  /* 0x00000004121c7210 */ /* 0x000fe40007f3e0ff */
[-C--:B0-----:R-:W-:Y:S02]  /*6d170*/  IADD3 R12, P5, PT, R19, R6.reuse, RZ ;  /* 0x00000006130c7210 */ /* 0x081fe40007fbe0ff */
[----:B------:R-:W2:Y:S03]  /*6d180*/  LDL.LU R19, [R1+0x438] ;  /* 0x0004380001137983 */ /* 0x000ea60000300800 */
[----:B------:R-:W-:Y:S01]  /*6d190*/  IMAD.X R13, R8, 0x1, R7, P5 ;  /* 0x00000001080d7824 */ /* 0x000fe200028e0607 */
[----:B-1----:R-:W-:Y:S02]  /*6d1a0*/  IADD3 R14, P5, PT, R18, R6, RZ ;  /* 0x00000006120e7210 */ /* 0x002fe40007fbe0ff */
[----:B------:R-:W2:Y:S01]  /*6d1b0*/  LDL.LU R18, [R1+0x43c] ;  /* 0x00043c0001127983 */ /* 0x000ea20000300800 */
[----:B------:R-:W-:-:S02]  /*6d1c0*/  IMAD.X R29, R10, 0x1, R5, P1 ;  /* 0x000000010a1d7824 */ /* 0x000fc400008e0605 */
[----:B------:R-:W-:Y:S01]  /*6d1d0*/  IMAD.X R15, R10, 0x1, R7, P5 ;  /* 0x000000010a0f7824 */ /* 0x000fe200028e0607 */
[----:B------:R0:W-:Y:S04]  /*6d1e0*/  STL.64 [R1+0x4f8], R12 ;  /* 0x0004f80c01007387 */ /* 0x0001e80000100a00 */
[----:B------:R-:W-:Y:S04]  /*6d1f0*/  STL.64 [R1+0x580], R28 ;  /* 0x0005801c01007387 */ /* 0x000fe80000100a00 */
[----:B------:R-:W-:Y:S04]  /*6d200*/  STL.64 [R1+0x280], R14 ;  /* 0x0002800e01007387 */ /* 0x000fe80000100a00 */
[----:B------:R-:W4:Y:S04]  /*6d210*/  LDL.LU R26, [R1+0x420] ;  /* 0x00042000011a7983 */ /* 0x000f280000300800 */
[----:B------:R-:W4:Y:S01]  /*6d220*/  LDL.LU R21, [R1+0x424] ;  /* 0x0004240001157983 */ /* 0x000f220000300800 */
[----:B------:R-:W-:-:S02]  /*6d230*/  IADD3 R8, P1, PT, R17, R6, RZ ;  /* 0x0000000611087210 */ /* 0x000fc40007f3e0ff */
[----:B0-----:R-:W-:Y:S02]  /*6d240*/  IADD3 R12, P3, PT, R17, R4, RZ ;  /* 0x00000004110c7210 */ /* 0x001fe40007f7e0ff */
[----:B------:R-:W-:-:S05]  /*6d250*/  SHF.R.S32.HI R4, RZ, 0x1f, R17 ;  /* 0x0000001fff047819 */ /* 0x000fca0000011411 */
[C---:B------:R-:W-:Y:S02]  /*6d260*/  IMAD.X R13, R4.reuse, 0x1, R5, P3 ;  /* 0x00000001040d7824 */ /* 0x040fe400018e0605 */
[----:B------:R-:W-:-:S03]  /*6d270*/  IMAD.X R9, R4, 0x1, R7, P1 ;  /* 0x0000000104097824 */ /* 0x000fc600008e0607 */
[----:B------:R-:W-:Y:S01]  /*6d280*/  STL.64 [R1+0x1e0], R12 ;  /* 0x0001e00c01007387 */ /* 0x000fe20000100a00 */
[----:B------:R-:W-:Y:S01]  /*6d290*/  LOP3.LUT R16, R16, 0xfffff7ff, RZ, 0xc0, !PT ;  /* 0xfffff7ff10107812 */ /* 0x000fe200078ec0ff */
[----:B------:R-:W-:Y:S01]  /*6d2a0*/  VIADD R4, R24, 0x55 ;  /* 0x0000005518047836 */ /* 0x000fe20000000000 */
[----:B---3--:R-:W-:-:S05]  /*6d2b0*/  F2FP.SATFINITE.E5M2.F32.PACK_AB_MERGE_C R5, R22, R23, RZ ;  /* 0x000000171605723e */ /* 0x008fca00048060ff */
[----:B------:R2:W-:Y:S04]  /*6d2c0*/  STL [R1+0x1a0], R5 ;  /* 0x0001a00501007387 */ /* 0x0005e80000100800 */
[----:B------:R-:W-:Y:S01]  /*6d2d0*/  STL.64 [R1+0x1d8], R8 ;  /* 0x0001d80801007387 */ /* 0x000fe20000100a00 */
[----:B--2---:R-:W-:-:S03]  /*6d2e0*/  F2FP.SATFINITE.E5M2.F32.PACK_AB_MERGE_C R5, R18, R19, RZ ;  /* 0x000000131205723e */ /* 0x004fc600048060ff */
[----:B------:R-:W2:Y:S04]  /*6d2f0*/  LDL.LU R19, [R1+0x428] ;  /* 0x0004280001137983 */ /* 0x000ea80000300800 */
[----:B------:R-:W2:Y:S01]  /*6d300*/  LDL.LU R18, [R1+0x42c] ;  /* 0x00042c0001127983 */ /* 0x000ea20000300800 */
[C---:B------:R-:W-:Y:S02]  /*6d310*/  ISETP.LT.AND P5, PT, R27.reuse, UR29, !P4 ;  /* 0x0000001d1b007c0c */ /* 0x040fe4000e7a1270 */
[----:B------:R-:W-:Y:S02]  /*6d320*/  ISETP.LT.AND P4, PT, R20, UR27, !P4 ;  /* 0x0000001b14007c0c */ /* 0x000fe4000e781270 */
[----:B------:R-:W-:-:S09]  /*6d330*/  ISETP.LT.AND P3, PT, R27, UR58, !P2 ;  /* 0x0000003a1b007c0c */ /* 0x000fd2000d761270 */
[----:B------:R-:W-:Y:S02]  /*6d340*/  @P5 LOP3.LUT R16, R16, 0x800, RZ, 0xfc, !PT ;  /* 0x0000080010105812 */ /* 0x000fe400078efcff */
[----:B------:R-:W-:Y:S02]  /*6d350*/  ISETP.LT.AND P1, PT, R27, UR62, !P0 ;  /* 0x0000003e1b007c0c */ /* 0x000fe4000c721270 */
[----:B------:R-:W-:Y:S01]  /*6d360*/  ISETP.LT.AND P2, PT, R20, UR60, !P2 ;  /* 0x0000003c14007c0c */ /* 0x000fe2000d741270 */
[----:B------:R0:W-:Y:S01]  /*6d370*/  STL [R1+0x1a4], R5 ;  /* 0x0001a40501007387 */ /* 0x0001e20000100800 */
[----:B------:R-:W-:Y:S02]  /*6d380*/  LOP3.LUT R16, R16, 0xfffffbff, RZ, 0xc0, !PT ;  /* 0xfffffbff10107812 */ /* 0x000fe400078ec0ff */
[----:B----4-:R-:W-:Y:S02]  /*6d390*/  F2FP.SATFINITE.E5M2.F32.PACK_AB_MERGE_C R6, R21, R26, RZ ;  /* 0x0000001a1506723e */ /* 0x010fe400048060ff */
[----:B------:R-:W-:Y:S01]  /*6d3a0*/  LOP3.LUT R0, R0, 0x7fffffff, RZ, 0xc0, !PT ;  /* 0x7fffffff00007812 */ /* 0x000fe200078ec0ff */
[----:B------:R-:W1:Y:S01]  /*6d3b0*/  LDCU.64 UR26, c[0x0][0x398] ;  /* 0x00007300ff1a77ac */ /* 0x000e620008000a00 */
[----:B------:R-:W-:Y:S01]  /*6d3c0*/  @P4 LOP3.LUT R16, R16, 0x400, RZ, 0xfc, !PT ;  /* 0x0000040010104812 */ /* 0x000fe200078efcff */
[----:B------:R-:W-:Y:S01]  /*6d3d0*/  UMOV UR57, UR32 ;  /* 0x0000002000397c82 */ /* 0x000fe20008000000 */
[----:B------:R-:W3:Y:S01]  /*6d3e0*/  LDCU UR58, c[0x0][0x39c] ;  /* 0x00007380ff3a77ac */ /* 0x000ee20008000800 */
[----:B------:R-:W-:-:S02]  /*6d3f0*/  LOP3.LUT R3, R3, 0x7fffffff, RZ, 0xc0, !PT ;  /* 0x7fffffff03037812 */ /* 0x000fc400078ec0ff */
[----:B------:R-:W-:Y:S01]  /*6d400*/  LOP3.LUT R16, R16, 0xfffffdff, RZ, 0xc0, !PT ;  /* 0xfffffdff10107812 */ /* 0x000fe200078ec0ff */
[----:B0-----:R-:W-:Y:S01]  /*6d410*/  VIADD R5, R24, 0x54 ;  /* 0x0000005418057836 */ /* 0x001fe20000000000 */
[----:B------:R-:W-:Y:S04]  /*6d420*/  STL [R1+0x1c4], R6 ;  /* 0x0001c40601007387 */ /* 0x000fe80000100800 */
[----:B------:R-:W4:Y:S01]  /*6d430*/  LDL.LU R26, [R1+0x410] ;  /* 0x00041000011a7983 */ /* 0x000f220000300800 */
[----:B------:R-:W-:Y:S01]  /*6d440*/  @P3 LOP3.LUT R16, R16, 0x200, RZ, 0xfc, !PT ;  /* 0x0000020010103812 */ /* 0x000fe200078efcff */
[----:B------:R-:W0:Y:S01]  /*6d450*/  LDCU.64 UR32, c[0x0][0x398] ;  /* 0x00007300ff2077ac */ /* 0x000e220008000a00 */
[----:B------:R-:W0:Y:S01]  /*6d460*/  LDCU UR60, c[0x0][0x39c] ;  /* 0x00007380ff3c77ac */ /* 0x000e220008000800 */
[----:B------:R-:W-:-:S02]  /*6d470*/  LOP3.LUT R2, R2, 0xbfffffff, RZ, 0xc0, !PT ;  /* 0xbfffffff02027812 */ /* 0x000fc400078ec0ff */
[----:B------:R-:W-:Y:S01]  /*6d480*/  LOP3.LUT R16, R16, 0xfffffeff, RZ, 0xc0, !PT ;  /* 0xfffffeff10107812 */ /* 0x000fe200078ec0ff */
[----:B------:R-:W0:Y:S03]  /*6d490*/  LDCU UR62, c[0x0][0x39c] ;  /* 0x00007380ff3e77ac */ /* 0x000e260008000800 */
[----:B------:R-:W-:-:S04]  /*6d4a0*/  @P2 LOP3.LUT R16, R16, 0x100, RZ, 0xfc, !PT ;  /* 0x0000010010102812 */ /* 0x000fc800078efcff */
[----:B------:R-:W-:-:S04]  /*6d4b0*/  LOP3.LUT R16, R16, 0xffffff7f, RZ, 0xc0, !PT ;  /* 0xffffff7f10107812 */ /* 0x000fc800078ec0ff */
[----:B------:R-:W-:Y:S02]  /*6d4c0*/  @P1 LOP3.LUT R16, R16, 0x80, RZ, 0xfc, !PT ;  /* 0x0000008010101812 */ /* 0x000fe400078efcff */
[----:B------:R-:W-:Y:S02]  /*6d4d0*/  ISETP.LT.AND P1, PT, R20, UR64, !P0 ;  /* 0x0000004014007c0c */ /* 0x000fe4000c721270 */
[----:B------:R-:W-:Y:S02]  /*6d4e0*/  ISETP.GE.AND P0, PT, R4, UR12, PT ;  /* 0x0000000c04007c0c */ /* 0x000fe4000bf06270 */
[----:B------:R-:W-:Y:S01]  /*6d4f0*/  LOP3.LUT R16, R16, 0xffffffbf, RZ, 0xc0, !PT ;  /* 0xffffffbf10107812 */ /* 0x000fe200078ec0ff */
[----:B------:R-:W-:Y:S01]  /*6d500*/  VIADD R4, R24, 0x53 ;  /* 0x0000005318047836 */ /* 0x000fe20000000000 */
[----:B------:R-:W0:Y:S01]  /*6d510*/  LDCU.64 UR12, c[0x0][0x398] ;  /* 0x00007300ff0c77ac */ /* 0x000e220008000a00 */
[----:B------:R-:W0:Y:S06]  /*6d520*/  LDCU UR64, c[0x0][0x39c] ;  /* 0x00007380ff4077ac */ /* 0x000e2c0008000800 */
[----:B------:R-:W-:-:S02]  /*6d530*/  @P1 LOP3.LUT R16, R16, 0x40, RZ, 0xfc, !PT ;  /* 0x0000004010101812 */ /* 0x000fc400078efcff */
[----:B------:R-:W-:Y:S02]  /*6d540*/  ISETP.LT.AND P1, PT, R27, UR66, !P0 ;  /* 0x000000421b007c0c */ /* 0x000fe4000c721270 */
[----:B------:R-:W-:Y:S01]  /*6d550*/  ISETP.LT.AND P0, PT, R20, UR68, !P0 ;  /* 0x0000004414007c0c */ /* 0x000fe2000c701270 */
[----:B------:R-:W0:Y:S01]  /*6d560*/  LDCU UR68, c[0x0][0x39c] ;  /* 0x00007380ff4477ac */ /* 0x000e220008000800 */
[----:B------:R-:W-:Y:S01]  /*6d570*/  LOP3.LUT R16, R16, 0xffffffdf, RZ, 0xc0, !PT ;  /* 0xffffffdf10107812 */ /* 0x000fe200078ec0ff */
[----:B------:R-:W0:Y:S08]  /*6d580*/  LDCU UR66, c[0x0][0x39c] ;  /* 0x00007380ff4277ac */ /* 0x000e300008000800 */
[----:B------:R-:W-:-:S04]  /*6d590*/  @P1 LOP3.LUT R16, R16, 0x20, RZ, 0xfc, !PT ;  /* 0x0000002010101812 */ /* 0x000fc800078efcff */
[----:B------:R-:W-:-:S04]  /*6d5a0*/  LOP3.LUT R16, R16, 0xffffffef, RZ, 0xc0, !PT ;  /* 0xffffffef10107812 */ /* 0x000fc800078ec0ff */
[----:B------:R-:W-:Y:S02]  /*6d5b0*/  @P0 LOP3.LUT R16, R16, 0x10, RZ, 0xfc, !PT ;  /* 0x0000001010100812 */ /* 0x000fe400078efcff */
[----:B------:R-:W-:Y:S02]  /*6d5c0*/  ISETP.GE.AND P0, PT, R5, UR16, PT ;  /* 0x0000001005007c0c */ /* 0x000fe4000bf06270 */
[----:B------:R-:W-:Y:S02]  /*6d5d0*/  LOP3.LUT R16, R16, 0xfffffff7, RZ, 0xc0, !PT ;  /* 0xfffffff710107812 */ /* 0x000fe400078ec0ff */
[----:B------:R-:W-:Y:S02]  /*6d5e0*/  ISETP.LT.AND P2, PT, R27, UR70, !P0 ;  /* 0x000000461b007c0c */ /* 0x000fe4000c741270 */
[----:B------:R-:W-:Y:S02]  /*6d5f0*/  ISETP.LT.AND P1, PT, R20, UR72, !P0 ;  /* 0x0000004814007c0c */ /* 0x000fe4000c721270 */
[----:B------:R-:W-:-:S02]  /*6d600*/  ISETP.GE.AND P0, PT, R4, UR18, PT ;  /* 0x0000001204007c0c */ /* 0x000fc4000bf06270 */
[----:B--2---:R-:W-:-:S07]  /*6d610*/  F2FP.SATFINITE.E5M2.F32.PACK_AB_MERGE_C R21, R18, R19, RZ ;  /* 0x000000131215723e */ /* 0x004fce00048060ff */
[----:B------:R-:W-:Y:S01]  /*6d620*/  @P2 LOP3.LUT R16, R16, 0x8, RZ, 0xfc, !PT ;  /* 0x0000000810102812 */ /* 0x000fe200078efcff */
[C---:B------:R-:W-:Y:S02]  /*6d630*/  VIADD R5, R24.reuse, 0x52 ;  /* 0x0000005218057836 */ /* 0x040fe40000000000 */
[----:B------:R-:W-:Y:S01]  /*6d640*/  VIADD R4, R24, 0x51 ;  /* 0x0000005118047836 */ /* 0x000fe20000000000 */
[----:B------:R-:W2:Y:S01]  /*6d650*/  LDCU.64 UR16, c[0x0][0x398] ;  /* 0x00007300ff1077ac */ /* 0x000ea20008000a00 */
[----:B------:R-:W-:Y:S01]  /*6d660*/  LOP3.LUT R16, R16, 0xfffffffb, RZ, 0xc0, !PT ;  /* 0xfffffffb10107812 */ /* 0x000fe200078ec0ff */
[----:B------:R-:W0:Y:S01]  /*6d670*/  LDCU.64 UR18, c[0x0][0x398] ;  /* 0x00007300ff1277ac */ /* 0x000e220008000a00 */
[----:B------:R-:W0:Y:S01]  /*6d680*/  LDCU UR72, c[0x0][0x39c] ;  /* 0x00007380ff4877ac */ /* 0x000e220008000800 */
[----:B------:R-:W0:Y:S01]  /*6d690*/  LDCU UR70, c[0x0][0x39c] ;  /* 0x00007380ff4677ac */ /* 0x000e220008000800 */
[----:B------:R-:W-:Y:S02]  /*6d6a0*/  @P1 LOP3.LUT R16, R16, 0x4, RZ, 0xfc, !PT ;  /* 0x0000000410101812 */ /* 0x000fe400078efcff */
[----:B------:R-:W-:-:S02]  /*6d6b0*/  ISETP.LT.AND P1, PT, R27, UR74, !P0 ;  /* 0x0000004a1b007c0c */ /* 0x000fc4000c721270 */
[----:B------:R-:W-:Y:S01]  /*6d6c0*/  ISETP.LT.AND P0, PT, R20, UR76, !P0 ;  /* 0x0000004c14007c0c */ /* 0x000fe2000c701270 */
[----:B------:R-:W0:Y:S01]  /*6d6d0*/  LDCU UR74, c[0x0][0x39c] ;  /* 0x00007380ff4a77ac */ /* 0x000e220008000800 */
[----:B------:R-:W-:Y:S01]  /*6d6e0*/  LOP3.LUT R16, R16, 0xfffffffd, RZ, 0xc0, !PT ;  /* 0xfffffffd10107812 */ /* 0x000fe200078ec0ff */
[----:B------:R-:W4:Y:S01]  /*6d6f0*/  LDL.LU R20, [R1+0x414] ;  /* 0x0004140001147983 */ /* 0x000f220000300800 */
[----:B------:R-:W0:Y:S07]  /*6d700*/  LDCU UR76, c[0x0][0x39c] ;  /* 0x00007380ff4c77ac */ /* 0x000e2e0008000800 */
[----:B------:R-:W-:-:S04]  /*6d710*/  @P1 LOP3.LUT R16, R16, 0x2, RZ, 0xfc, !PT ;  /* 0x0000000210101812 */ /* 0x000fc800078efcff */
[----:B------:R-:W-:-:S04]  /*6d720*/  LOP3.LUT R16, R16, 0xfffffffe, RZ, 0xc0, !PT ;  /* 0xfffffffe10107812 */ /* 0x000fc800078ec0ff */
[----:B------:R-:W-:-:S05]  /*6d730*/  @P0 LOP3.LUT R16, R16, 0x1, RZ, 0xfc, !PT ;  /* 0x0000000110100812 */ /* 0x000fca00078efcff */
[----:B------:R0:W-:Y:S04]  /*6d740*/  STL [R1+0x1e7c], R16 ;  /* 0x001e7c1001007387 */ /* 0x0001e80000100800 */
[----:B0-----:R-:W2:Y:S04]  /*6d750*/  LDL R16, [R1+0xfa0] ;  /* 0x000fa00001107983 */ /* 0x001ea80000100800 */
[----:B------:R-:W3:Y:S04]  /*6d760*/  LDL.LU R19, [R1+0x418] ;  /* 0x0004180001137983 */ /* 0x000ee80000300800 */
[----:B------:R-:W3:Y:S04]  /*6d770*/  LDL.LU R18, [R1+0x41c] ;  /* 0x00041c0001127983 */ /* 0x000ee80000300800 */
[----:B------:R-:W-:Y:S04]  /*6d780*/  STL [R1+0x1edc], R21 ;  /* 0x001edc1501007387 */ /* 0x000fe80000100800 */
[----:B------:R-:W3:Y:S04]  /*6d790*/  LDL.LU R17, [R1+0x400] ;  /* 0x0004000001117983 */ /* 0x000ee80000300800 */
[----:B------:R-:W3:Y:S01]  /*6d7a0*/  LDL.LU R23, [R1+0x404] ;  /* 0x0004040001177983 */ /* 0x000ee20000300800 */
[----:B------:R-:W-:Y:S01]  /*6d7b0*/  ISETP.GE.AND P0, PT, R5, UR22, PT ;  /* 0x0000001605007c0c */ /* 0x000fe2000bf06270 */
[----:B------:R-:W-:Y:S01]  /*6d7c0*/  VIADD R5, R24, 0x50 ;  /* 0x0000005018057836 */ /* 0x000fe20000000000 */
[----:B------:R-:W0:Y:S02]  /*6d7d0*/  LDCU.64 UR22, c[0x0][0x398] ;  /* 0x00007300ff1677ac */ /* 0x000e240008000a00 */
[----:B------:R-:W-:-:S13]  /*6d7e0*/  ISETP.LT.AND P2, PT, R27, UR4, !P0 ;  /* 0x000000041b007c0c */ /* 0x000fda000c741270 */
[----:B------:R-:W-:-:S04]  /*6d7f0*/  @P2 LOP3.LUT R0, R0, 0x80000000, RZ, 0xfc, !PT ;  /* 0x8000000000002812 */ /* 0x000fc800078efcff */
[----:B------:R-:W-:Y:S02]  /*6d800*/  LOP3.LUT R0, R0, 0xbfffffff, RZ, 0xc0, !PT ;  /* 0xbfffffff00007812 */ /* 0x000fe400078ec0ff */
[----:B--2---:R-:W-:Y:S02]  /*6d810*/  ISETP.LT.AND P1, PT, R16, UR6, !P0 ;  /* 0x0000000610007c0c */ /* 0x004fe4000c721270 */
[----:B------:R-:W-:Y:S02]  /*6d820*/  ISETP.GE.AND P0, PT, R4, UR24, PT ;  /* 0x0000001804007c0c */ /* 0x000fe4000bf06270 */
[----:B----4-:R-:W-:Y:S02]  /*6d830*/  F2FP.SATFINITE.E5M2.F32.PACK_AB_MERGE_C R4, R20, R26, RZ ;  /* 0x0000001a1404723e */ /* 0x010fe400048060ff */
[----:B---3--:R-:W-:Y:S01]  /*6d840*/  F2FP.SATFINITE.E5M2.F32.PACK_AB_MERGE_C R19, R18, R19, RZ ;  /* 0x000000131213723e */ /* 0x008fe200048060ff */
[----:B------:R-:W2:Y:S01]  /*6d850*/  LDCU.64 UR24, c[0x0][0x398] ;  /* 0x00007300ff1877ac */ /* 0x000ea20008000a00 */
[----:B------:R-:W-:Y:S01]  /*6d860*/  F2FP.SATFINITE.E5M2.F32.PACK_AB_MERGE_C R6, R23, R17, RZ ;  /* 0x000000111706723e */ /* 0x000fe200048060ff */
[----:B------:R-:W3:Y:S01]  /*6d870*/  LDCU UR6, c[0x0][0x39c] ;  /* 0x00007380ff0677ac */ /* 0x000ee20008000800 */
[----:B------:R4:W-:Y:S04]  /*6d880*/  STL [R1+0x16c], R4 ;  /* 0x00016c0401007387 */ /* 0x0009e80000100800 */
[----:B------:R-:W3:Y:S04]  /*6d890*/  LDL.LU R22, [R1+0x408] ;  /* 0x0004080001167983 */ /* 0x000ee80000300800 */
[----:B------:R-:W3:Y:S04]  /*6d8a0*/  LDL.LU R26, [R1+0x40c] ;  /* 0x00040c00011a7983 */ /* 0x000ee80000300800 */
[----:B------:R-:W3:Y:S04]  /*6d8b0*/  LDL.LU R20, [R1+0x3f0] ;  /* 0x0003f00001147983 */ /* 0x000ee80000300800 */
[----:B------:R-:W3:Y:S01]  /*6d8c0*/  LDL.LU R18, [R1+0x3f4] ;  /* 0x0003f40001127983 */ /* 0x000ee20000300800 */
[----:B------:R-:W-:-:S02]  /*6d8d0*/  @P1 LOP3.LUT R0, R0, 0x40000000, RZ, 0xfc, !PT ;  /* 0x4000000000001812 */ /* 0x000fc400078efcff */
[----:B------:R-:W-:Y:S02]  /*6d8e0*/  ISETP.LT.AND P1, PT, R27, UR8, !P0 ;  /* 0x000000081b007c0c */ /* 0x000fe4000c721270 */
[----:B------:R-:W-:Y:S01]  /*6d8f0*/  ISETP.LT.AND P0, PT, R16, UR10, !P0 ;  /* 0x0000000a10007c0c */ /* 0x000fe2000c701270 */
[----:B----4-:R-:W-:Y:S01]  /*6d900*/  VIADD R4, R24, 0x4f ;  /* 0x0000004f18047836 */ /* 0x010fe20000000000 */
[----:B------:R-:W-:Y:S01]  /*6d910*/  LOP3.LUT R0, R0, 0xdfffffff, RZ, 0xc0, !PT ;  /* 0xdfffffff00007812 */ /* 0x000fe200078ec0ff */
[----:B------:R-:W-:Y:S04]  /*6d920*/  STL [R1+0x1eec], R19 ;  /* 0x001eec1301007387 */ /* 0x000fe80000100800 */
[----:B------:R-:W4:Y:S01]  /*6d930*/  LDL.LU R28, [R1+0x3f8] ;  /* 0x0003f800011c7983 */ /* 0x000f220000300800 */
[----:B------:R-:W0:Y:S01]  /*6d940*/  LDCU UR8, c[0x0][0x398] ;  /* 0x00007300ff0877ac */ /* 0x000e220008000800 */
[----:B------:R-:W0:Y:S02]  /*6d950*/  LDCU UR10, c[0x0][0x398] ;  /* 0x00007300ff0a77ac */ /* 0x000e240008000800 */
[----:B------:R-:W-:-:S04]  /*6d960*/  @P1 LOP3.LUT R0, R0, 0x20000000, RZ, 0xfc, !PT ;  /* 0x2000000000001812 */ /* 0x000fc800078efcff */
[----:B------:R-:W-:-:S04]  /*6d970*/  LOP3.LUT R0, R0, 0xefffffff, RZ, 0xc0, !PT ;  /* 0xefffffff00007812 */ /* 0x000fc800078ec0ff */
[----:B------:R-:W-:Y:S02]  /*6d980*/  @P0 LOP3.LUT R0, R0, 0x10000000, RZ, 0xfc, !PT ;  /* 0x1000000000000812 */ /* 0x000fe400078efcff */
[----:B------:R-:W-:Y:S02]  /*6d990*/  ISETP.GE.AND P0, PT, R5, UR28, PT ;  /* 0x0000001c05007c0c */ /* 0x000fe4000bf06270 */
[----:B------:R-:W-:Y:S02]  /*6d9a0*/  LOP3.LUT R0, R0, 0xf7ffffff, RZ, 0xc0, !PT ;  /* 0xf7ffffff00007812 */ /* 0x000fe400078ec0ff */
[----:B------:R-:W-:Y:S02]  /*6d9b0*/  ISETP.LT.AND P2, PT, R27, UR12, !P0 ;  /* 0x0000000c1b007c0c */ /* 0x000fe4000c741270 */
[----:B------:R-:W-:Y:S02]  /*6d9c0*/  ISETP.LT.AND P1, PT, R16, UR14, !P0 ;  /* 0x0000000e10007c0c */ /* 0x000fe4000c721270 */
[----:B------:R-:W-:Y:S01]  /*6d9d0*/  ISETP.GE.AND P0, PT, R4, UR30, PT ;  /* 0x0000001e04007c0c */ /* 0x000fe2000bf06270 */
[----:B------:R-:W-:Y:S01]  /*6d9e0*/  VIADD R5, R24, 0x4e ;  /* 0x0000004e18057836 */ /* 0x000fe20000000000 */
[----:B------:R-:W-:Y:S01]  /*6d9f0*/  STL [R1+0x104], R6 ;  /* 0x0001040601007387 */ /* 0x000fe20000100800 */
[----:B------:R-:W0:Y:S01]  /*6da00*/  LDCU.64 UR28, c[0x0][0x398] ;  /* 0x00007300ff1c77ac */ /* 0x000e220008000a00 */
[----:B------:R-:W0:Y:S05]  /*6da10*/  LDCU UR12, c[0x0][0x39c] ;  /* 0x00007380ff0c77ac */ /* 0x000e2a0008000800 */
[----:B------:R-:W-:Y:S01]  /*6da20*/  @P2 LOP3.LUT R0, R0, 0x8000000, RZ, 0xfc, !PT ;  /* 0x0800000000002812 */ /* 0x000fe200078efcff */
[----:B------:R-:W-:Y:S01]  /*6da30*/  VIADD R4, R24, 0x4d ;  /* 0x0000004d18047836 */ /* 0x000fe20000000000 */
[----:B------:R-:W4:Y:S01]  /*6da40*/  LDL.LU R15, [R1+0x3fc] ;  /* 0x0003fc00010f7983 */ /* 0x000f220000300800 */
[----:B------:R-:W0:Y:S01]  /*6da50*/  LDCU.64 UR30, c[0x0][0x398] ;  /* 0x00007300ff1e77ac */ /* 0x000e220008000a00 */
[----:B------:R-:W-:Y:S01]  /*6da60*/  LOP3.LUT R0, R0, 0xfbffffff, RZ, 0xc0, !PT ;  /* 0xfbffffff00007812 */ /* 0x000fe200078ec0ff */
[----:B------:R-:W0:Y:S03]  /*6da70*/  LDCU UR14, c[0x0][0x398] ;  /* 0x00007300ff0e77ac */ /* 0x000e260008000800 */
        /* <DEDUP_REMOVED lines=9> */
[----:B------:R-:W-:Y:S01]  /*6db10*/  ISETP.GE.AND P0, PT, R5, UR34, PT ;  /* 0x0000002205007c0c */ /* 0x000fe2000bf06270 */
[----:B------:R-:W1:Y:S03]  /*6db20*/  LDCU.64 UR34, c[0x0][0x398] ;  /* 0x00007300ff2277ac */ /* 0x000e660008000a00 */
[----:B------:R-:W-:Y:S02]  /*6db30*/  ISETP.LT.AND P2, PT, R27, UR20, !P0 ;  /* 0x000000141b007c0c */ /* 0x000fe4000c741270 */
[----:B0-----:R-:W-:Y:S02]  /*6db40*/  ISETP.LT.AND P1, PT, R16, UR22, !P0 ;  /* 0x0000001610007c0c */ /* 0x001fe4000c721270 */
[----:B------:R-:W-:-:S02]  /*6db50*/  LOP3.LUT R0, R0, 0xff7fffff, RZ, 0xc0, !PT ;  /* 0xff7fffff00007812 */ /* 0x000fc400078ec0ff */
[----:B------:R-:W-:Y:S01]  /*6db60*/  ISETP.GE.AND P0, PT, R4, UR36, PT ;  /* 0x0000002404007c0c */ /* 0x000fe2000bf06270 */
[----:B------:R-:W0:Y:S01]  /*6db70*/  LDCU UR20, c[0x0][0x398] ;  /* 0x00007300ff1477ac */ /* 0x000e220008000800 */
[----:B------:R-:W0:Y:S01]  /*6db80*/  S2UR UR4, SR_CgaCtaId ;  /* 0x00000000000479c3 */ /* 0x000e220000008800 */
[----:B------:R-:W0:Y:S04]  /*6db90*/  LDCU UR22, c[0x0][0x39c] ;  /* 0x00007380ff1677ac */ /* 0x000e280008000800 */
[----:B------:R-:W-:Y:S01]  /*6dba0*/  @P2 LOP3.LUT R0, R0, 0x800000, RZ, 0xfc, !PT ;  /* 0x0080000000002812 */ /* 0x000fe200078efcff */
[----:B------:R-:W-:Y:S01]  /*6dbb0*/  VIADD R4, R24, 0x4c ;  /* 0x0000004c18047836 */ /* 0x000fe20000000000 */
[----:B------:R-:W0:Y:S02]  /*6dbc0*/  LDCU.64 UR36, c[0x0][0x398] ;  /* 0x00007300ff2477ac */ /* 0x000e240008000a00 */
[----:B------:R-:W-:-:S04]  /*6dbd0*/  LOP3.LUT R0, R0, 0xffbfffff, RZ, 0xc0, !PT ;  /* 0xffbfffff00007812 */ /* 0x000fc800078ec0ff */
[----:B------:R-:W-:Y:S02]  /*6dbe0*/  @P1 LOP3.LUT R0, R0, 0x400000, RZ, 0xfc, !PT ;  /* 0x0040000000001812 */ /* 0x000fe400078efcff */
[----:B--2---:R-:W-:Y:S02]  /*6dbf0*/  ISETP.LT.AND P1, PT, R27, UR24, !P0 ;  /* 0x000000181b007c0c */ /* 0x004fe4000c721270 */
[----:B-1----:R-:W-:Y:S01]  /*6dc00*/  ISETP.LT.AND P0, PT, R16, UR26, !P0 ;  /* 0x0000001a10007c0c */ /* 0x002fe2000c701270 */
[----:B------:R-:W1:Y:S01]  /*6dc10*/  LDCU UR24, c[0x0][0x398] ;  /* 0x00007300ff1877ac */ /* 0x000e620008000800 */
[----:B------:R-:W-:Y:S01]  /*6dc20*/  LOP3.LUT R0, R0, 0xffdfffff, RZ, 0xc0, !PT ;  /* 0xffdfffff00007812 */ /* 0x000fe200078ec0ff */
[----:B------:R-:W2:Y:S08]  /*6dc30*/  LDCU UR26, c[0x0][0x39c] ;  /* 0x00007380ff1a77ac */ /* 0x000eb00008000800 */
[----:B------:R-:W-:-:S04]  /*6dc40*/  @P1 LOP3.LUT R0, R0, 0x200000, RZ, 0xfc, !PT ;  /* 0x0020000000001812 */ /* 0x000fc800078efcff */
[----:B------:R-:W-:-:S04]  /*6dc50*/  LOP3.LUT R0, R0, 0xffefffff, RZ, 0xc0, !PT ;  /* 0xffefffff00007812 */ /* 0x000fc800078ec0ff */
[----:B------:R-:W-:Y:S02]  /*6dc60*/  @P0 LOP3.LUT R0, R0, 0x100000, RZ, 0xfc, !PT ;  /* 0x0010000000000812 */ /* 0x000fe400078efcff */
[----:B------:R-:W-:Y:S01]  /*6dc70*/  ISETP.GE.AND P0, PT, R4, UR40, PT ;  /* 0x0000002804007c0c */ /* 0x000fe2000bf06270 */
[----:B------:R-:W0:Y:S01]  /*6dc80*/  LDCU.64 UR40, c[0x0][0x398] ;  /* 0x00007300ff2877ac */ /* 0x000e220008000a00 */
[----:B---3--:R-:W-:Y:S02]  /*6dc90*/  F2FP.SATFINITE.E5M2.F32.PACK_AB_MERGE_C R5, R26, R22, RZ ;  /* 0x000000161a05723e */ /* 0x008fe400048060ff */
[----:B------:R-:W-:-:S03]  /*6dca0*/  F2FP.SATFINITE.E5M2.F32.PACK_AB_MERGE_C R4, R18, R20, RZ ;  /* 0x000000141204723e */ /* 0x000fc600048060ff */
[----:B------:R3:W-:Y:S04]  /*6dcb0*/  STL [R1+0x1c0], R5 ;  /* 0x0001c00501007387 */ /* 0x0007e80000100800 */
[----:B------:R-:W2:Y:S04]  /*6dcc0*/  LDL.LU R14, [R1+0x3e0] ;  /* 0x0003e000010e7983 */ /* 0x000ea80000300800 */
[----:B------:R-:W2:Y:S04]  /*6dcd0*/  LDL.LU R13, [R1+0x3e4] ;  /* 0x0003e400010d7983 */ /* 0x000ea80000300800 */
[----:B------:R-:W2:Y:S04]  /*6dce0*/  LDL.LU R12, [R1+0x3e8] ;  /* 0x0003e800010c7983 */ /* 0x000ea80000300800 */
[----:B------:R-:W2:Y:S04]  /*6dcf0*/  LDL.LU R11, [R1+0x3ec] ;  /* 0x0003ec00010b7983 */ /* 0x000ea80000300800 */
[----:B------:R0:W-:Y:S04]  /*6dd00*/  STL [R1+0xf0], R4 ;  /* 0x0000f00401007387 */ /* 0x0001e80000100800 */
[----:B------:R-:W2:Y:S04]  /*6dd10*/  LDL.LU R17, [R1+0x3d0] ;  /* 0x0003d00001117983 */ /* 0x000ea80000300800 */
[----:B------:R-:W2:Y:S04]  /*6dd20*/  LDL.LU R23, [R1+0x3d4] ;  /* 0x0003d40001177983 */ /* 0x000ea80000300800 */
[----:B------:R-:W2:Y:S04]  /*6dd30*/  LDL.LU R22, [R1+0x3d8] ;  /* 0x0003d80001167983 */ /* 0x000ea80000300800 */
[----:B------:R-:W2:Y:S04]  /*6dd40*/  LDL.LU R26, [R1+0x3dc] ;  /* 0x0003dc00011a7983 */ /* 0x000ea80000300800 */
[----:B------:R-:W2:Y:S04]  /*6dd50*/  LDL.LU R20, [R1+0x3c0] ;  /* 0x0003c00001147983 */ /* 0x000ea80000300800 */
[----:B------:R-:W2:Y:S01]  /*6dd60*/  LDL.LU R18, [R1+0x3c4] ;  /* 0x0003c40001127983 */ /* 0x000ea20000300800 */
[----:B------:R-:W-:-:S02]  /*6dd70*/  ISETP.LT.AND P1, PT, R27, UR28, !P0 ;  /* 0x0000001c1b007c0c */ /* 0x000fc4000c721270 */
[----:B------:R-:W-:Y:S02]  /*6dd80*/  ISETP.LT.AND P0, PT, R16, UR30, !P0 ;  /* 0x0000001e10007c0c */ /* 0x000fe4000c701270 */
[----:B------:R-:W-:Y:S01]  /*6dd90*/  LOP3.LUT R0, R0, 0xfff7ffff, RZ, 0xc0, !PT ;  /* 0xfff7ffff00007812 */ /* 0x000fe200078ec0ff */
[C---:B---3--:R-:W-:Y:S02]  /*6dda0*/  VIADD R5, R24.reuse, 0x4b ;  /* 0x0000004b18057836 */ /* 0x048fe40000000000 */
[----:B0-----:R-:W-:Y:S01]  /*6ddb0*/  VIADD R4, R24, 0x4a ;  /* 0x0000004a18047836 */ /* 0x001fe20000000000 */
[----:B------:R-:W0:Y:S01]  /*6ddc0*/  LDCU UR28, c[0x0][0x398] ;  /* 0x00007300ff1c77ac */ /* 0x000e220008000800 */
[----:B------:R-:W3:Y:S04]  /*6ddd0*/  LDCU UR30, c[0x0][0x39c] ;  /* 0x00007380ff1e77ac */ /* 0x000ee80008000800 */
[----:B------:R-:W-:-:S04]  /*6dde0*/  @P1 LOP3.LUT R0, R0, 0x80000, RZ, 0xfc, !PT ;  /* 0x0008000000001812 */ /* 0x000fc800078efcff */
[----:B------:R-:W-:-:S04]  /*6ddf0*/  LOP3.LUT R0, R0, 0xfffbffff, RZ, 0xc0, !PT ;  /* 0xfffbffff00007812 */ /* 0x000fc800078ec0ff */
[----:B------:R-:W-:Y:S02]  /*6de00*/  @P0 LOP3.LUT R0, R0, 0x40000, RZ, 0xfc, !PT ;  /* 0x0004000000000812 */ /* 0x000fe400078efcff */
[----:B------:R-:W-:Y:S01]  /*6de10*/  ISETP.GE.AND P0, PT, R5, UR42, PT ;  /* 0x0000002a05007c0c */ /* 0x000fe2000bf06270 */
[----:B------:R-:W0:Y:S03]  /*6de20*/  LDCU.64 UR42, c[0x0][0x398] ;  /* 0x00007300ff2a77ac */ /* 0x000e260008000a00 */
[----:B------:R-:W-:Y:S02]  /*6de30*/  ISETP.LT.AND P2, PT, R27, UR32, !P0 ;  /* 0x000000201b007c0c */ /* 0x000fe4000c741270 */
[----:B------:R-:W-:Y:S02]  /*6de40*/  ISETP.LT.AND P1, PT, R16, UR34, !P0 ;  /* 0x0000002210007c0c */ /* 0x000fe4000c721270 */
[----:B------:R-:W-:-:S02]  /*6de50*/  LOP3.LUT R0, R0, 0xfffdffff, RZ, 0xc0, !PT ;  /* 0xfffdffff00007812 */ /* 0x000fc400078ec0ff */
[----:B------:R-:W-:Y:S01]  /*6de60*/  ISETP.GE.AND P0, PT, R4, UR44, PT ;  /* 0x0000002c04007c0c */ /* 0x000fe2000bf06270 */
[----:B------:R-:W0:Y:S01]  /*6de70*/  LDCU UR32, c[0x0][0x398] ;  /* 0x00007300ff2077ac */ /* 0x000e220008000800 */
[----:B------:R-:W0:Y:S05]  /*6de80*/  LDCU UR34, c[0x0][0x39c] ;  /* 0x00007380ff2277ac */ /* 0x000e2a0008000800 */
[----:B------:R-:W-:Y:S02]  /*6de90*/  @P2 LOP3.LUT R0, R0, 0x20000, RZ, 0xfc, !PT ;  /* 0x0002000000002812 */ /* 0x000fe400078efcff */
[----:B----4-:R-:W-:Y:S01]  /*6dea0*/  F2FP.SATFINITE.E5M2.F32.PACK_AB_MERGE_C R4, R15, R28, RZ ;  /* 0x0000001c0f04723e */ /* 0x010fe200048060ff */
[----:B------:R-:W4:Y:S01]  /*6deb0*/  LDCU.64 UR44, c[0x0][0x398] ;  /* 0x00007300ff2c77ac */ /* 0x000f220008000a00 */
[----:B------:R-:W-:-:S04]  /*6dec0*/  LOP3.LUT R0, R0, 0xfffeffff, RZ, 0xc0, !PT ;  /* 0xfffeffff00007812 */ /* 0x000fc800078ec0ff */
[----:B------:R-:W-:Y:S02]  /*6ded0*/  @P1 LOP3.LUT R0, R0, 0x10000, RZ, 0xfc, !PT ;  /* 0x0001000000001812 */ /* 0x000fe400078efcff */
[----:B------:R-:W-:Y:S02]  /*6dee0*/  ISETP.LT.AND P1, PT, R27, UR36, !P0 ;  /* 0x000000241b007c0c */ /* 0x000fe4000c721270 */
[----:B------:R-:W-:Y:S01]  /*6def0*/  ISETP.LT.AND P0, PT, R16, UR38, !P0 ;  /* 0x0000002610007c0c */ /* 0x000fe2000c701270 */
[----:B------:R0:W-:Y:S01]  /*6df00*/  STL [R1+0xec], R4 ;  /* 0x0000ec0401007387 */ /* 0x0001e20000100800 */
[----:B------:R-:W-:Y:S01]  /*6df10*/  LOP3.LUT R0, R0, 0xffff7fff, RZ, 0xc0, !PT ;  /* 0xffff7fff00007812 */ /* 0x000fe200078ec0ff */
[----:B------:R-:W1:Y:S01]  /*6df20*/  LDCU UR36, c[0x0][0x398] ;  /* 0x00007300ff2477ac */ /* 0x000e620008000800 */
[----:B------:R-:W1:Y:S07]  /*6df30*/  LDCU UR38, c[0x0][0x39c] ;  /* 0x00007380ff2677ac */ /* 0x000e6e0008000800 */
[----:B------:R-:W-:Y:S01]  /*6df40*/  @P1 LOP3.LUT R0, R0, 0x8000, RZ, 0xfc, !PT ;  /* 0x0000800000001812 */ /* 0x000fe200078efcff */
[----:B0-----:R-:W-:-:S03]  /*6df50*/  VIADD R4, R24, 0x49 ;  /* 0x0000004918047836 */ /* 0x001fc60000000000 */
[----:B------:R-:W-:-:S04]  /*6df60*/  LOP3.LUT R0, R0, 0xffffbfff, RZ, 0xc0, !PT ;  /* 0xffffbfff00007812 */ /* 0x000fc800078ec0ff */
[----:B------:R-:W-:Y:S02]  /*6df70*/  @P0 LOP3.LUT R0, R0, 0x4000, RZ, 0xfc, !PT ;  /* 0x0000400000000812 */ /* 0x000fe400078efcff */
[----:B------:R-:W-:-:S04]  /*6df80*/  ISETP.GE.AND P0, PT, R4, UR48, PT ;  /* 0x0000003004007c0c */ /* 0x000fc8000bf06270 */
[----:B------:R-:W-:Y:S02]  /*6df90*/  ISETP.LT.AND P1, PT, R27, UR40, !P0 ;  /* 0x000000281b007c0c */ /* 0x000fe4000c721270 */
[----:B------:R-:W-:Y:S02]  /*6dfa0*/  ISETP.LT.AND P0, PT, R16, UR42, !P0 ;  /* 0x0000002a10007c0c */ /* 0x000fe4000c701270 */
[----:B------:R-:W-:Y:S01]  /*6dfb0*/  LOP3.LUT R0, R0, 0xffffdfff, RZ, 0xc0, !PT ;  /* 0xffffdfff00007812 */ /* 0x000fe200078ec0ff */
[----:B------:R-:W-:Y:S01]  /*6dfc0*/  VIADD R4, R24, 0x48 ;  /* 0x0000004818047836 */ /* 0x000fe20000000000 */
[----:B------:R-:W0:Y:S01]  /*6dfd0*/  LDCU UR40, c[0x0][0x398] ;  /* 0x00007300ff2877ac */ /* 0x000e220008000800 */
[----:B------:R-:W0:Y:S06]  /*6dfe0*/  LDCU UR42, c[0x0][0x39c] ;  /* 0x00007380ff2a77ac */ /* 0x000e2c0008000800 */
[----:B------:R-:W-:-:S04]  /*6dff0*/  @P1 LOP3.LUT R0, R0, 0x2000, RZ, 0xfc, !PT ;  /* 0x0000200000001812 */ /* 0x000fc800078efcff */
[----:B------:R-:W-:-:S04]  /*6e000*/  LOP3.LUT R0, R0, 0xffffefff, RZ, 0xc0, !PT ;  /* 0xffffefff00007812 */ /* 0x000fc800078ec0ff */
[----:B------:R-:W-:Y:S02]  /*6e010*/  @P0 LOP3.LUT R0, R0, 0x1000, RZ, 0xfc, !PT ;  /* 0x0000100000000812 */ /* 0x000fe400078efcff */
[----:B------:R-:W-:Y:S01]  /*6e020*/  ISETP.GE.AND P0, PT, R4, UR49, PT ;  /* 0x0000003104007c0c */ /* 0x000fe2000bf06270 */
[----:B------:R-:W0:Y:S01]  /*6e030*/  LDCU.64 UR48, c[0x0][0x398] ;  /* 0x00007300ff3077ac */ /* 0x000e220008000a00 */
[----:B--2---:R-:W-:Y:S02]  /*6e040*/  F2FP.SATFINITE.E5M2.F32.PACK_AB_MERGE_C R5, R13, R14, RZ ;  /* 0x0000000e0d05723e */ /* 0x004fe400048060ff */
[----:B------:R-:W-:-:S03]  /*6e050*/  F2FP.SATFINITE.E5M2.F32.PACK_AB_MERGE_C R6, R11, R12, RZ ;  /* 0x0000000c0b06723e */ /* 0x000fc600048060ff */
[----:B------:R2:W-:Y:S01]  /*6e060*/  STL [R1+0xe8], R5 ;  /* 0x0000e80501007387 */ /* 0x0005e20000100800 */
[----:B------:R-:W-:-:S03]  /*6e070*/  F2FP.SATFINITE.E5M2.F32.PACK_AB_MERGE_C R4, R26, R22, RZ ;  /* 0x000000161a04723e */ /* 0x000fc600048060ff */
[----:B------:R0:W-:Y:S01]  /*6e080*/  STL [R1+0x1c8], R6 ;  /* 0x0001c80601007387 */ /* 0x0001e20000100800 */
[----:B--2---:R-:W-:-:S05]  /*6e090*/  F2FP.SATFINITE.E5M2.F32.PACK_AB_MERGE_C R5, R23, R17, RZ ;  /* 0x000000111705723e */ /* 0x004fca00048060ff */
[----:B------:R-:W-:Y:S04]  /*6e0a0*/  STL [R1+0xe4], R5 ;  /* 0x0000e40501007387 */ /* 0x000fe80000100800 */
[----:B------:R2:W-:Y:S04]  /*6e0b0*/  STL [R1+0xe0], R4 ;  /* 0x0000e00401007387 */ /* 0x0005e80000100800 */
[----:B0-----:R-:W3:Y:S04]  /*6e0c0*/  LDL.LU R6, [R1+0x3c8] ;  /* 0x0003c80001067983 */ /* 0x001ee80000300800 */
[----:B------:R-:W3:Y:S01]  /*6e0d0*/  LDL.LU R8, [R1+0x3cc] ;  /* 0x0003cc0001087983 */ /* 0x000ee20000300800 */
[----:B--2---:R-:W-:-:S05]  /*6e0e0*/  F2FP.SATFINITE.E5M2.F32.PACK_AB_MERGE_C R4, R18, R20, RZ ;  /* 0x000000141204723e */ /* 0x004fca00048060ff */
        /* <DEDUP_REMOVED lines=15> */
[----:B----4-:R-:W-:-:S02]  /*6e1e0*/  ISETP.LT.AND P1, PT, R27, UR44, !P0 ;  /* 0x0000002c1b007c0c */ /* 0x010fc4000c721270 */
[----:B------:R-:W-:Y:S02]  /*6e1f0*/  ISETP.LT.AND P0, PT, R16, UR46, !P0 ;  /* 0x0000002e10007c0c */ /* 0x000fe4000c701270 */
[----:B------:R-:W-:Y:S01]  /*6e200*/  LOP3.LUT R0, R0, 0xfffff7ff, RZ, 0xc0, !PT ;  /* 0xfffff7ff00007812 */ /* 0x000fe200078ec0ff */
[----:B0-----:R-:W-:Y:S01]  /*6e210*/  VIADD R4, R24, 0x47 ;  /* 0x0000004718047836 */ /* 0x001fe20000000000 */
[----:B------:R-:W0:Y:S01]  /*6e220*/  LDCU UR44, c[0x0][0x398] ;  /* 0x00007300ff2c77ac */ /* 0x000e220008000800 */
[----:B------:R-:W4:Y:S06]  /*6e230*/  LDCU UR46, c[0x0][0x39c] ;  /* 0x00007380ff2e77ac */ /* 0x000f2c0008000800 */
[----:B------:R-:W-:-:S04]  /*6e240*/  @P1 LOP3.LUT R0, R0, 0x800, RZ, 0xfc, !PT ;  /* 0x0000080000001812 */ /* 0x000fc800078efcff */
[----:B------:R-:W-:-:S04]  /*6e250*/  LOP3.LUT R0, R0, 0xfffffbff, RZ, 0xc0, !PT ;  /* 0xfffffbff00007812 */ /* 0x000fc800078ec0ff */
[----:B------:R-:W-:Y:S02]  /*6e260*/  @P0 LOP3.LUT R0, R0, 0x400, RZ, 0xfc, !PT ;  /* 0x0000040000000812 */ /* 0x000fe400078efcff */
[----:B------:R-:W-:Y:S02]  /*6e270*/  ISETP.GE.AND P0, PT, R4, UR52, PT ;  /* 0x0000003404007c0c */ /* 0x000fe4000bf06270 */
[----:B------:R-:W-:Y:S02]  /*6e280*/  LOP3.LUT R0, R0, 0xfffffdff, RZ, 0xc0, !PT ;  /* 0xfffffdff00007812 */ /* 0x000fe400078ec0ff */
[----:B------:R-:W-:Y:S02]  /*6e290*/  ISETP.LT.AND P1, PT, R27, UR48, !P0 ;  /* 0x000000301b007c0c */ /* 0x000fe4000c721270 */
[----:B------:R-:W-:Y:S01]  /*6e2a0*/  ISETP.LT.AND P0, PT, R16, UR50, !P0 ;  /* 0x0000003210007c0c */ /* 0x000fe2000c701270 */
[----:B------:R-:W-:Y:S01]  /*6e2b0*/  VIADD R4, R24, 0x46 ;  /* 0x0000004618047836 */ /* 0x000fe20000000000 */
[----:B------:R-:W0:Y:S01]  /*6e2c0*/  LDCU.64 UR52, c[0x0][0x398] ;  /* 0x00007300ff3477ac */ /* 0x000e220008000a00 */
[----:B------:R-:W0:Y:S01]  /*6e2d0*/  LDCU UR50, c[0x0][0x39c] ;  /* 0x00007380ff3277ac */ /* 0x000e220008000800 */
[----:B------:R-:W0:Y:S07]  /*6e2e0*/  LDCU UR48, c[0x0][0x39c] ;  /* 0x00007380ff3077ac */ /* 0x000e2e0008000800 */
[----:B------:R-:W-:-:S04]  /*6e2f0*/  @P1 LOP3.LUT R0, R0, 0x200, RZ, 0xfc, !PT ;  /* 0x0000020000001812 */ /* 0x000fc800078efcff */
[----:B------:R-:W-:-:S04]  /*6e300*/  LOP3.LUT R0, R0, 0xfffffeff, RZ, 0xc0, !PT ;  /* 0xfffffeff00007812 */ /* 0x000fc800078ec0ff */
[----:B------:R-:W-:Y:S02]  /*6e310*/  @P0 LOP3.LUT R0, R0, 0x100, RZ, 0xfc, !PT ;  /* 0x0000010000000812 */ /* 0x000fe400078efcff */
[----:B------:R-:W-:-:S04]  /*6e320*/  ISETP.GE.AND P0, PT, R4, UR58, PT ;  /* 0x0000003a04007c0c */ /* 0x000fc8000bf06270 */
[----:B0-----:R-:W-:Y:S02]  /*6e330*/  ISETP.LT.AND P1, PT, R27, UR52, !P0 ;  /* 0x000000341b007c0c */ /* 0x001fe4000c721270 */
[----:B------:R-:W-:Y:S02]  /*6e340*/  ISETP.LT.AND P0, PT, R16, UR56, !P0 ;  /* 0x0000003810007c0c */ /* 0x000fe4000c701270 */
[----:B------:R-:W-:Y:S02]  /*6e350*/  LOP3.LUT R0, R0, 0xffffff7f, RZ, 0xc0, !PT ;  /* 0xffffff7f00007812 */ /* 0x000fe400078ec0ff */
[----:B---3--:R-:W-:Y:S02]  /*6e360*/  F2FP.SATFINITE.E5M2.F32.PACK_AB_MERGE_C R4, R8, R6, RZ ;  /* 0x000000060804723e */ /* 0x008fe400048060ff */
[----:B--2---:R-:W-:Y:S02]  /*6e370*/  F2FP.SATFINITE.E5M2.F32.PACK_AB_MERGE_C R5, R15, R28, RZ ;  /* 0x0000001c0f05723e */ /* 0x004fe400048060ff */
[----:B------:R-:W-:Y:S01]  /*6e380*/  F2FP.SATFINITE.E5M2.F32.PACK_AB_MERGE_C R6, R29, R9, RZ ;  /* 0x000000091d06723e */ /* 0x000fe200048060ff */
[----:B------:R0:W-:Y:S01]  /*6e390*/  STL [R1+0x1d0], R4 ;  /* 0x0001d00401007387 */ /* 0x0001e20000100800 */
[----:B------:R-:W-:Y:S01]  /*6e3a0*/  UMOV UR58, 0x400 ;  /* 0x00000400003a7882 */ /* 0x000fe20000000000 */
[----:B------:R-:W2:Y:S01]  /*6e3b0*/  LDCU UR56, c[0x0][0x39c] ;  /* 0x00007380ff3877ac */ /* 0x000ea20008000800 */
[----:B------:R-:W3:Y:S01]  /*6e3c0*/  LDCU UR52, c[0x0][0x39c] ;  /* 0x00007380ff3477ac */ /* 0x000ee20008000800 */
[----:B------:R-:W-:Y:S01]  /*6e3d0*/  STL [R1+0xac], R6 ;  /* 0x0000ac0601007387 */ /* 0x000fe20000100800 */
[----:B0-----:R-:W-:-:S03]  /*6e3e0*/  F2FP.SATFINITE.E5M2.F32.PACK_AB_MERGE_C R4, R23, R11, RZ ;  /* 0x0000000b1704723e */ /* 0x001fc600048060ff */
[----:B------:R-:W2:Y:S04]  /*6e3f0*/  LDL.LU R11, [R1+0x238] ;  /* 0x00023800010b7983 */ /* 0x000ea80000300800 */
[----:B------:R-:W-:Y:S04]  /*6e400*/  STL [R1+0xa4], R5 ;  /* 0x0000a40501007387 */ /* 0x000fe80000100800 */
[----:B------:R-:W2:Y:S04]  /*6e410*/  LDL.LU R23, [R1+0x23c] ;  /* 0x00023c0001177983 */ /* 0x000ea80000300800 */
[----:B------:R0:W-:Y:S01]  /*6e420*/  STL [R1+0x94], R4 ;  /* 0x0000940401007387 */ /* 0x0001e20000100800 */
[----:B------:R-:W-:-:S02]  /*6e430*/  @P1 LOP3.LUT R0, R0, 0x80, RZ, 0xfc, !PT ;  /* 0x0000008000001812 */ /* 0x000fc400078efcff */
[----:B0-----:R-:W-:Y:S02]  /*6e440*/  F2FP.SATFINITE.E5M2.F32.PACK_AB_MERGE_C R4, R20, R22, RZ ;  /* 0x000000161404723e */ /* 0x001fe400048060ff */
[----:B------:R-:W3:Y:S04]  /*6e450*/  LDL.LU R22, [R1+0x380] ;  /* 0x0003800001167983 */ /* 0x000ee80000300800 */
[----:B------:R-:W3:Y:S04]  /*6e460*/  LDL.LU R20, [R1+0x384] ;  /* 0x0003840001147983 */ /* 0x000ee80000300800 */
[----:B------:R0:W-:Y:S01]  /*6e470*/  STL [R1+0x3a0], R4 ;  /* 0x0003a00401007387 */ /* 0x0001e20000100800 */
[----:B------:R-:W-:-:S02]  /*6e480*/  LOP3.LUT R0, R0, 0xffffffbf, RZ, 0xc0, !PT ;  /* 0xffffffbf00007812 */ /* 0x000fc400078ec0ff */
[----:B------:R-:W-:Y:S02]  /*6e490*/  F2FP.SATFINITE.E5M2.F32.PACK_AB_MERGE_C R5, R13, R14, RZ ;  /* 0x0000000e0d05723e */ /* 0x000fe400048060ff */
[----:B------:R-:W-:Y:S01]  /*6e4a0*/  @P0 LOP3.LUT R0, R0, 0x40, RZ, 0xfc, !PT ;  /* 0x0000004000000812 */ /* 0x000fe200078efcff */
[----:B0-----:R-:W-:Y:S02]  /*6e4b0*/  VIADD R4, R24, 0x45 ;  /* 0x0000004518047836 */ /* 0x001fe40000000000 */
[----:B------:R0:W-:Y:S03]  /*6e4c0*/  STL [R1+0x88], R5 ;  /* 0x0000880501007387 */ /* 0x0001e60000100800 */
[----:B------:R-:W-:Y:S02]  /*6e4d0*/  ISETP.GE.AND P0, PT, R4, UR6, PT ;  /* 0x0000000604007c0c */ /* 0x000fe4000bf06270 */
[----:B------:R-:W-:-:S02]  /*6e4e0*/  F2FP.SATFINITE.E5M2.F32.PACK_AB_MERGE_C R4, R17, R12, RZ ;  /* 0x0000000c1104723e */ /* 0x000fc400048060ff */
[----:B------:R-:W-:Y:S01]  /*6e4f0*/  LOP3.LUT R0, R0, 0xffffffdf, RZ, 0xc0, !PT ;  /* 0xffffffdf00007812 */ /* 0x000fe200078ec0ff */
[----:B------:R-:W4:Y:S04]  /*6e500*/  LDL.LU R12, [R1+0x388] ;  /* 0x00038800010c7983 */ /* 0x000f280000300800 */
[----:B------:R-:W4:Y:S04]  /*6e510*/  LDL.LU R17, [R1+0x38c] ;  /* 0x00038c0001117983 */ /* 0x000f280000300800 */
[----:B------:R1:W-:Y:S01]  /*6e520*/  STL [R1+0x80], R4 ;  /* 0x0000800401007387 */ /* 0x0003e20000100800 */
[----:B0-----:R-:W-:Y:S01]  /*6e530*/  F2FP.SATFINITE.E5M2.F32.PACK_AB_MERGE_C R5, R18, R26, RZ ;  /* 0x0000001a1205723e */ /* 0x001fe200048060ff */
[----:B------:R-:W0:Y:S02]  /*6e540*/  LDCU UR6, c[0x0][0x39c] ;  /* 0x00007380ff0677ac */ /* 0x000e240008000800 */
[----:B------:R-:W4:Y:S04]  /*6e550*/  LDL.LU R26, [R1+0x8f0] ;  /* 0x0008f000011a7983 */ /* 0x000f280000300800 */
[----:B------:R-:W4:Y:S01]  /*6e560*/  LDL.LU R18, [R1+0x8f4] ;  /* 0x0008f40001127983 */ /* 0x000f220000300800 */
[----:B------:R-:W-:-:S02]  /*6e570*/  ISETP.LT.AND P1, PT, R27, UR8, !P0 ;  /* 0x000000081b007c0c */ /* 0x000fc4000c721270 */
[----:B------:R-:W-:Y:S01]  /*6e580*/  ISETP.LT.AND P0, PT, R16, UR10, !P0 ;  /* 0x0000000a10007c0c */ /* 0x000fe2000c701270 */
[----:B------:R-:W0:Y:S01]  /*6e590*/  LDCU UR10, c[0x0][0x398] ;  /* 0x00007300ff0a77ac */ /* 0x000e220008000800 */
[----:B-1----:R-:W-:Y:S01]  /*6e5a0*/  VIADD R4, R24, 0x44 ;  /* 0x0000004418047836 */ /* 0x002fe20000000000 */
[----:B------:R-:W-:Y:S01]  /*6e5b0*/  STL [R1+0x84], R5 ;  /* 0x0000840501007387 */ /* 0x000fe20000100800 */
[----:B------:R-:W1:Y:S07]  /*6e5c0*/  LDCU UR8, c[0x0][0x398] ;  /* 0x00007300ff0877ac */ /* 0x000e6e0008000800 */
[----:B------:R-:W-:-:S04]  /*6e5d0*/  @P1 LOP3.LUT R0, R0, 0x20, RZ, 0xfc, !PT ;  /* 0x0000002000001812 */ /* 0x000fc800078efcff */
[----:B------:R-:W-:-:S04]  /*6e5e0*/  LOP3.LUT R0, R0, 0xffffffef, RZ, 0xc0, !PT ;  /* 0xffffffef00007812 */ /* 0x000fc800078ec0ff */
[----:B------:R-:W-:Y:S02]  /*6e5f0*/  @P0 LOP3.LUT R0, R0, 0x10, RZ, 0xfc, !PT ;  /* 0x0000001000000812 */ /* 0x000fe400078efcff */
[----:B------:R-:W-:Y:S01]  /*6e600*/  ISETP.GE.AND P0, PT, R4, UR12, PT ;  /* 0x0000000c04007c0c */ /* 0x000fe2000bf06270 */
[----:B------:R-:W0:Y:S03]  /*6e610*/  LDCU UR12, c[0x0][0x39c] ;  /* 0x00007380ff0c77ac */ /* 0x000e260008000800 */
[----:B------:R-:W-:Y:S02]  /*6e620*/  ISETP.LT.AND P1, PT, R27, UR16, !P0 ;  /* 0x000000101b007c0c */ /* 0x000fe4000c721270 */
[----:B------:R-:W-:Y:S02]  /*6e630*/  ISETP.LT.AND P0, PT, R16, UR14, !P0 ;  /* 0x0000000e10007c0c */ /* 0x000fe4000c701270 */
[----:B------:R-:W-:Y:S01]  /*6e640*/  LOP3.LUT R0, R0, 0xfffffff7, RZ, 0xc0, !PT ;  /* 0xfffffff700007812 */ /* 0x000fe200078ec0ff */
[----:B------:R-:W0:Y:S01]  /*6e650*/  LDCU UR16, c[0x0][0x398] ;  /* 0x00007300ff1077ac */ /* 0x000e220008000800 */
[----:B------:R-:W0:Y:S07]  /*6e660*/  LDCU UR14, c[0x0][0x398] ;  /* 0x00007300ff0e77ac */ /* 0x000e2e0008000800 */
[----:B------:R-:W-:-:S04]  /*6e670*/  @P1 LOP3.LUT R0, R0, 0x8, RZ, 0xfc, !PT ;  /* 0x0000000800001812 */ /* 0x000fc800078efcff */
[----:B------:R-:W-:-:S04]  /*6e680*/  LOP3.LUT R0, R0, 0xfffffffb, RZ, 0xc0, !PT ;  /* 0xfffffffb00007812 */ /* 0x000fc800078ec0ff */
[----:B------:R-:W-:-:S04]  /*6e690*/  @P0 LOP3.LUT R0, R0, 0x4, RZ, 0xfc, !PT ;  /* 0x0000000400000812 */ /* 0x000fc800078efcff */
[----:B------:R-:W-:Y:S02]  /*6e6a0*/  LOP3.LUT R0, R0, 0xfffffffd, RZ, 0xc0, !PT ;  /* 0xfffffffd00007812 */ /* 0x000fe400078ec0ff */
[----:B--2---:R-:W-:-:S05]  /*6e6b0*/  F2FP.SATFINITE.E5M2.F32.PACK_AB_MERGE_C R4, R23, R11, RZ ;  /* 0x0000000b1704723e */ /* 0x004fca00048060ff */
[----:B------:R2:W-:Y:S02]  /*6e6c0*/  STL [R1+0x3c4], R4 ;  /* 0x0003c40401007387 */ /* 0x0005e40000100800 */
[----:B--2---:R-:W-:-:S05]  /*6e6d0*/  VIADD R4, R24, 0x43 ;  /* 0x0000004318047836 */ /* 0x004fca0000000000 */
[----:B0-----:R-:W-:Y:S02]  /*6e6e0*/  ISETP.GE.AND P0, PT, R4, UR6, PT ;  /* 0x0000000604007c0c */ /* 0x001fe4000bf06270 */
[----:B---3--:R-:W-:Y:S01]  /*6e6f0*/  F2FP.SATFINITE.E5M2.F32.PACK_AB_MERGE_C R5, R20, R22, RZ ;  /* 0x000000161405723e */ /* 0x008fe200048060ff */
[----:B------:R-:W0:Y:S01]  /*6e700*/  LDCU UR6, c[0x0][0x39c] ;  /* 0x00007380ff0677ac */ /* 0x000e220008000800 */
[----:B------:R-:W2:Y:S01]  /*6e710*/  LDL.LU R22, [R1+0x8f8] ;  /* 0x0008f80001167983 */ /* 0x000ea20000300800 */
[----:B------:R-:W-:Y:S02]  /*6e720*/  ISETP.LT.AND P1, PT, R27, UR10, !P0 ;  /* 0x0000000a1b007c0c */ /* 0x000fe4000c721270 */
[----:B-1----:R-:W-:Y:S01]  /*6e730*/  ISETP.LT.AND P0, PT, R16, UR8, !P0 ;  /* 0x0000000810007c0c */ /* 0x002fe2000c701270 */
[----:B------:R-:W2:Y:S04]  /*6e740*/  LDL.LU R20, [R1+0x8fc] ;  /* 0x0008fc0001147983 */ /* 0x000ea80000300800 */
[----:B------:R1:W-:Y:S04]  /*6e750*/  STL [R1+0xa8], R5 ;  /* 0x0000a80501007387 */ /* 0x0003e80000100800 */
[----:B------:R-:W3:Y:S04]  /*6e760*/  LDL.LU R11, [R1+0x8e0] ;  /* 0x0008e000010b7983 */ /* 0x000ee80000300800 */
[----:B------:R-:W3:Y:S01]  /*6e770*/  LDL.LU R23, [R1+0x8e4] ;  /* 0x0008e40001177983 */ /* 0x000ee20000300800 */
[----:B------:R-:W0:Y:S01]  /*6e780*/  LDCU UR10, c[0x0][0x398] ;  /* 0x00007300ff0a77ac */ /* 0x000e220008000800 */
[----:B------:R-:W0:Y:S01]  /*6e790*/  LDCU UR8, c[0x0][0x398] ;  /* 0x00007300ff0877ac */ /* 0x000e220008000800 */
[----:B------:R-:W-:-:S02]  /*6e7a0*/  @P1 LOP3.LUT R0, R0, 0x2, RZ, 0xfc, !PT ;  /* 0x0000000200001812 */ /* 0x000fc400078efcff */
[----:B----4-:R-:W-:Y:S02]  /*6e7b0*/  F2FP.SATFINITE.E5M2.F32.PACK_AB_MERGE_C R4, R17, R12, RZ ;  /* 0x0000000c1104723e */ /* 0x010fe400048060ff */
[----:B------:R-:W-:-:S04]  /*6e7c0*/  LOP3.LUT R0, R0, 0xfffffffe, RZ, 0xc0, !PT ;  /* 0xfffffffe00007812 */ /* 0x000fc800078ec0ff */
[----:B------:R-:W-:Y:S01]  /*6e7d0*/  @P0 LOP3.LUT R0, R0, 0x1, RZ, 0xfc, !PT ;  /* 0x0000000100000812 */ /* 0x000fe200078efcff */
[----:B------:R-:W-:Y:S01]  /*6e7e0*/  STL [R1+0xa0], R4 ;  /* 0x0000a00401007387 */ /* 0x000fe20000100800 */
[----:B-1----:R-:W-:-:S03]  /*6e7f0*/  F2FP.SATFINITE.E5M2.F32.PACK_AB_MERGE_C R5, R18, R26, RZ ;  /* 0x0000001a1205723e */ /* 0x002fc600048060ff */
[----:B------:R1:W-:Y:S02]  /*6e800*/  STL [R1+0x1e80], R0 ;  /* 0x001e800001007387 */ /* 0x0003e40000100800 */
[----:B-1----:R-:W-:Y:S02]  /*6e810*/  IMAD.MOV.U32 R0, RZ, RZ, R24 ;  /* 0x000000ffff007224 */ /* 0x002fe400078e0018 */
[----:B------:R-:W4:Y:S04]  /*6e820*/  LDL.LU R24, [R1+0x8e8] ;  /* 0x0008e80001187983 */ /* 0x000f280000300800 */
[----:B------:R-:W4:Y:S04]  /*6e830*/  LDL.LU R26, [R1+0x8ec] ;  /* 0x0008ec00011a7983 */ /* 0x000f280000300800 */
[----:B------:R-:W-:Y:S04]  /*6e840*/  STL [R1+0xc8], R5 ;  /* 0x0000c80501007387 */ /* 0x000fe80000100800 */
[----:B------:R-:W4:Y:S04]  /*6e850*/  LDL.LU R15, [R1+0x370] ;  /* 0x00037000010f7983 */ /* 0x000f280000300800 */
[----:B------:R-:W4:Y:S04]  /*6e860*/  LDL.LU R18, [R1+0x374] ;  /* 0x0003740001127983 */ /* 0x000f280000300800 */
[----:B------:R-:W4:Y:S04]  /*6e870*/  LDL.LU R14, [R1+0x378] ;  /* 0x00037800010e7983 */ /* 0x000f280000300800 */
[----:B------:R-:W4:Y:S01]  /*6e880*/  LDL.LU R13, [R1+0x37c] ;  /* 0x00037c00010d7983 */ /* 0x000f220000300800 */
[----:B------:R-:W-:-:S03]  /*6e890*/  VIADD R4, R0, 0x42 ;  /* 0x0000004200047836 */ /* 0x000fc60000000000 */
[----:B------:R-:W4:Y:S04]  /*6e8a0*/  LDL.LU R12, [R1+0x360] ;  /* 0x00036000010c7983 */ /* 0x000f280000300800 */
[----:B------:R-:W4:Y:S01]  /*6e8b0*/  LDL.LU R17, [R1+0x364] ;  /* 0x0003640001117983 */ /* 0x000f220000300800 */
[----:B------:R-:W-:Y:S01]  /*6e8c0*/  ISETP.GE.AND P0, PT, R4, UR12, PT ;  /* 0x0000000c04007c0c */ /* 0x000fe2000bf06270 */
[----:B------:R-:W1:Y:S03]  /*6e8d0*/  LDCU UR12, c[0x0][0x39c] ;  /* 0x00007380ff0c77ac */ /* 0x000e660008000800 */
[----:B------:R-:W-:Y:S02]  /*6e8e0*/  ISETP.LT.AND P1, PT, R27, UR16, !P0 ;  /* 0x000000101b007c0c */ /* 0x000fe4000c721270 */
[----:B------:R-:W-:Y:S01]  /*6e8f0*/  ISETP.LT.AND P0, PT, R16, UR14, !P0 ;  /* 0x0000000e10007c0c */ /* 0x000fe2000c701270 */
[----:B------:R-:W0:Y:S01]  /*6e900*/  LDCU UR16, c[0x0][0x398] ;  /* 0x00007300ff1077ac */ /* 0x000e220008000800 */
[----:B------:R-:W0:Y:S09]  /*6e910*/  LDCU UR14, c[0x0][0x398] ;  /* 0x00007300ff0e77ac */ /* 0x000e320008000800 */
[----:B------:R-:W-:-:S04]  /*6e920*/  @P1 LOP3.LUT R3, R3, 0x80000000, RZ, 0xfc, !PT ;  /* 0x8000000003031812 */ /* 0x000fc800078efcff */
[----:B------:R-:W-:-:S04]  /*6e930*/  LOP3.LUT R3, R3, 0xbfffffff, RZ, 0xc0, !PT ;  /* 0xbfffffff03037812 */ /* 0x000fc800078ec0ff */
[----:B------:R-:W-:Y:S02]  /*6e940*/  @P0 LOP3.LUT R3, R3, 0x40000000, RZ, 0xfc, !PT ;  /* 0x4000000003030812 */ /* 0x000fe400078efcff */
[----:B--2---:R-:W-:Y:S02]  /*6e950*/  F2FP.SATFINITE.E5M2.F32.PACK_AB_MERGE_C R4, R20, R22, RZ ;  /* 0x000000161404723e */ /* 0x004fe400048060ff */
[----:B------:R-:W2:Y:S04]  /*6e960*/  LDL.LU R22, [R1+0x368] ;  /* 0x0003680001167983 */ /* 0x000ea80000300800 */
[----:B------:R-:W2:Y:S04]  /*6e970*/  LDL.LU R20, [R1+0x36c] ;  /* 0x00036c0001147983 */ /* 0x000ea80000300800 */
[----:B------:R3:W-:Y:S02]  /*6e980*/  STL [R1+0xc4], R4 ;  /* 0x0000c40401007387 */ /* 0x0007e40000100800 */
[----:B---3--:R-:W-:-:S02]  /*6e990*/  F2FP.SATFINITE.E5M2.F32.PACK_AB_MERGE_C R4, R23, R11, RZ ;  /* 0x0000000b1704723e */ /* 0x008fc400048060ff */
[----:B------:R-:W3:Y:S04]  /*6e9a0*/  LDL.LU R11, [R1+0x350] ;  /* 0x00035000010b7983 */ /* 0x000ee80000300800 */
[----:B------:R-:W3:Y:S04]  /*6e9b0*/  LDL.LU R23, [R1+0x354] ;  /* 0x0003540001177983 */ /* 0x000ee80000300800 */
[----:B------:R0:W-:Y:S02]  /*6e9c0*/  STL [R1+0xdc], R4 ;  /* 0x0000dc0401007387 */ /* 0x0001e40000100800 */
[----:B0-----:R-:W-:-:S05]  /*6e9d0*/  VIADD R4, R0, 0x41 ;  /* 0x0000004100047836 */ /* 0x001fca0000000000 */
[----:B------:R-:W-:Y:S02]  /*6e9e0*/  ISETP.GE.AND P0, PT, R4, UR6, PT ;  /* 0x0000000604007c0c */ /* 0x000fe4000bf06270 */
[----:B------:R-:W-:Y:S01]  /*6e9f0*/  LOP3.LUT R3, R3, 0xdfffffff, RZ, 0xc0, !PT ;  /* 0xdfffffff03037812 */ /* 0x000fe200078ec0ff */
[----:B------:R-:W0:Y:S01]  /*6ea00*/  LDCU UR6, c[0x0][0x398] ;  /* 0x00007300ff0677ac */ /* 0x000e220008000800 */
[----:B----4-:R-:W-:Y:S02]  /*6ea10*/  F2FP.SATFINITE.E5M2.F32.PACK_AB_MERGE_C R4, R26, R24, RZ ;  /* 0x000000181a04723e */ /* 0x010fe400048060ff */
[----:B------:R-:W4:Y:S04]  /*6ea20*/  LDL.LU R24, [R1+0x358] ;  /* 0x0003580001187983 */ /* 0x000f280000300800 */
[----:B------:R-:W4:Y:S01]  /*6ea30*/  LDL.LU R26, [R1+0x35c] ;  /* 0x00035c00011a7983 */ /* 0x000f220000300800 */
[----:B------:R-:W-:-:S02]  /*6ea40*/  ISETP.LT.AND P1, PT, R27, UR10, !P0 ;  /* 0x0000000a1b007c0c */ /* 0x000fc4000c721270 */
[----:B------:R-:W-:Y:S01]  /*6ea50*/  ISETP.LT.AND P0, PT, R16, UR8, !P0 ;  /* 0x0000000810007c0c */ /* 0x000fe2000c701270 */
[----:B------:R0:W-:Y:S01]  /*6ea60*/  STL [R1+0xd8], R4 ;  /* 0x0000d80401007387 */ /* 0x0001e20000100800 */
[----:B------:R-:W-:Y:S01]  /*6ea70*/  F2FP.SATFINITE.E5M2.F32.PACK_AB_MERGE_C R18, R18, R15, RZ ;  /* 0x0000000f1212723e */ /* 0x000fe200048060ff */
[----:B------:R-:W1:Y:S01]  /*6ea80*/  LDCU UR10, c[0x0][0x398] ;  /* 0x00007300ff0a77ac */ /* 0x000e620008000800 */
[----:B------:R-:W-:Y:S01]  /*6ea90*/  ULEA UR4, UR4, UR58, 0x18 ;  /* 0x0000003a04047291 */ /* 0x000fe2000f8ec0ff */
[----:B------:R-:W1:Y:S01]  /*6eaa0*/  LDCU UR58, c[0x0][0x39c] ;  /* 0x00007380ff3a77ac */ /* 0x000e620008000800 */
[----:B------:R-:W1:Y:S01]  /*6eab0*/  LDCU UR8, c[0x0][0x39c] ;  /* 0x00007380ff0877ac */ /* 0x000e620008000800 */
[----:B------:R-:W-:Y:S01]  /*6eac0*/  STL [R1+0x1ef4], R18 ;  /* 0x001ef41201007387 */ /* 0x000fe20000100800 */
[----:B0-----:R-:W-:-:S03]  /*6ead0*/  F2FP.SATFINITE.E5M2.F32.PACK_AB_MERGE_C R4, R13, R14, RZ ;  /* 0x0000000e0d04723e */ /* 0x001fc600048060ff */
[----:B------:R-:W-:Y:S02]  /*6eae0*/  @P1 LOP3.LUT R3, R3, 0x20000000, RZ, 0xfc, !PT ;  /* 0x2000000003031812 */ /* 0x000fe400078efcff */
[----:B------:R0:W-:Y:S04]  /*6eaf0*/  STL [R1+0xf8], R4 ;  /* 0x0000f80401007387 */ /* 0x0001e80000100800 */
[----:B------:R-:W4:Y:S01]  /*6eb00*/  LDL.LU R13, [R1+0x340] ;  /* 0x00034000010d7983 */ /* 0x000f220000300800 */
[----:B------:R-:W-:Y:S02]  /*6eb10*/  LOP3.LUT R3, R3, 0xefffffff, RZ, 0xc0, !PT ;  /* 0xefffffff03037812 */ /* 0x000fe400078ec0ff */
[----:B0-----:R-:W-:Y:S02]  /*6eb20*/  F2FP.SATFINITE.E5M2.F32.PACK_AB_MERGE_C R4, R17, R12, RZ ;  /* 0x0000000c1104723e */ /* 0x001fe400048060ff */
[----:B------:R-:W4:Y:S01]  /*6eb30*/  LDL.LU R12, [R1+0x344] ;  /* 0x00034400010c7983 */ /* 0x000f220000300800 */
[----:B------:R-:W-:-:S02]  /*6eb40*/  @P0 LOP3.LUT R3, R3, 0x10000000, RZ, 0xfc, !PT ;  /* 0x1000000003030812 */ /* 0x000fc400078efcff */
[C---:B------:R-:W-:Y:S01]  /*6eb50*/  ISETP.GE.AND P0, PT, R0.reuse, UR57, PT ;  /* 0x0000003900007c0c */ /* 0x040fe2000bf06270 */
[----:B------:R0:W-:Y:S04]  /*6eb60*/  STL [R1+0x118], R4 ;  /* 0x0001180401007387 */ /* 0x0001e80000100800 */
[----:B------:R-:W4:Y:S01]  /*6eb70*/  LDL.LU R17, [R1+0x348] ;  /* 0x0003480001117983 */ /* 0x000f220000300800 */
[----:B------:R-:W-:Y:S02]  /*6eb80*/  LOP3.LUT R3, R3, 0xf7ffffff, RZ, 0xc0, !PT ;  /* 0xf7ffffff03037812 */ /* 0x000fe400078ec0ff */
[----:B------:R-:W-:Y:S01]  /*6eb90*/  ISETP.LT.AND P0, PT, R27, UR16, !P0 ;  /* 0x000000101b007c0c */ /* 0x000fe2000c701270 */
[----:B------:R-:W2:Y:S01]  /*6eba0*/  LDCU UR57, c[0x0][0x39c] ;  /* 0x00007380ff3977ac */ /* 0x000ea20008000800 */
[----:B------:R-:W2:Y:S01]  /*6ebb0*/  LDCU UR16, c[0x0][0x398] ;  /* 0x00007300ff1077ac */ /* 0x000ea20008000800 */
[----:B0-----:R-:W-:-:S10]  /*6ebc0*/  VIADD R4, R0, 0x40 ;  /* 0x0000004000047836 */ /* 0x001fd40000000000 */
[----:B------:R-:W-:Y:S02]  /*6ebd0*/  @P0 LOP3.LUT R3, R3, 0x8000000, RZ, 0xfc, !PT ;  /* 0x0800000003030812 */ /* 0x000fe400078efcff */
[----:B-1----:R-:W-:Y:S01]  /*6ebe0*/  ISETP.GE.AND P0, PT, R4, UR12, PT ;  /* 0x0000000c04007c0c */ /* 0x002fe2000bf06270 */
[----:B------:R-:W0:Y:S01]  /*6ebf0*/  LDCU UR12, c[0x0][0x39c] ;  /* 0x00007380ff0c77ac */ /* 0x000e220008000800 */
[----:B--2---:R-:W-:Y:S02]  /*6ec00*/  F2FP.SATFINITE.E5M2.F32.PACK_AB_MERGE_C R20, R20, R22, RZ ;  /* 0x000000161414723e */ /* 0x004fe400048060ff */
[----:B------:R-:W2:Y:S04]  /*6ec10*/  LDL.LU R22, [R1+0x34c] ;  /* 0x00034c0001167983 */ /* 0x000ea80000300800 */
[----:B------:R-:W-:Y:S01]  /*6ec20*/  STL [R1+0x1ee4], R20 ;  /* 0x001ee41401007387 */ /* 0x000fe20000100800 */
[----:B---3--:R-:W-:-:S03]  /*6ec30*/  F2FP.SATFINITE.E5M2.F32.PACK_AB_MERGE_C R4, R23, R11, RZ ;  /* 0x0000000b1704723e */ /* 0x008fc600048060ff */
[----:B------:R-:W3:Y:S04]  /*6ec40*/  LDL.LU R11, [R1+0x330] ;  /* 0x00033000010b7983 */ /* 0x000ee80000300800 */
[----:B------:R-:W3:Y:S04]  /*6ec50*/  LDL.LU R23, [R1+0x334] ;  /* 0x0003340001177983 */ /* 0x000ee80000300800 */
[----:B------:R1:W-:Y:S01]  /*6ec60*/  STL [R1+0x110], R4 ;  /* 0x0001100401007387 */ /* 0x0003e20000100800 */
[----:B----4-:R-:W-:-:S03]  /*6ec70*/  F2FP.SATFINITE.E5M2.F32.PACK_AB_MERGE_C R5, R26, R24, RZ ;  /* 0x000000181a05723e */ /* 0x010fc600048060ff */
[----:B------:R-:W4:Y:S04]  /*6ec80*/  LDL.LU R24, [R1+0x338] ;  /* 0x0003380001187983 */ /* 0x000f280000300800 */
[----:B------:R-:W4:Y:S01]  /*6ec90*/  LDL.LU R26, [R1+0x33c] ;  /* 0x00033c00011a7983 */ /* 0x000f220000300800 */
[----:B------:R-:W-:Y:S02]  /*6eca0*/  ISETP.LT.AND P1, PT, R27, UR14, !P0 ;  /* 0x0000000e1b007c0c */ /* 0x000fe4000c721270 */
[----:B------:R-:W-:Y:S02]  /*6ecb0*/  ISETP.LT.AND P0, PT, R16, UR6, !P0 ;  /* 0x0000000610007c0c */ /* 0x000fe4000c701270 */
[----:B------:R-:W-:Y:S01]  /*6ecc0*/  LOP3.LUT R3, R3, 0xfbffffff, RZ, 0xc0, !PT ;  /* 0xfbffffff03037812 */ /* 0x000fe200078ec0ff */
[----:B-1----:R-:W-:Y:S01]  /*6ecd0*/  VIADD R4, R0, 0x1 ;  /* 0x0000000100047836 */ /* 0x002fe20000000000 */
[----:B------:R-:W-:Y:S01]  /*6ece0*/  STL [R1+0x10c], R5 ;  /* 0x00010c0501007387 */ /* 0x000fe20000100800 */
[----:B------:R-:W1:Y:S01]  /*6ecf0*/  LDCU UR14, c[0x0][0x398] ;  /* 0x00007300ff0e77ac */ /* 0x000e620008000800 */
[----:B------:R-:W0:Y:S05]  /*6ed00*/  LDCU UR6, c[0x0][0x39c] ;  /* 0x00007380ff0677ac */ /* 0x000e2a0008000800 */
[----:B------:R-:W-:-:S04]  /*6ed10*/  @P1 LOP3.LUT R3, R3, 0x4000000, RZ, 0xfc, !PT ;  /* 0x0400000003031812 */ /* 0x000fc800078efcff */
[----:B------:R-:W-:-:S04]  /*6ed20*/  LOP3.LUT R3, R3, 0xfeffffff, RZ, 0xc0, !PT ;  /* 0xfeffffff03037812 */ /* 0x000fc800078ec0ff */
[----:B------:R-:W-:Y:S02]  /*6ed30*/  @P0 LOP3.LUT R3, R3, 0x1000000, RZ, 0xfc, !PT ;  /* 0x0100000003030812 */ /* 0x000fe400078efcff */
[----:B------:R-:W-:Y:S01]  /*6ed40*/  ISETP.GE.AND P0, PT, R4, UR57, PT ;  /* 0x0000003904007c0c */ /* 0x000fe2000bf06270 */
[----:B------:R-:W0:Y:S01]  /*6ed50*/  LDCU UR57, c[0x0][0x39c] ;  /* 0x00007380ff3977ac */ /* 0x000e220008000800 */
[----:B------:R-:W-:Y:S02]  /*6ed60*/  F2FP.SATFINITE.E5M2.F32.PACK_AB_MERGE_C R4, R12, R13, RZ ;  /* 0x0000000d0c04723e */ /* 0x000fe400048060ff */
[----:B------:R-:W4:Y:S04]  /*6ed70*/  LDL.LU R13, [R1+0x320] ;  /* 0x00032000010d7983 */ /* 0x000f280000300800 */
[----:B------:R-:W4:Y:S01]  /*6ed80*/  LDL.LU R12, [R1+0x324] ;  /* 0x00032400010c7983 */ /* 0x000f220000300800 */
[----:B------:R-:W-:-:S02]  /*6ed90*/  ISETP.LT.AND P1, PT, R16, UR16, !P0 ;  /* 0x0000001010007c0c */ /* 0x000fc4000c721270 */
[----:B------:R-:W-:Y:S02]  /*6eda0*/  ISETP.LT.AND P0, PT, R27, UR10, !P0 ;  /* 0x0000000a1b007c0c */ /* 0x000fe4000c701270 */
[----:B------:R-:W-:Y:S01]  /*6edb0*/  LOP3.LUT R3, R3, 0xfdffffff, RZ, 0xc0, !PT ;  /* 0xfdffffff03037812 */ /* 0x000fe200078ec0ff */
[----:B------:R0:W-:Y:S01]  /*6edc0*/  STL [R1+0xd0], R4 ;  /* 0x0000d00401007387 */ /* 0x0001e20000100800 */
[----:B------:R-:W1:Y:S01]  /*6edd0*/  LDCU UR16, c[0x0][0x398] ;  /* 0x00007300ff1077ac */ /* 0x000e620008000800 */
[----:B------:R-:W1:Y:S06]  /*6ede0*/  LDCU UR10, c[0x0][0x398] ;  /* 0x00007300ff0a77ac */ /* 0x000e6c0008000800 */
[----:B------:R-:W-:Y:S01]  /*6edf0*/  @P1 LOP3.LUT R3, R3, 0x2000000, RZ, 0xfc, !PT ;  /* 0x0200000003031812 */ /* 0x000fe200078efcff */
[----:B0-----:R-:W-:-:S03]  /*6ee00*/  VIADD R4, R0, 0x3f ;  /* 0x0000003f00047836 */ /* 0x001fc60000000000 */
[----:B------:R-:W-:-:S04]  /*6ee10*/  LOP3.LUT R3, R3, 0xffbfffff, RZ, 0xc0, !PT ;  /* 0xffbfffff03037812 */ /* 0x000fc800078ec0ff */
[----:B------:R-:W-:Y:S02]  /*6ee20*/  @P0 LOP3.LUT R3, R3, 0x400000, RZ, 0xfc, !PT ;  /* 0x0040000003030812 */ /* 0x000fe400078efcff */
[----:B------:R-:W-:Y:S01]  /*6ee30*/  ISETP.GE.AND P0, PT, R4, UR12, PT ;  /* 0x0000000c04007c0c */ /* 0x000fe2000bf06270 */
[----:B------:R-:W0:Y:S01]  /*6ee40*/  LDCU UR12, c[0x0][0x39c] ;  /* 0x00007380ff0c77ac */ /* 0x000e220008000800 */
[----:B--2---:R-:W-:Y:S02]  /*6ee50*/  F2FP.SATFINITE.E5M2.F32.PACK_AB_MERGE_C R5, R22, R17, RZ ;  /* 0x000000111605723e */ /* 0x004fe400048060ff */
[----:B------:R-:W2:Y:S04]  /*6ee60*/  LDL.LU R17, [R1+0x328] ;  /* 0x0003280001117983 */ /* 0x000ea80000300800 */
[----:B------:R-:W2:Y:S04]  /*6ee70*/  LDL.LU R22, [R1+0x32c] ;  /* 0x00032c0001167983 */ /* 0x000ea80000300800 */
[----:B------:R4:W-:Y:S01]  /*6ee80*/  STL [R1+0xcc], R5 ;  /* 0x0000cc0501007387 */ /* 0x0009e20000100800 */
        /* <DEDUP_REMOVED lines=8> */
[----:B-1----:R-:W-:Y:S02]  /*6ef10*/  ISETP.LT.AND P0, PT, R16, UR14, !P0 ;  /* 0x0000000e10007c0c */ /* 0x002fe4000c701270 */
[----:B------:R-:W-:Y:S01]  /*6ef20*/  LOP3.LUT R3, R3, 0xff7fffff, RZ, 0xc0, !PT ;  /* 0xff7fffff03037812 */ /* 0x000fe200078ec0ff */
[----:B0-----:R-:W-:Y:S01]  /*6ef30*/  VIADD R4, R0, 0x2 ;  /* 0x0000000200047836 */ /* 0x001fe20000000000 */
[----:B------:R-:W-:Y:S01]  /*6ef40*/  STL [R1+0x98], R5 ;  /* 0x0000980501007387 */ /* 0x000fe20000100800 */
[----:B------:R-:W0:Y:S01]  /*6ef50*/  LDCU UR18, c[0x0][0x398] ;  /* 0x00007300ff1277ac */ /* 0x000e220008000800 */
[----:B------:R-:W1:Y:S05]  /*6ef60*/  LDCU UR14, c[0x0][0x398] ;  /* 0x00007300ff0e77ac */ /* 0x000e6a0008000800 */
        /* <DEDUP_REMOVED lines=61> */
[----:B------:R-:W-:Y:S04]  /*6f340*/  STL [R1+0x60], R5 ;  /* 0x0000600501007387 */ /* 0x000fe80000100800 */
[----:B------:R-:W2:Y:S01]  /*6f350*/  LDL.LU R14, [R1+0x2d0] ;  /* 0x0002d000010e7983 */ /* 0x000ea20000300800 */
[----:B---3--:R-:W-:-:S03]  /*6f360*/  F2FP.SATFINITE.E5M2.F32.PACK_AB_MERGE_C R4, R23, R11, RZ ;  /* 0x0000000b1704723e */ /* 0x008fc600048060ff */
[----:B------:R-:W3:Y:S04]  /*6f370*/  LDL.LU R11, [R1+0x2d4] ;  /* 0x0002d400010b7983 */ /* 0x000ee80000300800 */
[----:B------:R0:W-:Y:S04]  /*6f380*/  STL [R1+0x50], R4 ;  /* 0x0000500401007387 */ /* 0x0001e80000100800 */
[----:B------:R-:W3:Y:S01]  /*6f390*/  LDL.LU R23, [R1+0x2d8] ;  /* 0x0002d80001177983 */ /* 0x000ee20000300800 */
[----:B----4-:R-:W-:-:S03]  /*6f3a0*/  F2FP.SATFINITE.E5M2.F32.PACK_AB_MERGE_C R24, R26, R24, RZ ;  /* 0x000000181a18723e */ /* 0x010fc600048060ff */
        /* <DEDUP_REMOVED lines=14> */
[----:B------:R-:W-:-:S03]  /*6f490*/  ISETP.LT.AND P1, PT, R16, UR20, !P0 ;  /* 0x0000001410007c0c */ /* 0x000fc6000c721270 */
[----:B------:R0:W-:Y:S04]  /*6f4a0*/  STL [R1+0x1c], R4 ;  /* 0x00001c0401007387 */ /* 0x0001e80000100800 */
[----:B------:R-:W4:Y:S04]  /*6f4b0*/  LDL.LU R13, [R1+0x2c0] ;  /* 0x0002c000010d7983 */ /* 0x000f280000300800 */
[----:B------:R-:W4:Y:S01]  /*6f4c0*/  LDL.LU R12, [R1+0x2c4] ;  /* 0x0002c400010c7983 */ /* 0x000f220000300800 */
[----:B------:R-:W-:Y:S02]  /*6f4d0*/  ISETP.LT.AND P0, PT, R27, UR16, !P0 ;  /* 0x000000101b007c0c */ /* 0x000fe4000c701270 */
[----:B------:R-:W-:Y:S01]  /*6f4e0*/  LOP3.LUT R3, R3, 0xffffefff, RZ, 0xc0, !PT ;  /* 0xffffefff03037812 */ /* 0x000fe200078ec0ff */
[----:B------:R-:W1:Y:S01]  /*6f4f0*/  LDCU UR20, c[0x0][0x398] ;  /* 0x00007300ff1477ac */ /* 0x000e620008000800 */
[----:B------:R-:W1:Y:S02]  /*6f500*/  LDCU UR16, c[0x0][0x398] ;  /* 0x00007300ff1077ac */ /* 0x000e640008000800 */
        /* <DEDUP_REMOVED lines=21> */
[----:B------:R3:W-:Y:S01]  /*6f660*/  STL [R1+0x1f34], R26 ;  /* 0x001f341a01007387 */ /* 0x0007e20000100800 */
[----:B------:R-:W0:Y:S01]  /*6f670*/  LDCU UR18, c[0x0][0x398] ;  /* 0x00007300ff1277ac */ /* 0x000e220008000800 */
[----:B------:R-:W1:Y:S05]  /*6f680*/  LDCU UR14, c[0x0][0x398] ;  /* 0x00007300ff0e77ac */ /* 0x000e6a0008000800 */
[----:B------:R-:W-:-:S04]  /*6f690*/  @P1 LOP3.LUT R3, R3, 0x400, RZ, 0xfc, !PT ;  /* 0x0000040003031812 */ /* 0x000fc800078efcff */
[----:B------:R-:W-:-:S04]  /*6f6a0*/  LOP3.LUT R3, R3, 0xfffffeff, RZ, 0xc0, !PT ;  /* 0xfffffeff03037812 */ /* 0x000fc800078ec0ff */
[----:B------:R-:W-:Y:S02]  /*6f6b0*/  @P0 LOP3.LUT R3, R3, 0x100, RZ, 0xfc, !PT ;  /* 0x0000010003030812 */ /* 0x000fe400078efcff */
[----:B------:R-:W-:Y:S01]  /*6f6c0*/  ISETP.GE.AND P0, PT, R4, UR57, PT ;  /* 0x0000003904007c0c */ /* 0x000fe2000bf06270 */
[----:B------:R-:W0:Y:S01]  /*6f6d0*/  LDCU UR57, c[0x0][0x39c] ;  /* 0x00007380ff3977ac */ /* 0x000e220008000800 */
[----:B------:R-:W-:-:S05]  /*6f6e0*/  F2FP.SATFINITE.E5M2.F32.PACK_AB_MERGE_C R4, R12, R13, RZ ;  /* 0x0000000d0c04723e */ /* 0x000fca00048060ff */
[----:B------:R0:W-:Y:S04]  /*6f6f0*/  STL [R1], R4 ;  /* 0x0000000401007387 */ /* 0x0001e80000100800 */
[----:B------:R-:W4:Y:S04]  /*6f700*/  LDL.LU R13, [R1+0x8c0] ;  /* 0x0008c000010d7983 */ /* 0x000f280000300800 */
[----:B------:R-:W4:Y:S01]  /*6f710*/  LDL.LU R12, [R1+0x8c4] ;  /* 0x0008c400010c7983 */ /* 0x000f220000300800 */
[----:B--2---:R-:W-:-:S03]  /*6f720*/  F2FP.SATFINITE.E5M2.F32.PACK_AB_MERGE_C R29, R22, R17, RZ ;  /* 0x00000011161d723e */ /* 0x004fc600048060ff */
[----:B------:R-:W2:Y:S04]  /*6f730*/  LDL.LU R17, [R1+0x8c8] ;  /* 0x0008c80001117983 */ /* 0x000ea80000300800 */
[----:B------:R-:W2:Y:S04]  /*6f740*/  LDL.LU R22, [R1+0x8cc] ;  /* 0x0008cc0001167983 */ /* 0x000ea80000300800 */
[----:B------:R-:W-:Y:S01]  /*6f750*/  STL [R1+0x1f4c], R29 ;  /* 0x001f4c1d01007387 */ /* 0x000fe20000100800 */
[----:B---3--:R-:W-:-:S05]  /*6f760*/  F2FP.SATFINITE.E5M2.F32.PACK_AB_MERGE_C R26, R14, R15, RZ ;  /* 0x0000000f0e1a723e */ /* 0x008fca00048060ff */
[----:B------:R-:W-:Y:S04]  /*6f770*/  STL [R1+0x1f3c], R26 ;  /* 0x001f3c1a01007387 */ /* 0x000fe80000100800 */
[----:B------:R-:W3:Y:S01]  /*6f780*/  LDL.LU R15, [R1+0x210] ;  /* 0x00021000010f7983 */ /* 0x000ee20000300800 */
[----:B----4-:R-:W-:-:S03]  /*6f790*/  F2FP.SATFINITE.E5M2.F32.PACK_AB_MERGE_C R28, R23, R11, RZ ;  /* 0x0000000b171c723e */ /* 0x010fc600048060ff */
[----:B------:R-:W3:Y:S04]  /*6f7a0*/  LDL.LU R23, [R1+0x214] ;  /* 0x0002140001177983 */ /* 0x000ee80000300800 */
[----:B------:R-:W4:Y:S04]  /*6f7b0*/  LDL.LU R14, [R1+0x218] ;  /* 0x00021800010e7983 */ /* 0x000f280000300800 */
[----:B------:R-:W4:Y:S01]  /*6f7c0*/  LDL.LU R11, [R1+0x21c] ;  /* 0x00021c00010b7983 */ /* 0x000f220000300800 */
[----:B------:R-:W-:Y:S02]  /*6f7d0*/  ISETP.LT.AND P1, PT, R16, UR20, !P0 ;  /* 0x0000001410007c0c */ /* 0x000fe4000c721270 */
[----:B------:R-:W-:-:S02]  /*6f7e0*/  ISETP.LT.AND P0, PT, R27, UR16, !P0 ;  /* 0x000000101b007c0c */ /* 0x000fc4000c701270 */
[----:B------:R-:W-:Y:S01]  /*6f7f0*/  LOP3.LUT R3, R3, 0xfffffdff, RZ, 0xc0, !PT ;  /* 0xfffffdff03037812 */ /* 0x000fe200078ec0ff */
[----:B0-----:R-:W-:Y:S01]  /*6f800*/  VIADD R4, R0, 0x3b ;  /* 0x0000003b00047836 */ /* 0x001fe20000000000 */
[----:B------:R-:W-:Y:S01]  /*6f810*/  STL [R1+0x1f40], R28 ;  /* 0x001f401c01007387 */ /* 0x000fe20000100800 */
[----:B------:R-:W0:Y:S01]  /*6f820*/  LDCU UR20, c[0x0][0x398] ;  /* 0x00007300ff1477ac */ /* 0x000e220008000800 */
[----:B------:R-:W0:Y:S05]  /*6f830*/  LDCU UR16, c[0x0][0x398] ;  /* 0x00007300ff1077ac */ /* 0x000e2a0008000800 */
[----:B------:R-:W-:-:S04]  /*6f840*/  @P1 LOP3.LUT R3, R3, 0x200, RZ, 0xfc, !PT ;  /* 0x0000020003031812 */ /* 0x000fc800078efcff */
[----:B------:R-:W-:-:S04]  /*6f850*/  LOP3.LUT R3, R3, 0xffffffbf, RZ, 0xc0, !PT ;  /* 0xffffffbf03037812 */ /* 0x000fc800078ec0ff */
[----:B------:R-:W-:Y:S02]  /*6f860*/  @P0 LOP3.LUT R3, R3, 0x40, RZ, 0xfc, !PT ;  /* 0x0000004003030812 */ /* 0x000fe400078efcff */
[----:B------:R-:W-:Y:S02]  /*6f870*/  ISETP.GE.AND P0, PT, R4, UR12, PT ;  /* 0x0000000c04007c0c */ /* 0x000fe4000bf06270 */
[----:B------:R-:W-:Y:S02]  /*6f880*/  LOP3.LUT R3, R3, 0xffffff7f, RZ, 0xc0, !PT ;  /* 0xffffff7f03037812 */ /* 0x000fe400078ec0ff */
[----:B------:R-:W-:Y:S02]  /*6f890*/  ISETP.LT.AND P1, PT, R27, UR18, !P0 ;  /* 0x000000121b007c0c */ /* 0x000fe4000c721270 */
[----:B-1----:R-:W-:Y:S01]  /*6f8a0*/  ISETP.LT.AND P0, PT, R16, UR14, !P0 ;  /* 0x0000000e10007c0c */ /* 0x002fe2000c701270 */
[----:B------:R-:W-:Y:S01]  /*6f8b0*/  VIADD R4, R0, 0x6 ;  /* 0x0000000600047836 */ /* 0x000fe20000000000 */
[----:B------:R-:W1:Y:S01]  /*6f8c0*/  LDCU UR12, c[0x0][0x39c] ;  /* 0x00007380ff0c77ac */ /* 0x000e620008000800 */
[----:B------:R-:W0:Y:S01]  /*6f8d0*/  LDCU UR18, c[0x0][0x398] ;  /* 0x00007300ff1277ac */ /* 0x000e220008000800 */
[----:B------:R-:W0:Y:S07]  /*6f8e0*/  LDCU UR14, c[0x0][0x398] ;  /* 0x00007300ff0e77ac */ /* 0x000e2e0008000800 */
[----:B------:R-:W-:-:S04]  /*6f8f0*/  @P1 LOP3.LUT R3, R3, 0x80, RZ, 0xfc, !PT ;  /* 0x0000008003031812 */ /* 0x000fc800078efcff */
[----:B------:R-:W-:-:S04]  /*6f900*/  LOP3.LUT R3, R3, 0xffffffdf, RZ, 0xc0, !PT ;  /* 0xffffffdf03037812 */ /* 0x000fc800078ec0ff */
[----:B------:R-:W-:Y:S02]  /*6f910*/  @P0 LOP3.LUT R3, R3, 0x20, RZ, 0xfc, !PT ;  /* 0x0000002003030812 */ /* 0x000fe400078efcff */
[----:B------:R-:W-:Y:S02]  /*6f920*/  ISETP.GE.AND P0, PT, R4, UR58, PT ;  /* 0x0000003a04007c0c */ /* 0x000fe4000bf06270 */
[----:B------:R-:W-:Y:S01]  /*6f930*/  F2FP.SATFINITE.E5M2.F32.PACK_AB_MERGE_C R4, R12, R13, RZ ;  /* 0x0000000d0c04723e */ /* 0x000fe200048060ff */
[----:B------:R-:W0:Y:S04]  /*6f940*/  LDCU UR58, c[0x0][0x39c] ;  /* 0x00007380ff3a77ac */ /* 0x000e280008000800 */
[----:B------:R0:W-:Y:S04]  /*6f950*/  STL [R1+0x48], R4 ;  /* 0x0000480401007387 */ /* 0x0001e80000100800 */
[----:B------:R-:W4:Y:S01]  /*6f960*/  LDL.LU R10, [R1+0x8b0] ;  /* 0x0008b000010a7983 */ /* 0x000f220000300800 */
[----:B--2---:R-:W-:-:S03]  /*6f970*/  F2FP.SATFINITE.E5M2.F32.PACK_AB_MERGE_C R22, R22, R17, RZ ;  /* 0x000000111616723e */ /* 0x004fc600048060ff */
[----:B------:R-:W2:Y:S04]  /*6f980*/  LDL.LU R17, [R1+0x8b4] ;  /* 0x0008b40001117983 */ /* 0x000ea80000300800 */
[----:B------:R-:W2:Y:S04]  /*6f990*/  LDL.LU R13, [R1+0x8b8] ;  /* 0x0008b800010d7983 */ /* 0x000ea80000300800 */
[----:B------:R-:W2:Y:S04]  /*6f9a0*/  LDL.LU R12, [R1+0x8bc] ;  /* 0x0008bc00010c7983 */ /* 0x000ea80000300800 */
[----:B------:R-:W2:Y:S04]  /*6f9b0*/  LDL.LU R6, [R1+0x8a0] ;  /* 0x0008a00001067983 */ /* 0x000ea80000300800 */
[----:B------:R-:W2:Y:S04]  /*6f9c0*/  LDL.LU R8, [R1+0x8a4] ;  /* 0x0008a40001087983 */ /* 0x000ea80000300800 */
[----:B------:R-:W-:Y:S01]  /*6f9d0*/  STL [R1+0x1f38], R22 ;  /* 0x001f381601007387 */ /* 0x000fe20000100800 */
[----:B---3--:R-:W-:-:S02]  /*6f9e0*/  F2FP.SATFINITE.E5M2.F32.PACK_AB_MERGE_C R23, R23, R15, RZ ;  /* 0x0000000f1717723e */ /* 0x008fc400048060ff */
[----:B----4-:R-:W-:-:S03]  /*6f9f0*/  F2FP.SATFINITE.E5M2.F32.PACK_AB_MERGE_C R5, R11, R14, RZ ;  /* 0x0000000e0b05723e */ /* 0x010fc600048060ff */
[----:B------:R-:W-:Y:S04]  /*6fa00*/  STL [R1+0x1f10], R23 ;  /* 0x001f101701007387 */ /* 0x000fe80000100800 */
[----:B------:R-:W3:Y:S04]  /*6fa10*/  LDL.LU R14, [R1+0x8a8] ;  /* 0x0008a800010e7983 */ /* 0x000ee80000300800 */
[----:B------:R-:W3:Y:S01]  /*6fa20*/  LDL.LU R11, [R1+0x8ac] ;  /* 0x0008ac00010b7983 */ /* 0x000ee20000300800 */
[----:B0-----:R-:W-:Y:S02]  /*6fa30*/  ISETP.LT.AND P1, PT, R16, UR20, !P0 ;  /* 0x0000001410007c0c */ /* 0x001fe4000c721270 */
[----:B------:R-:W-:-:S02]  /*6fa40*/  ISETP.LT.AND P0, PT, R27, UR16, !P0 ;  /* 0x000000101b007c0c */ /* 0x000fc4000c701270 */
[----:B------:R-:W-:Y:S01]  /*6fa50*/  LOP3.LUT R3, R3, 0xffffffef, RZ, 0xc0, !PT ;  /* 0xffffffef03037812 */ /* 0x000fe200078ec0ff */
[----:B------:R-:W-:Y:S01]  /*6fa60*/  VIADD R4, R0, 0x3a ;  /* 0x0000003a00047836 */ /* 0x000fe20000000000 */
[----:B------:R-:W0:Y:S01]  /*6fa70*/  LDCU UR20, c[0x0][0x398] ;  /* 0x00007300ff1477ac */ /* 0x000e220008000800 */
[----:B------:R-:W-:Y:S04]  /*6fa80*/  STL [R1+0x5c], R5 ;  /* 0x00005c0501007387 */ /* 0x000fe80000100800 */
[----:B------:R-:W4:Y:S04]  /*6fa90*/  LDL.LU R9, [R1+0x190] ;  /* 0x0001900001097983 */ /* 0x000f280000300800 */
[----:B------:R-:W4:Y:S01]  /*6faa0*/  LDL.LU R15, [R1+0x194] ;  /* 0x00019400010f7983 */ /* 0x000f220000300800 */
[----:B------:R-:W0:Y:S01]  /*6fab0*/  LDCU UR16, c[0x0][0x398] ;  /* 0x00007300ff1077ac */ /* 0x000e220008000800 */
[----:B------:R-:W-:-:S04]  /*6fac0*/  @P1 LOP3.LUT R3, R3, 0x10, RZ, 0xfc, !PT ;  /* 0x0000001003031812 */ /* 0x000fc800078efcff */
[----:B------:R-:W-:-:S04]  /*6fad0*/  LOP3.LUT R3, R3, 0xfffffff7, RZ, 0xc0, !PT ;  /* 0xfffffff703037812 */ /* 0x000fc800078ec0ff */
[----:B------:R-:W-:Y:S02]  /*6fae0*/  @P0 LOP3.LUT R3, R3, 0x8, RZ, 0xfc, !PT ;  /* 0x0000000803030812 */ /* 0x000fe400078efcff */
[----:B-1----:R-:W-:Y:S02]  /*6faf0*/  ISETP.GE.AND P0, PT, R4, UR12, PT ;  /* 0x0000000c04007c0c */ /* 0x002fe4000bf06270 */
[----:B------:R-:W-:Y:S02]  /*6fb00*/  LOP3.LUT R3, R3, 0xfffffffb, RZ, 0xc0, !PT ;  /* 0xfffffffb03037812 */ /* 0x000fe400078ec0ff */
[----:B------:R-:W-:Y:S02]  /*6fb10*/  ISETP.LT.AND P1, PT, R27, UR18, !P0 ;  /* 0x000000121b007c0c */ /* 0x000fe4000c721270 */
[----:B------:R-:W-:Y:S01]  /*6fb20*/  ISETP.LT.AND P0, PT, R16, UR14, !P0 ;  /* 0x0000000e10007c0c */ /* 0x000fe2000c701270 */
        /* <DEDUP_REMOVED lines=8> */
[----:B------:R-:W-:Y:S02]  /*6fbb0*/  LOP3.LUT R3, R3, 0xfffffffd, RZ, 0xc0, !PT ;  /* 0xfffffffd03037812 */ /* 0x000fe400078ec0ff */
[----:B0-----:R-:W-:Y:S02]  /*6fbc0*/  ISETP.LT.AND P1, PT, R16, UR20, !P0 ;  /* 0x0000001410007c0c */ /* 0x001fe4000c721270 */
[----:B--2---:R-:W-:-:S11]  /*6fbd0*/  F2FP.SATFINITE.E5M2.F32.PACK_AB_MERGE_C R17, R17, R10, RZ ;  /* 0x0000000a1111723e */ /* 0x004fd600048060ff */
[----:B------:R-:W-:Y:S02]  /*6fbe0*/  @P1 LOP3.LUT R3, R3, 0x2, RZ, 0xfc, !PT ;  /* 0x0000000203031812 */ /* 0x000fe400078efcff */
[----:B---3--:R-:W-:-:S03]  /*6fbf0*/  F2FP.SATFINITE.E5M2.F32.PACK_AB_MERGE_C R19, R11, R14, RZ ;  /* 0x0000000e0b13723e */ /* 0x008fc600048060ff */
[----:B------:R0:W-:Y:S04]  /*6fc00*/  STL [R1+0x1e84], R3 ;  /* 0x001e840301007387 */ /* 0x0001e80000100800 */
[----:B------:R-:W-:Y:S01]  /*6fc10*/  STL [R1+0x1f04], R17 ;  /* 0x001f041101007387 */ /* 0x000fe20000100800 */
[----:B------:R-:W-:Y:S01]  /*6fc20*/  VIADD R4, R0, 0x39 ;  /* 0x0000003900047836 */ /* 0x000fe20000000000 */
[----:B------:R-:W2:Y:S01]  /*6fc30*/  LDCU UR60, c[0x0][0x39c] ;  /* 0x00007380ff3c77ac */ /* 0x000ea20008000800 */
[----:B------:R-:W3:Y:S01]  /*6fc40*/  LDCU UR20, c[0x0][0x398] ;  /* 0x00007300ff1477ac */ /* 0x000ee20008000800 */
[----:B0-----:R-:W-:Y:S02]  /*6fc50*/  F2FP.SATFINITE.E5M2.F32.PACK_AB_MERGE_C R3, R12, R13, RZ ;  /* 0x0000000d0c03723e */ /* 0x001fe400048060ff */
[----:B------:R-:W2:Y:S04]  /*6fc60*/  LDL.LU R13, [R1+0x198] ;  /* 0x00019800010d7983 */ /* 0x000ea80000300800 */
[----:B------:R-:W2:Y:S04]  /*6fc70*/  LDL.LU R12, [R1+0x19c] ;  /* 0x00019c00010c7983 */ /* 0x000ea80000300800 */
[----:B------:R0:W-:Y:S02]  /*6fc80*/  STL [R1+0x6c], R3 ;  /* 0x00006c0301007387 */ /* 0x0001e40000100800 */
[----:B0-----:R-:W-:-:S02]  /*6fc90*/  F2FP.SATFINITE.E5M2.F32.PACK_AB_MERGE_C R3, R8, R6, RZ ;  /* 0x000000060803723e */ /* 0x001fc400048060ff */
[----:B------:R-:W3:Y:S04]  /*6fca0*/  LDL.LU R6, [R1+0x170] ;  /* 0x0001700001067983 */ /* 0x000ee80000300800 */
[----:B------:R-:W3:Y:S04]  /*6fcb0*/  LDL.LU R8, [R1+0x174] ;  /* 0x0001740001087983 */ /* 0x000ee80000300800 */
[----:B------:R4:W-:Y:S04]  /*6fcc0*/  STL [R1+0x78], R3 ;  /* 0x0000780301007387 */ /* 0x0009e80000100800 */
[----:B------:R-:W3:Y:S04]  /*6fcd0*/  LDL.LU R14, [R1+0x178] ;  /* 0x00017800010e7983 */ /* 0x000ee80000300800 */
[----:B------:R-:W3:Y:S04]  /*6fce0*/  LDL.LU R11, [R1+0x17c] ;  /* 0x00017c00010b7983 */ /* 0x000ee80000300800 */
[----:B------:R-:W-:Y:S01]  /*6fcf0*/  STL [R1+0x1ef8], R19 ;  /* 0x001ef81301007387 */ /* 0x000fe20000100800 */
[----:B----4-:R-:W-:-:S05]  /*6fd00*/  F2FP.SATFINITE.E5M2.F32.PACK_AB_MERGE_C R3, R15, R9, RZ ;  /* 0x000000090f03723e */ /* 0x010fca00048060ff */
[----:B------:R3:W-:Y:S04]  /*6fd10*/  STL [R1+0x108], R3 ;  /* 0x0001080301007387 */ /* 0x0007e80000100800 */
[----:B------:R-:W4:Y:S04]  /*6fd20*/  LDL.LU R9, [R1+0x890] ;  /* 0x0008900001097983 */ /* 0x000f280000300800 */
[----:B------:R-:W4:Y:S01]  /*6fd30*/  LDL.LU R15, [R1+0x894] ;  /* 0x00089400010f7983 */ /* 0x000f220000300800 */
[----:B--2---:R-:W-:-:S03]  /*6fd40*/  F2FP.SATFINITE.E5M2.F32.PACK_AB_MERGE_C R21, R12, R13, RZ ;  /* 0x0000000d0c15723e */ /* 0x004fc600048060ff */
[----:B------:R-:W2:Y:S04]  /*6fd50*/  LDL.LU R13, [R1+0x898] ;  /* 0x00089800010d7983 */ /* 0x000ea80000300800 */
[----:B------:R-:W2:Y:S04]  /*6fd60*/  LDL.LU R12, [R1+0x89c] ;  /* 0x00089c00010c7983 */ /* 0x000ea80000300800 */
[----:B------:R-:W-:Y:S04]  /*6fd70*/  STL [R1+0x1f44], R21 ;  /* 0x001f441501007387 */ /* 0x000fe80000100800 */
[----:B------:R-:W2:Y:S04]  /*6fd80*/  LDL.LU R7, [R1+0x120] ;  /* 0x0001200001077983 */ /* 0x000ea80000300800 */
[----:B------:R-:W2:Y:S01]  /*6fd90*/  LDL.LU R10, [R1+0x124] ;  /* 0x00012400010a7983 */ /* 0x000ea20000300800 */
[----:B---3--:R-:W-:-:S02]  /*6fda0*/  F2FP.SATFINITE.E5M2.F32.PACK_AB_MERGE_C R3, R8, R6, RZ ;  /* 0x000000060803723e */ /* 0x008fc400048060ff */
[----:B------:R-:W-:-:S03]  /*6fdb0*/  F2FP.SATFINITE.E5M2.F32.PACK_AB_MERGE_C R20, R11, R14, RZ ;  /* 0x0000000e0b14723e */ /* 0x000fc600048060ff */
[----:B------:R2:W-:Y:S04]  /*6fdc0*/  STL [R1+0x100], R3 ;  /* 0x0001000301007387 */ /* 0x0005e80000100800 */
[----:B------:R-:W3:Y:S04]  /*6fdd0*/  LDL.LU R14, [R1+0x128] ;  /* 0x00012800010e7983 */ /* 0x000ee80000300800 */
[----:B------:R-:W3:Y:S04]  /*6fde0*/  LDL.LU R11, [R1+0x12c] ;  /* 0x00012c00010b7983 */ /* 0x000ee80000300800 */
[----:B------:R-:W3:Y:S04]  /*6fdf0*/  LDL.LU R6, [R1+0x880] ;  /* 0x0008800001067983 */ /* 0x000ee80000300800 */
[----:B------:R-:W3:Y:S01]  /*6fe00*/  LDL.LU R8, [R1+0x884] ;  /* 0x0008840001087983 */ /* 0x000ee20000300800 */
[----:B----4-:R-:W-:-:S02]  /*6fe10*/  F2FP.SATFINITE.E5M2.F32.PACK_AB_MERGE_C R18, R15, R9, RZ ;  /* 0x000000090f12723e */ /* 0x010fc400048060ff */
[----:B--2---:R-:W-:Y:S02]  /*6fe20*/  F2FP.SATFINITE.E5M2.F32.PACK_AB_MERGE_C R3, R12, R13, RZ ;  /* 0x0000000d0c03723e */ /* 0x004fe400048060ff */
[----:B------:R-:W2:Y:S04]  /*6fe30*/  LDL.LU R13, [R1+0x888] ;  /* 0x00088800010d7983 */ /* 0x000ea80000300800 */
[----:B------:R-:W2:Y:S04]  /*6fe40*/  LDL.LU R12, [R1+0x88c] ;  /* 0x00088c00010c7983 */ /* 0x000ea80000300800 */
[----:B------:R2:W-:Y:S04]  /*6fe50*/  STL [R1+0x164], R3 ;  /* 0x0001640301007387 */ /* 0x0005e80000100800 */
[----:B------:R-:W4:Y:S04]  /*6fe60*/  LDL.LU R9, [R1+0x870] ;  /* 0x0008700001097983 */ /* 0x000f280000300800 */
[----:B------:R-:W4:Y:S01]  /*6fe70*/  LDL.LU R15, [R1+0x874] ;  /* 0x00087400010f7983 */ /* 0x000f220000300800 */
[----:B---3--:R-:W-:-:S03]  /*6fe80*/  F2FP.SATFINITE.E5M2.F32.PACK_AB_MERGE_C R19, R11, R14, RZ ;  /* 0x0000000e0b13723e */ /* 0x008fc600048060ff */
[----:B------:R-:W3:Y:S04]  /*6fe90*/  LDL.LU R14, [R1+0x878] ;  /* 0x00087800010e7983 */ /* 0x000ee80000300800 */
[----:B------:R-:W3:Y:S04]  /*6fea0*/  LDL.LU R11, [R1+0x87c] ;  /* 0x00087c00010b7983 */ /* 0x000ee80000300800 */
[----:B------:R-:W3:Y:S01]  /*6feb0*/  LDL.LU R5, [R1+0xb0] ;  /* 0x0000b00001057983 */ /* 0x000ee20000300800 */
[----:B------:R-:W-:Y:S02]  /*6fec0*/  F2FP.SATFINITE.E5M2.F32.PACK_AB_MERGE_C R17, R10, R7, RZ ;  /* 0x000000070a11723e */ /* 0x000fe400048060ff */
[----:B------:R-:W-:-:S02]  /*6fed0*/  F2FP.SATFINITE.E5M2.F32.PACK_AB_MERGE_C R23, R8, R6, RZ ;  /* 0x000000060817723e */ /* 0x000fc400048060ff */
[----:B--2---:R-:W-:Y:S02]  /*6fee0*/  F2FP.SATFINITE.E5M2.F32.PACK_AB_MERGE_C R3, R12, R13, RZ ;  /* 0x0000000d0c03723e */ /* 0x004fe400048060ff */
[----:B------:R-:W2:Y:S04]  /*6fef0*/  LDL.LU R13, [R1+0xb4] ;  /* 0x0000b400010d7983 */ /* 0x000ea80000300800 */
[----:B------:R0:W-:Y:S04]  /*6ff00*/  STL [R1+0x168], R3 ;  /* 0x0001680301007387 */ /* 0x0001e80000100800 */
[----:B------:R-:W0:Y:S04]  /*6ff10*/  LDL.LU R7, [R1+0xb8] ;  /* 0x0000b80001077983 */ /* 0x000e280000300800 */
[----:B------:R-:W0:Y:S04]  /*6ff20*/  LDL.LU R6, [R1+0xbc] ;  /* 0x0000bc0001067983 */ /* 0x000e280000300800 */
[----:B------:R-:W2:Y:S04]  /*6ff30*/  LDL.LU R8, [R1+0x200] ;  /* 0x0002000001087983 */ /* 0x000ea80000300800 */
[----:B------:R-:W2:Y:S01]  /*6ff40*/  LDL.LU R12, [R1+0x204] ;  /* 0x00020400010c7983 */ /* 0x000ea20000300800 */
[----:B----4-:R-:W-:-:S03]  /*6ff50*/  F2FP.SATFINITE.E5M2.F32.PACK_AB_MERGE_C R15, R15, R9, RZ ;  /* 0x000000090f0f723e */ /* 0x010fc600048060ff */
[----:B------:R-:W4:Y:S01]  /*6ff60*/  LDL.LU R9, [R1+0x208] ;  /* 0x0002080001097983 */ /* 0x000f220000300800 */
[----:B---3--:R-:W-:-:S03]  /*6ff70*/  F2FP.SATFINITE.E5M2.F32.PACK_AB_MERGE_C R14, R11, R14, RZ ;  /* 0x0000000e0b0e723e */ /* 0x008fc600048060ff */
[----:B------:R-:W4:Y:S04]  /*6ff80*/  LDL.LU R11, [R1+0x20c] ;  /* 0x00020c00010b7983 */ /* 0x000f280000300800 */
[----:B------:R-:W3:Y:S04]  /*6ff90*/  LDL.LU R29, [R1+0x1b0] ;  /* 0x0001b000011d7983 */ /* 0x000ee80000300800 */
[----:B------:R-:W3:Y:S01]  /*6ffa0*/  LDL.LU R10, [R1+0x1b4] ;  /* 0x0001b400010a7983 */ /* 0x000ee20000300800 */
[----:B------:R-:W-:Y:S01]  /*6ffb0*/  ISETP.LT.AND P0, PT, R27, UR16, !P0 ;  /* 0x000000101b007c0c */ /* 0x000fe2000c701270 */
[----:B------:R-:W1:-:S12]  /*6ffc0*/  LDCU UR16, c[0x0][0x398] ;  /* 0x00007300ff1077ac */ /* 0x000e580008000800 */
[----:B------:R-:W-:Y:S02]  /*6ffd0*/  @P0 LOP3.LUT R2, R2, 0x40000000, RZ, 0xfc, !PT ;  /* 0x4000000002020812 */ /* 0x000fe400078efcff */
[----:B-1----:R-:W-:Y:S02]  /*6ffe0*/  ISETP.GE.AND P0, PT, R4, UR12, PT ;  /* 0x0000000c04007c0c */ /* 0x002fe4000bf06270 */
[----:B------:R-:W-:Y:S02]  /*6fff0*/  LOP3.LUT R2, R2, 0x7fffffff, RZ, 0xc0, !PT ;  /* 0x7fffffff02027812 */ /* 0x000fe400078ec0ff */
[----:B------:R-:W-:Y:S02]  /*70000*/  ISETP.LT.AND P1, PT, R27, UR18, !P0 ;  /* 0x000000121b007c0c */ /* 0x000fe4000c721270 */
[----:B------:R-:W-:Y:S01]  /*70010*/  ISETP.LT.AND P0, PT, R16, UR14, !P0 ;  /* 0x0000000e10007c0c */ /* 0x000fe2000c701270 */
[----:B------:R-:W-:Y:S01]  /*70020*/  VIADD R4, R0, 0x8 ;  /* 0x0000000800047836 */ /* 0x000fe20000000000 */
[----:B------:R-:W1:Y:S01]  /*70030*/  LDCU UR12, c[0x0][0x39c] ;  /* 0x00007380ff0c77ac */ /* 0x000e620008000800 */
[----:B------:R-:W1:Y:S01]  /*70040*/  LDCU UR18, c[0x0][0x398] ;  /* 0x00007300ff1277ac */ /* 0x000e620008000800 */
[----:B------:R-:W1:Y:S07]  /*70050*/  LDCU UR14, c[0x0][0x398] ;  /* 0x00007300ff0e77ac */ /* 0x000e6e0008000800 */
        /* <DEDUP_REMOVED lines=30> */
[----:B------:R-:W0:Y:S01]  /*70240*/  LDCU UR60, c[0x0][0x39c] ;  /* 0x00007380ff3c77ac */ /* 0x000e220008000800 */
[----:B------:R-:W0:Y:S01]  /*70250*/  LDCU UR20, c[0x0][0x398] ;  /* 0x00007300ff1477ac */ /* 0x000e220008000800 */
[----:B------:R-:W0:Y:S07]  /*70260*/  LDCU UR16, c[0x0][0x398] ;  /* 0x00007300ff1077ac */ /* 0x000e2e0008000800 */
[----:B------:R-:W-:-:S04]  /*70270*/  @P1 LOP3.LUT R2, R2, 0x2000000, RZ, 0xfc, !PT ;  /* 0x0200000002021812 */ /* 0x000fc800078efcff */
[----:B------:R-:W-:-:S04]  /*70280*/  LOP3.LUT R2, R2, 0xffbfffff, RZ, 0xc0, !PT ;  /* 0xffbfffff02027812 */ /* 0x000fc800078ec0ff */
[----:B------:R-:W-:Y:S02]  /*70290*/  @P0 LOP3.LUT R2, R2, 0x400000, RZ, 0xfc, !PT ;  /* 0x0040000002020812 */ /* 0x000fe400078efcff */
[----:B-1----:R-:W-:Y:S02]  /*702a0*/  ISETP.GE.AND P0, PT, R4, UR12, PT ;  /* 0x0000000c04007c0c */ /* 0x002fe4000bf06270 */
[----:B--2---:R-:W-:Y:S02]  /*702b0*/  F2FP.SATFINITE.E5M2.F32.PACK_AB_MERGE_C R13, R13, R5, RZ ;  /* 0x000000050d0d723e */ /* 0x004fe400048060ff */
[----:B0-----:R-:W-:Y:S01]  /*702c0*/  F2FP.SATFINITE.E5M2.F32.PACK_AB_MERGE_C R3, R6, R7, RZ ;  /* 0x000000070603723e */ /* 0x001fe200048060ff */
[----:B------:R-:W2:Y:S04]  /*702d0*/  LDL.LU R5, [R1+0x1b8] ;  /* 0x0001b80001057983 */ /* 0x000ea80000300800 */
[----:B------:R-:W2:Y:S01]  /*702e0*/  LDL.LU R6, [R1+0x1bc] ;  /* 0x0001bc0001067983 */ /* 0x000ea20000300800 */
[----:B------:R-:W-:-:S02]  /*702f0*/  F2FP.SATFINITE.E5M2.F32.PACK_AB_MERGE_C R12, R12, R8, RZ ;  /* 0x000000080c0c723e */ /* 0x000fc400048060ff */
[----:B----4-:R-:W-:Y:S02]  /*70300*/  F2FP.SATFINITE.E5M2.F32.PACK_AB_MERGE_C R11, R11, R9, RZ ;  /* 0x000000090b0b723e */ /* 0x010fe400048060ff */
[----:B------:R-:W-:Y:S01]  /*70310*/  LOP3.LUT R2, R2, 0xff7fffff, RZ, 0xc0, !PT ;  /* 0xff7fffff02027812 */ /* 0x000fe200078ec0ff */
[----:B------:R-:W4:Y:S04]  /*70320*/  LDL.LU R9, [R1+0x144] ;  /* 0x0001440001097983 */ /* 0x000f280000300800 */
[----:B------:R-:W4:Y:S04]  /*70330*/  LDL.LU R24, [R1+0x148] ;  /* 0x0001480001187983 */ /* 0x000f280000300800 */
[----:B------:R-:W4:Y:S01]  /*70340*/  LDL.LU R8, [R1+0x14c] ;  /* 0x00014c0001087983 */ /* 0x000f220000300800 */
[----:B------:R-:W-:-:S02]  /*70350*/  ISETP.LT.AND P1, PT, R27, UR18, !P0 ;  /* 0x000000121b007c0c */ /* 0x000fc4000c721270 */
[----:B------:R-:W-:Y:S01]  /*70360*/  ISETP.LT.AND P0, PT, R16, UR14, !P0 ;  /* 0x0000000e10007c0c */ /* 0x000fe2000c701270 */
[----:B------:R-:W-:Y:S01]  /*70370*/  VIADD R4, R0, 0xa ;  /* 0x0000000a00047836 */ /* 0x000fe20000000000 */
[----:B------:R-:W0:Y:S01]  /*70380*/  LDCU UR12, c[0x0][0x39c] ;  /* 0x00007380ff0c77ac */ /* 0x000e220008000800 */
[----:B------:R-:W1:Y:S01]  /*70390*/  LDCU UR18, c[0x0][0x398] ;  /* 0x00007300ff1277ac */ /* 0x000e620008000800 */
[----:B------:R-:W0:Y:S01]  /*703a0*/  LDCU UR14, c[0x0][0x398] ;  /* 0x00007300ff0e77ac */ /* 0x000e220008000800 */
[----:B------:R-:W4:Y:S04]  /*703b0*/  LDL.LU R21, [R1+0x30] ;  /* 0x0000300001157983 */ /* 0x000f280000300800 */
[----:B------:R-:W4:Y:S04]  /*703c0*/  LDL.LU R7, [R1+0x34] ;  /* 0x0000340001077983 */ /* 0x000f280000300800 */
[----:B------:R-:W4:Y:S04]  /*703d0*/  LDL.LU R22, [R1+0x38] ;  /* 0x0000380001167983 */ /* 0x000f280000300800 */
[----:B------:R-:W4:Y:S01]  /*703e0*/  LDL.LU R28, [R1+0x3c] ;  /* 0x00003c00011c7983 */ /* 0x000f220000300800 */
        /* <DEDUP_REMOVED lines=10> */
[----:B------:R-:W1:Y:S07]  /*70490*/  LDCU UR16, c[0x0][0x398] ;  /* 0x00007300ff1077ac */ /* 0x000e6e0008000800 */
[----:B------:R-:W-:-:S04]  /*704a0*/  @P1 LOP3.LUT R2, R2, 0x100000, RZ, 0xfc, !PT ;  /* 0x0010000002021812 */ /* 0x000fc800078efcff */
[----:B------:R-:W-:-:S04]  /*704b0*/  LOP3.LUT R2, R2, 0xfff7ffff, RZ, 0xc0, !PT ;  /* 0xfff7ffff02027812 */ /* 0x000fc800078ec0ff */
[----:B------:R-:W-:Y:S02]  /*704c0*/  @P0 LOP3.LUT R2, R2, 0x80000, RZ, 0xfc, !PT ;  /* 0x0008000002020812 */ /* 0x000fe400078efcff */
[----:B0-----:R-:W-:Y:S02]  /*704d0*/  ISETP.GE.AND P0, PT, R4, UR12, PT ;  /* 0x0000000c04007c0c */ /* 0x001fe4000bf06270 */
[----:B------:R-:W-:Y:S02]  /*704e0*/  LOP3.LUT R2, R2, 0xfffbffff, RZ, 0xc0, !PT ;  /* 0xfffbffff02027812 */ /* 0x000fe400078ec0ff */
[----:B-1----:R-:W-:Y:S02]  /*704f0*/  ISETP.LT.AND P1, PT, R27, UR18, !P0 ;  /* 0x000000121b007c0c */ /* 0x002fe4000c721270 */
[----:B------:R-:W-:Y:S01]  /*70500*/  ISETP.LT.AND P0, PT, R16, UR14, !P0 ;  /* 0x0000000e10007c0c */ /* 0x000fe2000c701270 */
[----:B------:R-:W-:Y:S01]  /*70510*/  VIADD R4, R0, 0xb ;  /* 0x0000000b00047836 */ /* 0x000fe20000000000 */
[----:B------:R-:W0:Y:S01]  /*70520*/  LDCU UR12, c[0x0][0x39c] ;  /* 0x00007380ff0c77ac */ /* 0x000e220008000800 */
[----:B------:R-:W1:Y:S01]  /*70530*/  LDCU UR18, c[0x0][0x398] ;  /* 0x00007300ff1277ac */ /* 0x000e620008000800 */
        /* <DEDUP_REMOVED lines=21> */
[----:B---3--:R-:W-:Y:S01]  /*70690*/  F2FP.SATFINITE.E5M2.F32.PACK_AB_MERGE_C R10, R10, R29, RZ ;  /* 0x0000001d0a0a723e */ /* 0x008fe200048060ff */
[----:B------:R-:W1:Y:S01]  /*706a0*/  LDCU UR18, c[0x0][0x398] ;  /* 0x00007300ff1277ac */ /* 0x000e620008000800 */
[----:B------:R-:W3:Y:S06]  /*706b0*/  LDCU UR14, c[0x0][0x398] ;  /* 0x00007300ff0e77ac */ /* 0x000eec0008000800 */
        /* <DEDUP_REMOVED lines=14> */
[----:B0-----:R-:W-:Y:S01]  /*707a0*/  ISETP.GE.AND P0, PT, R4, UR12, PT ;  /* 0x0000000c04007c0c */ /* 0x001fe2000bf06270 */
[----:B------:R-:W0:Y:S01]  /*707b0*/  LDCU UR12, c[0x0][0x39c] ;  /* 0x00007380ff0c77ac */ /* 0x000e220008000800 */
[----:B--2---:R-:W-:-:S05]  /*707c0*/  F2FP.SATFINITE.E5M2.F32.PACK_AB_MERGE_C R5, R6, R5, RZ ;  /* 0x000000050605723e */ /* 0x004fca00048060ff */
[----:B------:R2:W-:Y:S04]  /*707d0*/  STL [R1+0xb4], R5 ;  /* 0x0000b40501007387 */ /* 0x0005e80000100800 */
[----:B------:R-:W3:Y:S04]  /*707e0*/  LDL.LU R26, [R1+0x20] ;  /* 0x00002000011a7983 */ /* 0x000ee80000300800 */
[----:B------:R-:W3:Y:S04]  /*707f0*/  LDL.LU R6, [R1+0x24] ;  /* 0x0000240001067983 */ /* 0x000ee80000300800 */
[----:B------:R-:W3:Y:S04]  /*70800*/  LDL.LU R29, [R1+0x28] ;  /* 0x00002800011d7983 */ /* 0x000ee80000300800 */
[----:B--2---:R-:W2:Y:S04]  /*70810*/  LDL.LU R5, [R1+0x2c] ;  /* 0x00002c0001057983 */ /* 0x004ea80000300800 */
[----:B------:R-:W2:Y:S01]  /*70820*/  LDL.LU R4, [R1+0x140] ;  /* 0x0001400001047983 */ /* 0x000ea20000300800 */
[----:B----4-:R-:W-:-:S03]  /*70830*/  F2FP.SATFINITE.E5M2.F32.PACK_AB_MERGE_C R8, R8, R24, RZ ;  /* 0x000000180808723e */ /* 0x010fc600048060ff */
[----:B------:R-:W4:Y:S01]  /*70840*/  LDL.LU R24, [R1+0x149c] ;  /* 0x00149c0001187983 */ /* 0x000f220000300800 */
[----:B------:R-:W-:Y:S02]  /*70850*/  F2FP.SATFINITE.E5M2.F32.PACK_AB_MERGE_C R7, R7, R21, RZ ;  /* 0x000000150707723e */ /* 0x000fe400048060ff */
[----:B------:R-:W-:Y:S02]  /*70860*/  F2FP.SATFINITE.E5M2.F32.PACK_AB_MERGE_C R21, R28, R22, RZ ;  /* 0x000000161c15723e */ /* 0x000fe400048060ff */
[----:B------:R-:W-:-:S03]  /*70870*/  LOP3.LUT R22, R25, 0xffff, RZ, 0xc0, !PT ;  /* 0x0000ffff19167812 */ /* 0x000fc600078ec0ff */
[----:B------:R4:W-:Y:S01]  /*70880*/  STL [R1+0x190], R21 ;  /* 0x0001901501007387 */ /* 0x0009e20000100800 */
[----:B-1----:R-:W-:Y:S02]  /*70890*/  ISETP.LT.AND P1, PT, R27, UR18, !P0 ;  /* 0x000000121b007c0c */ /* 0x002fe4000c721270 */
[----:B---3--:R-:W-:Y:S02]  /*708a0*/  ISETP.LT.AND P0, PT, R16, UR14, !P0 ;  /* 0x0000000e10007c0c */ /* 0x008fe4000c701270 */
[----:B------:R-:W-:Y:S01]  /*708b0*/  LOP3.LUT R2, R2, 0xfffffbff, RZ, 0xc0, !PT ;  /* 0xfffffbff02027812 */ /* 0x000fe200078ec0ff */
[----:B------:R-:W1:Y:S01]  /*708c0*/  LDCU UR18, c[0x0][0x398] ;  /* 0x00007300ff1277ac */ /* 0x000e620008000800 */
[----:B------:R-:W3:Y:S07]  /*708d0*/  LDCU UR14, c[0x0][0x398] ;  /* 0x00007300ff0e77ac */ /* 0x000eee0008000800 */
[----:B------:R-:W-:-:S04]  /*708e0*/  @P1 LOP3.LUT R2, R2, 0x400, RZ, 0xfc, !PT ;  /* 0x0000040002021812 */ /* 0x000fc800078efcff */
[----:B------:R-:W-:-:S04]  /*708f0*/  LOP3.LUT R2, R2, 0xfffffeff, RZ, 0xc0, !PT ;  /* 0xfffffeff02027812 */ /* 0x000fc800078ec0ff */
[----:B------:R-:W-:-:S04]  /*70900*/  @P0 LOP3.LUT R2, R2, 0x100, RZ, 0xfc, !PT ;  /* 0x0000010002020812 */ /* 0x000fc800078efcff */
[----:B------:R-:W-:Y:S02]  /*70910*/  LOP3.LUT R2, R2, 0xfffffdff, RZ, 0xc0, !PT ;  /* 0xfffffdff02027812 */ /* 0x000fe400078ec0ff */
[----:B------:R-:W-:-:S04]  /*70920*/  F2FP.SATFINITE.E5M2.F32.PACK_AB_MERGE_C R6, R6, R26, RZ ;  /* 0x0000001a0606723e */ /* 0x000fc800048060ff */
[----:B------:R-:W-:Y:S02]  /*70930*/  LOP3.LUT R6, R6, 0xffff, RZ, 0xc0, !PT ;  /* 0x0000ffff06067812 */ /* 0x000fe400078ec0ff */
[----:B--2---:R-:W-:Y:S02]  /*70940*/  F2FP.SATFINITE.E5M2.F32.PACK_AB_MERGE_C R5, R5, R29, RZ ;  /* 0x0000001d0505723e */ /* 0x004fe400048060ff */
[----:B----4-:R-:W-:Y:S02]  /*70950*/  LOP3.LUT R21, R24, 0xffff, RZ, 0xc0, !PT ;  /* 0x0000ffff18157812 */ /* 0x010fe400078ec0ff */
[----:B------:R-:W-:Y:S02]  /*70960*/  LOP3.LUT R5, R5, 0xffff, RZ, 0xc0, !PT ;  /* 0x0000ffff05057812 */ /* 0x000fe400078ec0ff */
[--C-:B------:R-:W-:Y:S02]  /*70970*/  SHF.R.U32.HI R25, RZ, 0x8, R6.reuse ;  /* 0x00000008ff197819 */ /* 0x100fe40000011606 */
[----:B------:R-:W-:-:S02]  /*70980*/  PRMT R24, R21, 0x3340, R6 ;  /* 0x0000334015187816 */ /* 0x000fc40000000006 */
[----:B------:R-:W-:Y:S02]  /*70990*/  PRMT R6, R22, 0x3340, R5 ;  /* 0x0000334016067816 */ /* 0x000fe40000000005 */
[----:B------:R-:W-:Y:S02]  /*709a0*/  SHF.R.U32.HI R29, RZ, 0x8, R21 ;  /* 0x00000008ff1d7819 */ /* 0x000fe40000011615 */
[----:B------:R-:W-:Y:S01]  /*709b0*/  SHF.R.U32.HI R21, RZ, 0x8, R22 ;  /* 0x00000008ff157819 */ /* 0x000fe20000011616 */
[----:B------:R2:W-:Y:S04]  /*709c0*/  STL [R1+0x175c], R24 ;  /* 0x00175c1801007387 */ /* 0x0005e80000100800 */
[----:B------:R-:W4:Y:S04]  /*709d0*/  LDL.LU R22, [R1+0x14f8] ;  /* 0x0014f80001167983 */ /* 0x000f280000300800 */
[----:B------:R-:W4:Y:S04]  /*709e0*/  LDL.LU R28, [R1+0x1494] ;  /* 0x00149400011c7983 */ /* 0x000f280000300800 */
[----:B------:R0:W-:Y:S04]  /*709f0*/  STL [R1+0x1758], R6 ;  /* 0x0017580601007387 */ /* 0x0001e80000100800 */
[----:B--2---:R-:W2:Y:S04]  /*70a00*/  LDL.LU R24, [R1+0x14b8] ;  /* 0x0014b80001187983 */ /* 0x004ea80000300800 */
[----:B------:R-:W4:Y:S01]  /*70a10*/  LDL.LU R26, [R1] ;  /* 0x00000000011a7983 */ /* 0x000f220000300800 */
[----:B------:R-:W-:Y:S01]  /*70a20*/  F2FP.SATFINITE.E5M2.F32.PACK_AB_MERGE_C R9, R9, R4, RZ ;  /* 0x000000040909723e */ /* 0x000fe200048060ff */
[----:B------:R-:W-:-:S05]  /*70a30*/  VIADD R4, R0, 0xd ;  /* 0x0000000d00047836 */ /* 0x000fca0000000000 */
[----:B------:R-:W-:Y:S01]  /*70a40*/  ISETP.GE.AND P0, PT, R4, UR60, PT ;  /* 0x0000003c04007c0c */ /* 0x000fe2000bf06270 */
[----:B------:R-:W-:Y:S01]  /*70a50*/  VIADD R4, R0, 0x33 ;  /* 0x0000003300047836 */ /* 0x000fe20000000000 */
[----:B------:R-:W0:Y:S02]  /*70a60*/  LDCU UR60, c[0x0][0x39c] ;  /* 0x00007380ff3c77ac */ /* 0x000e240008000800 */
[----:B------:R-:W-:Y:S02]  /*70a70*/  ISETP.LT.AND P1, PT, R16, UR20, !P0 ;  /* 0x0000001410007c0c */ /* 0x000fe4000c721270 */
[----:B------:R-:W-:Y:S01]  /*70a80*/  ISETP.LT.AND P0, PT, R27, UR16, !P0 ;  /* 0x000000101b007c0c */ /* 0x000fe2000c701270 */
[----:B------:R-:W0:Y:S01]  /*70a90*/  LDCU UR20, c[0x0][0x398] ;  /* 0x00007300ff1477ac */ /* 0x000e220008000800 */
[----:B------:R-:W0:Y:S09]  /*70aa0*/  LDCU UR16, c[0x0][0x398] ;  /* 0x00007300ff1077ac */ /* 0x000e320008000800 */
[----:B------:R-:W-:-:S04]  /*70ab0*/  @P1 LOP3.LUT R2, R2, 0x200, RZ, 0xfc, !PT ;  /* 0x0000020002021812 */ /* 0x000fc800078efcff */
[----:B------:R-:W-:-:S04]  /*70ac0*/  LOP3.LUT R2, R2, 0xffffffbf, RZ, 0xc0, !PT ;  /* 0xffffffbf02027812 */ /* 0x000fc800078ec0ff */
[----:B------:R-:W-:Y:S02]  /*70ad0*/  @P0 LOP3.LUT R2, R2, 0x40, RZ, 0xfc, !PT ;  /* 0x0000004002020812 */ /* 0x000fe400078efcff */
[----:B0-----:R-:W-:Y:S02]  /*70ae0*/  ISETP.GE.AND P0, PT, R4, UR12, PT ;  /* 0x0000000c04007c0c */ /* 0x001fe4000bf06270 */
[----:B------:R-:W-:Y:S02]  /*70af0*/  LOP3.LUT R2, R2, 0xffffff7f, RZ, 0xc0, !PT ;  /* 0xffffff7f02027812 */ /* 0x000fe400078ec0ff */
[----:B-1----:R-:W-:Y:S02]  /*70b00*/  ISETP.LT.AND P1, PT, R27, UR18, !P0 ;  /* 0x000000121b007c0c */ /* 0x002fe4000c721270 */
[----:B---3--:R-:W-:Y:S01]  /*70b10*/  ISETP.LT.AND P0, PT, R16, UR14, !P0 ;  /* 0x0000000e10007c0c */ /* 0x008fe2000c701270 */
[----:B------:R-:W-:Y:S01]  /*70b20*/  VIADD R4, R0, 0xe ;  /* 0x0000000e00047836 */ /* 0x000fe20000000000 */
[----:B------:R-:W0:Y:S01]  /*70b30*/  LDCU UR12, c[0x0][0x39c] ;  /* 0x00007380ff0c77ac */ /* 0x000e220008000800 */
[----:B------:R-:W1:Y:S01]  /*70b40*/  LDCU UR14, c[0x0][0x398] ;  /* 0x00007300ff0e77ac */ /* 0x000e620008000800 */
[----:B------:R-:W-:-:S02]  /*70b50*/  SHF.R.U32.HI R6, RZ, 0x8, R5 ;  /* 0x00000008ff067819 */ /* 0x000fc40000011605 */
[----:B------:R-:W-:Y:S02]  /*70b60*/  LOP3.LUT R21, R21, 0xffff, RZ, 0xc0, !PT ;  /* 0x0000ffff15157812 */ /* 0x000fe400078ec0ff */
[----:B------:R-:W-:Y:S01]  /*70b70*/  LOP3.LUT R7, R7, 0xffff, RZ, 0xc0, !PT ;  /* 0x0000ffff07077812 */ /* 0x000fe200078ec0ff */
[----:B------:R-:W3:Y:S02]  /*70b80*/  LDCU UR18, c[0x0][0x39c] ;  /* 0x00007380ff1277ac */ /* 0x000ee40008000800 */
        /* <DEDUP_REMOVED lines=10> */
[----:B------:R-:W-:-:S02]  /*70c30*/  LOP3.LUT R5, R29, 0xffff, RZ, 0xc0, !PT ;  /* 0x0000ffff1d057812 */ /* 0x000fc400078ec0ff */
[----:B------:R-:W-:Y:S01]  /*70c40*/  LOP3.LUT R6, R6, 0xffff, RZ, 0xc0, !PT ;  /* 0x0000ffff06067812 */ /* 0x000fe200078ec0ff */
[----:B------:R-:W3:Y:S01]  /*70c50*/  LDL.LU R29, [R1+0x1f4c] ;  /* 0x001f4c00011d7983 */ /* 0x000ee20000300800 */
[----:B------:R-:W2:Y:S03]  /*70c60*/  LDCU UR20, c[0x0][0x398] ;  /* 0x00007300ff1477ac */ /* 0x000ea60008000800 */
[----:B------:R-:W-:-:S04]  /*70c70*/  @P1 LOP3.LUT R2, R2, 0x10, RZ, 0xfc, !PT ;  /* 0x0000001002021812 */ /* 0x000fc800078efcff */
[----:B------:R-:W-:-:S04]  /*70c80*/  LOP3.LUT R2, R2, 0xfffffff7, RZ, 0xc0, !PT ;  /* 0xfffffff702027812 */ /* 0x000fc800078ec0ff */
[----:B------:R-:W-:Y:S02]  /*70c90*/  @P0 LOP3.LUT R2, R2, 0x8, RZ, 0xfc, !PT ;  /* 0x0000000802020812 */ /* 0x000fe400078efcff */
[----:B0-----:R-:W-:Y:S02]  /*70ca0*/  ISETP.GE.AND P0, PT, R4, UR12, PT ;  /* 0x0000000c04007c0c */ /* 0x001fe4000bf06270 */
[----:B------:R-:W-:Y:S02]  /*70cb0*/  LOP3.LUT R2, R2, 0xfffffffb, RZ, 0xc0, !PT ;  /* 0xfffffffb02027812 */ /* 0x000fe400078ec0ff */
[----:B-1----:R-:W-:Y:S02]  /*70cc0*/  ISETP.LT.AND P1, PT, R27, UR14, !P0 ;  /* 0x0000000e1b007c0c */ /* 0x002fe4000c721270 */
[----:B------:R-:W-:Y:S02]  /*70cd0*/  ISETP.LT.AND P0, PT, R16, UR24, !P0 ;  /* 0x0000001810007c0c */ /* 0x000fe4000c701270 */
[----:B------:R-:W-:Y:S01]  /*70ce0*/  LOP3.LUT R4, R25, 0xffff, RZ, 0xc0, !PT ;  /* 0x0000ffff19047812 */ /* 0x000fe200078ec0ff */
[----:B------:R-:W0:Y:S01]  /*70cf0*/  LDCU UR12, c[0x0][0x39c] ;  /* 0x00007380ff0c77ac */ /* 0x000e220008000800 */
[----:B------:R-:W3:Y:S01]  /*70d00*/  LDL.LU R25, [R1+0x1f48] ;  /* 0x001f480001197983 */ /* 0x000ee20000300800 */
[----:B------:R-:W1:Y:S01]  /*70d10*/  LDCU UR24, c[0x0][0x398] ;  /* 0x00007300ff1877ac */ /* 0x000e620008000800 */
[----:B------:R-:W-:Y:S01]  /*70d20*/  PRMT R5, R5, 0x3340, R4 ;  /* 0x0000334005057816 */ /* 0x000fe20000000004 */
[----:B------:R-:W-:Y:S01]  /*70d30*/  VIADD R4, R0, 0xf ;  /* 0x0000000f00047836 */ /* 0x000fe20000000000 */
[----:B------:R-:W0:Y:S03]  /*70d40*/  LDCU UR14, c[0x0][0x39c] ;  /* 0x00007380ff0e77ac */ /* 0x000e260008000800 */
[----:B------:R-:W-:-:S04]  /*70d50*/  @P1 LOP3.LUT R2, R2, 0x4, RZ, 0xfc, !PT ;  /* 0x0000000402021812 */ /* 0x000fc800078efcff */
[----:B------:R-:W-:-:S04]  /*70d60*/  LOP3.LUT R2, R2, 0xfffffffe, RZ, 0xc0, !PT ;  /* 0xfffffffe02027812 */ /* 0x000fc800078ec0ff */
[----:B------:R-:W-:Y:S02]  /*70d70*/  @P0 LOP3.LUT R2, R2, 0x1, RZ, 0xfc, !PT ;  /* 0x0000000102020812 */ /* 0x000fe400078efcff */
[----:B------:R-:W-:Y:S01]  /*70d80*/  ISETP.GE.AND P0, PT, R4, UR60, PT ;  /* 0x0000003c04007c0c */ /* 0x000fe2000bf06270 */
[----:B------:R0:W-:Y:S01]  /*70d90*/  STL [R1+0xb1c], R5 ;  /* 0x000b1c0501007387 */ /* 0x0001e20000100800 */
[----:B------:R-:W-:Y:S02]  /*70da0*/  LOP3.LUT R2, R2, 0xfffffffd, RZ, 0xc0, !PT ;  /* 0xfffffffd02027812 */ /* 0x000fe400078ec0ff */
[----:B------:R-:W-:Y:S02]  /*70db0*/  ISETP.LT.AND P1, PT, R16, UR16, !P0 ;  /* 0x0000001010007c0c */ /* 0x000fe4000c721270 */
[----:B--2---:R-:W-:Y:S02]  /*70dc0*/  LOP3.LUT R24, R24, 0xffff, RZ, 0xc0, !PT ;  /* 0x0000ffff18187812 */ /* 0x004fe400078ec0ff */
[----:B0-----:R-:W-:-:S02]  /*70dd0*/  PRMT R5, R21, 0x3340, R6 ;  /* 0x0000334015057816 */ /* 0x001fc40000000006 */
[----:B----4-:R-:W-:Y:S02]  /*70de0*/  LOP3.LUT R21, R22, 0xffff, RZ, 0xc0, !PT ;  /* 0x0000ffff16157812 */ /* 0x010fe400078ec0ff */
[----:B------:R-:W-:-:S05]  /*70df0*/  LOP3.LUT R6, R28, 0xffff, RZ, 0xc0, !PT ;  /* 0x0000ffff1c067812 */ /* 0x000fca00078ec0ff */
[----:B------:R-:W-:Y:S01]  /*70e00*/  @P1 LOP3.LUT R2, R2, 0x2, RZ, 0xfc, !PT ;  /* 0x0000000202021812 */ /* 0x000fe200078efcff */
[----:B------:R-:W-:Y:S01]  /*70e10*/  VIADD R4, R0, 0x31 ;  /* 0x0000003100047836 */ /* 0x000fe20000000000 */
[----:B------:R0:W-:Y:S04]  /*70e20*/  STL [R1+0xb18], R5 ;  /* 0x000b180501007387 */ /* 0x0001e80000100800 */
[----:B------:R2:W-:Y:S01]  /*70e30*/  STL [R1+0x1e88], R2 ;  /* 0x001e880201007387 */ /* 0x0005e20000100800 */
[----:B------:R-:W-:Y:S01]  /*70e40*/  SHF.R.U32.HI R22, RZ, 0x8, R21 ;  /* 0x00000008ff167819 */ /* 0x000fe20000011615 */
[----:B------:R-:W4:Y:S01]  /*70e50*/  LDCU UR60, c[0x0][0x39c] ;  /* 0x00007380ff3c77ac */ /* 0x000f220008000800 */
[----:B------:R-:W1:Y:S01]  /*70e60*/  LDCU UR16, c[0x0][0x398] ;  /* 0x00007300ff1077ac */ /* 0x000e620008000800 */
[----:B0-----:R-:W-:-:S02]  /*70e70*/  LOP3.LUT R5, R26, 0xffff, RZ, 0xc0, !PT ;  /* 0x0000ffff1a057812 */ /* 0x001fc400078ec0ff */
[--C-:B------:R-:W-:Y:S02]  /*70e80*/  PRMT R26, R21, 0x3340, R6.reuse ;  /* 0x00003340151a7816 */ /* 0x100fe40000000006 */
[----:B------:R-:W-:Y:S02]  /*70e90*/  SHF.R.U32.HI R21, RZ, 0x8, R6 ;  /* 0x00000008ff157819 */ /* 0x000fe40000011606 */
[----:B--2---:R-:W-:Y:S02]  /*70ea0*/  SHF.R.U32.HI R2, RZ, 0x8, R24 ;  /* 0x00000008ff027819 */ /* 0x004fe40000011618 */
[----:B------:R-:W-:Y:S01]  /*70eb0*/  PRMT R6, R24, 0x3340, R5 ;  /* 0x0000334018067816 */ /* 0x000fe20000000005 */
[----:B------:R0:W-:Y:S04]  /*70ec0*/  STL [R1+0x1754], R26 ;  /* 0x0017541a01007387 */ /* 0x0001e80000100800 */
[----:B0-----:R-:W2:Y:S04]  /*70ed0*/  LDL.LU R26, [R1+0x14bc] ;  /* 0x0014bc00011a7983 */ /* 0x001ea80000300800 */
[----:B------:R-:W4:Y:S01]  /*70ee0*/  LDL.LU R24, [R1+0x14ac] ;  /* 0x0014ac0001187983 */ /* 0x000f220000300800 */
[----:B------:R-:W-:-:S03]  /*70ef0*/  ISETP.LT.AND P0, PT, R27, UR20, !P0 ;  /* 0x000000141b007c0c */ /* 0x000fc6000c701270 */
[----:B------:R0:W-:Y:S01]  /*70f00*/  STL [R1+0x30], R6 ;  /* 0x0000300601007387 */ /* 0x0001e20000100800 */
[----:B------:R-:W-:Y:S01]  /*70f10*/  LOP3.LUT R2, R2, 0xffff, RZ, 0xc0, !PT ;  /* 0x0000ffff02027812 */ /* 0x000fe200078ec0ff */
[----:B------:R-:W1:Y:S01]  /*70f20*/  LDCU UR20, c[0x0][0x398] ;  /* 0x00007300ff1477ac */ /* 0x000e620008000800 */
[----:B0-----:R-:W-:Y:S02]  /*70f30*/  SHF.R.U32.HI R6, RZ, 0x8, R5 ;  /* 0x00000008ff067819 */ /* 0x001fe40000011605 */
[----:B------:R-:W-:Y:S02]  /*70f40*/  LOP3.LUT R5, R22, 0xffff, RZ, 0xc0, !PT ;  /* 0x0000ffff16057812 */ /* 0x000fe400078ec0ff */
[----:B------:R-:W-:-:S04]  /*70f50*/  LOP3.LUT R6, R6, 0xffff, RZ, 0xc0, !PT ;  /* 0x0000ffff06067812 */ /* 0x000fc800078ec0ff */
[----:B------:R-:W-:Y:S02]  /*70f60*/  PRMT R2, R2, 0x3340, R6 ;  /* 0x0000334002027816 */ /* 0x000fe40000000006 */
[----:B---3--:R-:W-:Y:S02]  /*70f70*/  LOP3.LUT R29, R29, 0xffff, RZ, 0xc0, !PT ;  /* 0x0000ffff1d1d7812 */ /* 0x008fe400078ec0ff */
[----:B------:R-:W-:-:S04]  /*70f80*/  LOP3.LUT R25, R25, 0xbfffffff, RZ, 0xc0, !PT ;  /* 0xbfffffff19197812 */ /* 0x000fc800078ec0ff */
[----:B------:R-:W-:Y:S02]  /*70f90*/  @P0 LOP3.LUT R25, R25, 0x40000000, RZ, 0xfc, !PT ;  /* 0x4000000019190812 */ /* 0x000fe400078efcff */
[----:B------:R-:W-:Y:S02]  /*70fa0*/  ISETP.GE.AND P0, PT, R4, UR12, PT ;  /* 0x0000000c04007c0c */ /* 0x000fe4000bf06270 */
[----:B------:R-:W-:Y:S01]  /*70fb0*/  LOP3.LUT R4, R21, 0xffff, RZ, 0xc0, !PT ;  /* 0x0000ffff15047812 */ /* 0x000fe200078ec0ff */
[----:B------:R-:W0:Y:S03]  /*70fc0*/  LDCU UR12, c[0x0][0x39c] ;  /* 0x00007380ff0c77ac */ /* 0x000e260008000800 */
[----:B------:R-:W-:-:S05]  /*70fd0*/  PRMT R5, R5, 0x3340, R4 ;  /* 0x0000334005057816 */ /* 0x000fca0000000004 */
[----:B------:R4:W-:Y:S04]  /*70fe0*/  STL [R1+0xacc], R5 ;  /* 0x000acc0501007387 */ /* 0x0009e80000100800 */
[----:B------:R3:W-:Y:S01]  /*70ff0*/  STL [R1+0x28], R2 ;  /* 0x0000280201007387 */ /* 0x0007e20000100800 */
[----:B--2---:R-:W-:Y:S02]  /*71000*/  LOP3.LUT R6, R26, 0xffff, RZ, 0xc0, !PT ;  /* 0x0000ffff1a067812 */ /* 0x004fe400078ec0ff */
[----:B----4-:R-:W-:Y:S02]  /*71010*/  LOP3.LUT R5, R24, 0xffff, RZ, 0xc0, !PT ;  /* 0x0000ffff18057812 */ /* 0x010fe400078ec0ff */
[----:B---3--:R-:W-:Y:S02]  /*71020*/  PRMT R2, R6, 0x3340, R29 ;  /* 0x0000334006027816 */ /* 0x008fe4000000001d */
[----:B------:R-:W-:-:S02]  /*71030*/  SHF.R.U32.HI R28, RZ, 0x8, R5 ;  /* 0x00000008ff1c7819 */ /* 0x000fc40000011605 */
[----:B------:R-:W-:Y:S01]  /*71040*/  PRMT R5, R5, 0x3340, R7 ;  /* 0x0000334005057816 */ /* 0x000fe20000000007 */
[----:B------:R2:W-:Y:S04]  /*71050*/  STL [R1+0x2c], R2 ;  /* 0x00002c0201007387 */ /* 0x0005e80000100800 */
[----:B--2---:R-:W2:Y:S04]  /*71060*/  LDL.LU R2, [R1+0x14e8] ;  /* 0x0014e80001027983 */ /* 0x004ea80000300800 */
[----:B------:R-:W3:Y:S04]  /*71070*/  LDL.LU R22, [R1+0x88] ;  /* 0x0000880001167983 */ /* 0x000ee80000300800 */
[----:B------:R4:W-:Y:S04]  /*71080*/  STL [R1+0x14f8], R5 ;  /* 0x0014f80501007387 */ /* 0x0009e80000100800 */
[----:B------:R-:W3:Y:S04]  /*71090*/  LDL.LU R26, [R1+0x14e4] ;  /* 0x0014e400011a7983 */ /* 0x000ee80000300800 */
[----:B------:R-:W3:Y:S01]  /*710a0*/  LDL.LU R24, [R1+0x80] ;  /* 0x0000800001187983 */ /* 0x000ee20000300800 */
[----:B-1----:R-:W-:-:S02]  /*710b0*/  ISETP.LT.AND P1, PT, R27, UR24, !P0 ;  /* 0x000000181b007c0c */ /* 0x002fc4000c721270 */
[----:B------:R-:W-:Y:S02]  /*710c0*/  ISETP.LT.AND P0, PT, R16, UR28, !P0 ;  /* 0x0000001c10007c0c */ /* 0x000fe4000c701270 */
[----:B------:R-:W-:Y:S01]  /*710d0*/  LOP3.LUT R25, R25, 0x7fffffff, RZ, 0xc0, !PT ;  /* 0x7fffffff19197812 */ /* 0x000fe200078ec0ff */
[----:B------:R-:W-:Y:S01]  /*710e0*/  VIADD R4, R0, 0x10 ;  /* 0x0000001000047836 */ /* 0x000fe20000000000 */
[----:B------:R-:W1:Y:S01]  /*710f0*/  LDCU UR24, c[0x0][0x39c] ;  /* 0x00007380ff1877ac */ /* 0x000e620008000800 */
[----:B------:R-:W-:Y:S02]  /*71100*/  SHF.R.U32.HI R21, RZ, 0x8, R6 ;  /* 0x00000008ff157819 */ /* 0x000fe40000011606 */
[----:B------:R-:W-:Y:S01]  /*71110*/  SHF.R.U32.HI R29, RZ, 0x8, R29 ;  /* 0x00000008ff1d7819 */ /* 0x000fe2000001161d */
[----:B------:R-:W0:Y:S03]  /*71120*/  LDCU UR28, c[0x0][0x398] ;  /* 0x00007300ff1c77ac */ /* 0x000e260008000800 */
        /* <DEDUP_REMOVED lines=8> */
[----:B----4-:R-:W-:-:S02]  /*711b0*/  LOP3.LUT R5, R21, 0xffff, RZ, 0xc0, !PT ;  /* 0x0000ffff15057812 */ /* 0x010fc400078ec0ff */
[----:B------:R-:W-:Y:S01]  /*711c0*/  SHF.R.U32.HI R6, RZ, 0x8, R7 ;  /* 0x00000008ff067819 */ /* 0x000fe20000011607 */
[----:B------:R-:W4:Y:S01]  /*711d0*/  LDCU UR60, c[0x0][0x39c] ;  /* 0x00007380ff3c77ac */ /* 0x000f220008000800 */
[----:B------:R-:W0:Y:S05]  /*711e0*/  LDCU UR16, c[0x0][0x398] ;  /* 0x00007300ff1077ac */ /* 0x000e2a0008000800 */
[----:B------:R-:W-:Y:S01]  /*711f0*/  @P1 LOP3.LUT R25, R25, 0x10000000, RZ, 0xfc, !PT ;  /* 0x1000000019191812 */ /* 0x000fe200078efcff */
[----:B------:R-:W4:Y:S01]  /*71200*/  LDL.LU R21, [R1+0x1f44] ;  /* 0x001f440001157983 */ /* 0x000f220000300800 */
[----:B------:R-:W0:Y:S02]  /*71210*/  LDCU UR20, c[0x0][0x398] ;  /* 0x00007300ff1477ac */ /* 0x000e240008000800 */
[----:B------:R-:W-:-:S04]  /*71220*/  LOP3.LUT R25, R25, 0xf7ffffff, RZ, 0xc0, !PT ;  /* 0xf7ffffff19197812 */ /* 0x000fc800078ec0ff */
[----:B------:R-:W-:Y:S02]  /*71230*/  @P0 LOP3.LUT R25, R25, 0x8000000, RZ, 0xfc, !PT ;  /* 0x0800000019190812 */ /* 0x000fe400078efcff */
[----:B-1----:R-:W-:Y:S02]  /*71240*/  ISETP.GE.AND P0, PT, R4, UR24, PT ;  /* 0x0000001804007c0c */ /* 0x002fe4000bf06270 */
[----:B------:R-:W-:Y:S02]  /*71250*/  LOP3.LUT R4, R29, 0xffff, RZ, 0xc0, !PT ;  /* 0x0000ffff1d047812 */ /* 0x000fe400078ec0ff */
[----:B------:R-:W-:Y:S02]  /*71260*/  LOP3.LUT R7, R28, 0xffff, RZ, 0xc0, !PT ;  /* 0x0000ffff1c077812 */ /* 0x000fe400078ec0ff */
[----:B------:R-:W-:Y:S01]  /*71270*/  LOP3.LUT R6, R6, 0xffff, RZ, 0xc0, !PT ;  /* 0x0000ffff06067812 */ /* 0x000fe200078ec0ff */
[----:B------:R-:W4:Y:S01]  /*71280*/  LDL.LU R28, [R1+0x1f40] ;  /* 0x001f4000011c7983 */ /* 0x000f220000300800 */
[----:B------:R-:W-:-:S02]  /*71290*/  PRMT R5, R5, 0x3340, R4 ;  /* 0x0000334005057816 */ /* 0x000fc40000000004 */
[----:B------:R-:W-:Y:S01]  /*712a0*/  LOP3.LUT R25, R25, 0xfbffffff, RZ, 0xc0, !PT ;  /* 0xfbffffff19197812 */ /* 0x000fe200078ec0ff */
[----:B------:R-:W1:Y:S02]  /*712b0*/  LDCU UR24, c[0x0][0x398] ;  /* 0x00007300ff1877ac */ /* 0x000e640008000800 */
[----:B------:R0:W-:Y:S02]  /*712c0*/  STL [R1+0x24], R5 ;  /* 0x0000240501007387 */ /* 0x0001e40000100800 */
[----:B0-----:R-:W-:-:S05]  /*712d0*/  PRMT R5, R7, 0x3340, R6 ;  /* 0x0000334007057816 */ /* 0x001fca0000000006 */
[----:B------:R0:W-:Y:S01]  /*712e0*/  STL [R1+0x8c4], R5 ;  /* 0x0008c40501007387 */ /* 0x0001e20000100800 */
[----:B--2---:R-:W-:Y:S02]  /*712f0*/  LOP3.LUT R29, R2, 0xffff, RZ, 0xc0, !PT ;  /* 0x0000ffff021d7812 */ /* 0x004fe400078ec0ff */
[----:B---3--:R-:W-:Y:S02]  /*71300*/  LOP3.LUT R6, R22, 0xffff, RZ, 0xc0, !PT ;  /* 0x0000ffff16067812 */ /* 0x008fe400078ec0ff */
[----:B------:R-:W-:Y:S02]  /*71310*/  LOP3.LUT R7, R26, 0xffff, RZ, 0xc0, !PT ;  /* 0x0000ffff1a077812 */ /* 0x000fe400078ec0ff */
[----:B0-----:R-:W-:Y:S02]  /*71320*/  LOP3.LUT R5, R24, 0xffff, RZ, 0xc0, !PT ;  /* 0x0000ffff18057812 */ /* 0x001fe400078ec0ff */
[----:B------:R-:W-:Y:S02]  /*71330*/  PRMT R22, R29, 0x3340, R6 ;  /* 0x000033401d167816 */ /* 0x000fe40000000006 */
[----:B------:R-:W-:-:S02]  /*71340*/  SHF.R.U32.HI R26, RZ, 0x8, R29 ;  /* 0x00000008ff1a7819 */ /* 0x000fc4000001161d */
[----:B------:R-:W-:Y:S02]  /*71350*/  SHF.R.U32.HI R29, RZ, 0x8, R6 ;  /* 0x00000008ff1d7819 */ /* 0x000fe40000011606 */
[--C-:B------:R-:W-:Y:S01]  /*71360*/  PRMT R6, R7, 0x3340, R5.reuse ;  /* 0x0000334007067816 */ /* 0x100fe20000000005 */
[----:B------:R0:W-:Y:S04]  /*71370*/  STL [R1+0x14e8], R22 ;  /* 0x0014e81601007387 */ /* 0x0001e80000100800 */
[----:B0-----:R-:W2:Y:S04]  /*71380*/  LDL.LU R22, [R1+0x14d4] ;  /* 0x0014d40001167983 */ /* 0x001ea80000300800 */
[----:B------:R-:W3:Y:S04]  /*71390*/  LDL.LU R24, [R1+0x14d0] ;  /* 0x0014d00001187983 */ /* 0x000ee80000300800 */
[----:B------:R0:W-:Y:S02]  /*713a0*/  STL [R1+0x14e4], R6 ;  /* 0x0014e40601007387 */ /* 0x0001e40000100800 */
[----:B0-----:R-:W-:-:S02]  /*713b0*/  SHF.R.U32.HI R6, RZ, 0x8, R5 ;  /* 0x00000008ff067819 */ /* 0x001fc40000011605 */
[----:B------:R-:W-:Y:S02]  /*713c0*/  LOP3.LUT R5, R26, 0xffff, RZ, 0xc0, !PT ;  /* 0x0000ffff1a057812 */ /* 0x000fe400078ec0ff */
[----:B------:R-:W3:Y:S01]  /*713d0*/  LDL.LU R26, [R1+0x1f3c] ;  /* 0x001f3c00011a7983 */ /* 0x000ee20000300800 */
[----:B------:R-:W-:Y:S02]  /*713e0*/  ISETP.LT.AND P1, PT, R27, UR28, !P0 ;  /* 0x0000001c1b007c0c */ /* 0x000fe4000c721270 */
[----:B------:R-:W-:Y:S01]  /*713f0*/  ISETP.LT.AND P0, PT, R16, UR32, !P0 ;  /* 0x0000002010007c0c */ /* 0x000fe2000c701270 */
[----:B------:R-:W-:Y:S01]  /*71400*/  VIADD R4, R0, 0x11 ;  /* 0x0000001100047836 */ /* 0x000fe20000000000 */
[----:B------:R-:W-:Y:S02]  /*71410*/  SHF.R.U32.HI R2, RZ, 0x8, R7 ;  /* 0x00000008ff027819 */ /* 0x000fe40000011607 */
[----:B------:R-:W-:Y:S01]  /*71420*/  LOP3.LUT R6, R6, 0xffff, RZ, 0xc0, !PT ;  /* 0x0000ffff06067812 */ /* 0x000fe200078ec0ff */
[----:B------:R-:W0:Y:S01]  /*71430*/  LDCU UR28, c[0x0][0x398] ;  /* 0x00007300ff1c77ac */ /* 0x000e220008000800 */
[----:B------:R-:W0:Y:S05]  /*71440*/  LDCU UR32, c[0x0][0x398] ;  /* 0x00007300ff2077ac */ /* 0x000e2a0008000800 */
[----:B------:R-:W-:-:S04]  /*71450*/  @P1 LOP3.LUT R25, R25, 0x4000000, RZ, 0xfc, !PT ;  /* 0x0400000019191812 */ /* 0x000fc800078efcff */
[----:B------:R-:W-:-:S04]  /*71460*/  LOP3.LUT R25, R25, 0xfeffffff, RZ, 0xc0, !PT ;  /* 0xfeffffff19197812 */ /* 0x000fc800078ec0ff */
[----:B------:R-:W-:Y:S02]  /*71470*/  @P0 LOP3.LUT R25, R25, 0x1000000, RZ, 0xfc, !PT ;  /* 0x0100000019190812 */ /* 0x000fe400078efcff */
[----:B----4-:R-:W-:Y:S02]  /*71480*/  ISETP.GE.AND P0, PT, R4, UR60, PT ;  /* 0x0000003c04007c0c */ /* 0x010fe4000bf06270 */
[----:B------:R-:W-:Y:S02]  /*71490*/  LOP3.LUT R25, R25, 0xfdffffff, RZ, 0xc0, !PT ;  /* 0xfdffffff19197812 */ /* 0x000fe400078ec0ff */
[----:B------:R-:W-:Y:S02]  /*714a0*/  ISETP.LT.AND P1, PT, R16, UR16, !P0 ;  /* 0x0000001010007c0c */ /* 0x000fe4000c721270 */
[----:B------:R-:W-:Y:S01]  /*714b0*/  ISETP.LT.AND P0, PT, R27, UR20, !P0 ;  /* 0x000000141b007c0c */ /* 0x000fe2000c701270 */
[----:B------:R-:W-:Y:S01]  /*714c0*/  VIADD R4, R0, 0x2f ;  /* 0x0000002f00047836 */ /* 0x000fe20000000000 */
[----:B------:R-:W-:-:S02]  /*714d0*/  LOP3.LUT R7, R2, 0xffff, RZ, 0xc0, !PT ;  /* 0x0000ffff02077812 */ /* 0x000fc400078ec0ff */
[----:B------:R-:W-:Y:S01]  /*714e0*/  LOP3.LUT R28, R28, 0xffff, RZ, 0xc0, !PT ;  /* 0x0000ffff1c1c7812 */ /* 0x000fe200078ec0ff */
[----:B------:R-:W4:Y:S01]  /*714f0*/  LDCU UR60, c[0x0][0x39c] ;  /* 0x00007380ff3c77ac */ /* 0x000f220008000800 */
[----:B------:R-:W0:Y:S01]  /*71500*/  LDCU UR16, c[0x0][0x398] ;  /* 0x00007300ff1077ac */ /* 0x000e220008000800 */
[----:B------:R-:W0:Y:S04]  /*71510*/  LDCU UR20, c[0x0][0x398] ;  /* 0x00007300ff1477ac */ /* 0x000e280008000800 */
[----:B------:R-:W-:-:S04]  /*71520*/  @P1 LOP3.LUT R25, R25, 0x2000000, RZ, 0xfc, !PT ;  /* 0x0200000019191812 */ /* 0x000fc800078efcff */
[----:B------:R-:W-:-:S04]  /*71530*/  LOP3.LUT R25, R25, 0xffbfffff, RZ, 0xc0, !PT ;  /* 0xffbfffff19197812 */ /* 0x000fc800078ec0ff */
[----:B------:R-:W-:Y:S02]  /*71540*/  @P0 LOP3.LUT R25, R25, 0x400000, RZ, 0xfc, !PT ;  /* 0x0040000019190812 */ /* 0x000fe400078efcff */
[----:B------:R-:W-:Y:S02]  /*71550*/  ISETP.GE.AND P0, PT, R4, UR12, PT ;  /* 0x0000000c04007c0c */ /* 0x000fe4000bf06270 */
[----:B------:R-:W-:Y:S02]  /*71560*/  LOP3.LUT R4, R29, 0xffff, RZ, 0xc0, !PT ;  /* 0x0000ffff1d047812 */ /* 0x000fe400078ec0ff */
[----:B------:R-:W-:Y:S02]  /*71570*/  LOP3.LUT R9, R9, 0xffff, RZ, 0xc0, !PT ;  /* 0x0000ffff09097812 */ /* 0x000fe400078ec0ff */
[----:B------:R-:W-:Y:S02]  /*71580*/  LOP3.LUT R25, R25, 0xff7fffff, RZ, 0xc0, !PT ;  /* 0xff7fffff19197812 */ /* 0x000fe400078ec0ff */
[----:B------:R-:W-:-:S02]  /*71590*/  LOP3.LUT R8, R8, 0xffff, RZ, 0xc0, !PT ;  /* 0x0000ffff08087812 */ /* 0x000fc400078ec0ff */
[----:B------:R-:W-:Y:S02]  /*715a0*/  PRMT R2, R5, 0x3340, R4 ;  /* 0x0000334005027816 */ /* 0x000fe40000000004 */
[----:B------:R-:W-:Y:S02]  /*715b0*/  LOP3.LUT R10, R10, 0xffff, RZ, 0xc0, !PT ;  /* 0x0000ffff0a0a7812 */ /* 0x000fe400078ec0ff */
[----:B------:R-:W-:Y:S02]  /*715c0*/  LOP3.LUT R12, R12, 0xffff, RZ, 0xc0, !PT ;  /* 0x0000ffff0c0c7812 */ /* 0x000fe400078ec0ff */
[----:B------:R-:W-:Y:S02]  /*715d0*/  LOP3.LUT R11, R11, 0xffff, RZ, 0xc0, !PT ;  /* 0x0000ffff0b0b7812 */ /* 0x000fe400078ec0ff */
[----:B------:R-:W-:Y:S01]  /*715e0*/  LOP3.LUT R13, R13, 0xffff, RZ, 0xc0, !PT ;  /* 0x0000ffff0d0d7812 */ /* 0x000fe200078ec0ff */
[----:B------:R0:W-:Y:S01]  /*715f0*/  STL [R1+0x1b8], R2 ;  /* 0x0001b80201007387 */ /* 0x0001e20000100800 */
[----:B------:R-:W1:Y:S01]  /*71600*/  LDCU UR12, c[0x0][0x39c] ;  /* 0x00007380ff0c77ac */ /* 0x000e620008000800 */
[----:B0-----:R-:W-:-:S05]  /*71610*/  PRMT R2, R7, 0x3340, R6 ;  /* 0x0000334007027816 */ /* 0x001fca0000000006 */
[----:B------:R0:W-:Y:S01]  /*71620*/  STL [R1+0x1bc], R2 ;  /* 0x0001bc0201007387 */ /* 0x0001e20000100800 */
[----:B--2---:R-:W-:Y:S02]  /*71630*/  LOP3.LUT R7, R22, 0xffff, RZ, 0xc0, !PT ;  /* 0x0000ffff16077812 */ /* 0x004fe400078ec0ff */
[----:B---3--:R-:W-:Y:S02]  /*71640*/  LOP3.LUT R6, R24, 0xffff, RZ, 0xc0, !PT ;  /* 0x0000ffff18067812 */ /* 0x008fe400078ec0ff */
[----:B------:R-:W-:Y:S02]  /*71650*/  SHF.R.U32.HI R22, RZ, 0x8, R7 ;  /* 0x00000008ff167819 */ /* 0x000fe40000011607 */
[----:B------:R-:W-:-:S04]  /*71660*/  LOP3.LUT R5, R26, 0xffff, RZ, 0xc0, !PT ;  /* 0x0000ffff1a057812 */ /* 0x000fc800078ec0ff */
[--C-:B0-----:R-:W-:Y:S02]  /*71670*/  PRMT R2, R7, 0x3340, R5.reuse ;  /* 0x0000334007027816 */ /* 0x101fe40000000005 */
[----:B------:R-:W-:Y:S02]  /*71680*/  SHF.R.U32.HI R7, RZ, 0x8, R5 ;  /* 0x00000008ff077819 */ /* 0x000fe40000011605 */
[----:B------:R-:W-:Y:S01]  /*71690*/  PRMT R5, R6, 0x3340, R28 ;  /* 0x0000334006057816 */ /* 0x000fe2000000001c */
[----:B------:R0:W-:Y:S01]  /*716a0*/  STL [R1+0x1750], R2 ;  /* 0x0017500201007387 */ /* 0x0001e20000100800 */
[----:B------:R-:W-:Y:S02]  /*716b0*/  SHF.R.U32.HI R29, RZ, 0x8, R6 ;  /* 0x00000008ff1d7819 */ /* 0x000fe40000011606 */
[----:B------:R-:W-:Y:S01]  /*716c0*/  SHF.R.U32.HI R6, RZ, 0x8, R28 ;  /* 0x00000008ff067819 */ /* 0x000fe2000001161c */
[----:B0-----:R-:W2:Y:S04]  /*716d0*/  LDL.LU R2, [R1+0x14a0] ;  /* 0x0014a00001027983 */ /* 0x001ea80000300800 */
[----:B------:R-:W3:Y:S04]  /*716e0*/  LDL.LU R26, [R1+0x14f4] ;  /* 0x0014f400011a7983 */ /* 0x000ee80000300800 */
[----:B------:R0:W-:Y:S04]  /*716f0*/  STL [R1+0x174c], R5 ;  /* 0x00174c0501007387 */ /* 0x0001e80000100800 */
[----:B------:R-:W3:Y:S04]  /*71700*/  LDL.LU R24, [R1+0x84] ;  /* 0x0000840001187983 */ /* 0x000ee80000300800 */
[----:B------:R-:W3:Y:S01]  /*71710*/  LDL.LU R28, [R1+0x1514] ;  /* 0x00151400011c7983 */ /* 0x000ee20000300800 */
[----:B-1----:R-:W-:-:S02]  /*71720*/  ISETP.LT.AND P1, PT, R27, UR24, !P0 ;  /* 0x000000181b007c0c */ /* 0x002fc4000c721270 */
[----:B------:R-:W-:Y:S01]  /*71730*/  ISETP.LT.AND P0, PT, R16, UR28, !P0 ;  /* 0x0000001c10007c0c */ /* 0x000fe2000c701270 */
[----:B------:R-:W-:Y:S01]  /*71740*/  VIADD R4, R0, 0x12 ;  /* 0x0000001200047836 */ /* 0x000fe20000000000 */
[----:B------:R-:W1:Y:S01]  /*71750*/  LDCU UR24, c[0x0][0x398] ;  /* 0x00007300ff1877ac */ /* 0x000e620008000800 */
[----:B------:R-:W0:Y:S08]  /*71760*/  LDCU UR28, c[0x0][0x398] ;  /* 0x00007300ff1c77ac */ /* 0x000e300008000800 */
[----:B------:R-:W-:-:S04]  /*71770*/  @P1 LOP3.LUT R25, R25, 0x800000, RZ, 0xfc, !PT ;  /* 0x0080000019191812 */ /* 0x000fc800078efcff */
[----:B------:R-:W-:-:S04]  /*71780*/  LOP3.LUT R25, R25, 0xffdfffff, RZ, 0xc0, !PT ;  /* 0xffdfffff19197812 */ /* 0x000fc800078ec0ff */
[----:B------:R-:W-:Y:S02]  /*71790*/  @P0 LOP3.LUT R25, R25, 0x200000, RZ, 0xfc, !PT ;  /* 0x0020000019190812 */ /* 0x000fe400078efcff */
[----:B----4-:R-:W-:Y:S02]  /*717a0*/  ISETP.GE.AND P0, PT, R4, UR60, PT ;  /* 0x0000003c04007c0c */ /* 0x010fe4000bf06270 */
[----:B------:R-:W-:Y:S02]  /*717b0*/  LOP3.LUT R25, R25, 0xffefffff, RZ, 0xc0, !PT ;  /* 0xffefffff19197812 */ /* 0x000fe400078ec0ff */
[----:B------:R-:W-:Y:S02]  /*717c0*/  ISETP.LT.AND P1, PT, R16, UR16, !P0 ;  /* 0x0000001010007c0c */ /* 0x000fe4000c721270 */
[----:B------:R-:W-:Y:S01]  /*717d0*/  ISETP.LT.AND P0, PT, R27, UR20, !P0 ;  /* 0x000000141b007c0c */ /* 0x000fe2000c701270 */
[----:B------:R-:W4:Y:S01]  /*717e0*/  LDCU UR16, c[0x0][0x398] ;  /* 0x00007300ff1077ac */ /* 0x000f220008000800 */
[----:B------:R-:W-:Y:S01]  /*717f0*/  VIADD R4, R0, 0x2e ;  /* 0x0000002e00047836 */ /* 0x000fe20000000000 */
[----:B------:R-:W0:Y:S01]  /*71800*/  LDCU UR60, c[0x0][0x39c] ;  /* 0x00007380ff3c77ac */ /* 0x000e220008000800 */
[----:B------:R-:W0:Y:S07]  /*71810*/  LDCU UR20, c[0x0][0x398] ;  /* 0x00007300ff1477ac */ /* 0x000e2e0008000800 */
[----:B------:R-:W-:-:S04]  /*71820*/  @P1 LOP3.LUT R25, R25, 0x100000, RZ, 0xfc, !PT ;  /* 0x0010000019191812 */ /* 0x000fc800078efcff */
[----:B------:R-:W-:-:S04]  /*71830*/  LOP3.LUT R25, R25, 0xfff7ffff, RZ, 0xc0, !PT ;  /* 0xfff7ffff19197812 */ /* 0x000fc800078ec0ff */
[----:B------:R-:W-:Y:S02]  /*71840*/  @P0 LOP3.LUT R25, R25, 0x80000, RZ, 0xfc, !PT ;  /* 0x0008000019190812 */ /* 0x000fe400078efcff */
[----:B------:R-:W-:Y:S02]  /*71850*/  ISETP.GE.AND P0, PT, R4, UR14, PT ;  /* 0x0000000e04007c0c */ /* 0x000fe4000bf06270 */
[----:B------:R-:W-:Y:S02]  /*71860*/  LOP3.LUT R25, R25, 0xfffbffff, RZ, 0xc0, !PT ;  /* 0xfffbffff19197812 */ /* 0x000fe400078ec0ff */
[----:B-1----:R-:W-:Y:S02]  /*71870*/  ISETP.LT.AND P1, PT, R27, UR24, !P0 ;  /* 0x000000181b007c0c */ /* 0x002fe4000c721270 */
[----:B----4-:R-:W-:Y:S02]  /*71880*/  ISETP.LT.AND P0, PT, R16, UR16, !P0 ;  /* 0x0000001010007c0c */ /* 0x010fe4000c701270 */
[----:B0-----:R-:W-:-:S02]  /*71890*/  LOP3.LUT R5, R22, 0xffff, RZ, 0xc0, !PT ;  /* 0x0000ffff16057812 */ /* 0x001fc400078ec0ff */
[----:B------:R-:W-:Y:S02]  /*718a0*/  LOP3.LUT R4, R7, 0xffff, RZ, 0xc0, !PT ;  /* 0x0000ffff07047812 */ /* 0x000fe400078ec0ff */
[----:B------:R-:W-:Y:S01]  /*718b0*/  LOP3.LUT R6, R6, 0xffff, RZ, 0xc0, !PT ;  /* 0x0000ffff06067812 */ /* 0x000fe200078ec0ff */
[----:B------:R-:W4:Y:S01]  /*718c0*/  LDL.LU R22, [R1+0x1f38] ;  /* 0x001f380001167983 */ /* 0x000f220000300800 */
[----:B------:R-:W0:Y:S01]  /*718d0*/  LDCU UR24, c[0x0][0x398] ;  /* 0x00007300ff1877ac */ /* 0x000e220008000800 */
[----:B------:R-:W-:Y:S01]  /*718e0*/  PRMT R5, R5, 0x3340, R4 ;  /* 0x0000334005057816 */ /* 0x000fe20000000004 */
[----:B------:R-:W-:Y:S01]  /*718f0*/  VIADD R4, R0, 0x13 ;  /* 0x0000001300047836 */ /* 0x000fe20000000000 */
[----:B------:R-:W1:Y:S01]  /*71900*/  LDCU UR14, c[0x0][0x39c] ;  /* 0x00007380ff0e77ac */ /* 0x000e620008000800 */
[----:B------:R-:W-:Y:S01]  /*71910*/  @P1 LOP3.LUT R25, R25, 0x40000, RZ, 0xfc, !PT ;  /* 0x0004000019191812 */ /* 0x000fe200078efcff */
[----:B------:R-:W0:Y:S03]  /*71920*/  LDCU UR16, c[0x0][0x39c] ;  /* 0x00007380ff1077ac */ /* 0x000e260008000800 */
[----:B------:R-:W-:-:S04]  /*71930*/  LOP3.LUT R25, R25, 0xfffeffff, RZ, 0xc0, !PT ;  /* 0xfffeffff19197812 */ /* 0x000fc800078ec0ff */
[----:B------:R-:W-:Y:S02]  /*71940*/  @P0 LOP3.LUT R25, R25, 0x10000, RZ, 0xfc, !PT ;  /* 0x0001000019190812 */ /* 0x000fe400078efcff */
[----:B------:R-:W-:Y:S02]  /*71950*/  ISETP.GE.AND P0, PT, R4, UR60, PT ;  /* 0x0000003c04007c0c */ /* 0x000fe4000bf06270 */
[----:B------:R-:W-:Y:S01]  /*71960*/  LOP3.LUT R7, R29, 0xffff, RZ, 0xc0, !PT ;  /* 0x0000ffff1d077812 */ /* 0x000fe200078ec0ff */
[----:B------:R0:W-:Y:S01]  /*71970*/  STL [R1+0xac8], R5 ;  /* 0x000ac80501007387 */ /* 0x0001e20000100800 */
[----:B------:R-:W-:Y:S02]  /*71980*/  LOP3.LUT R25, R25, 0xfffdffff, RZ, 0xc0, !PT ;  /* 0xfffdffff19197812 */ /* 0x000fe400078ec0ff */
[----:B------:R-:W-:Y:S02]  /*71990*/  ISETP.LT.AND P1, PT, R16, UR20, !P0 ;  /* 0x0000001410007c0c */ /* 0x000fe4000c721270 */
[----:B------:R-:W-:Y:S01]  /*719a0*/  ISETP.LT.AND P0, PT, R27, UR28, !P0 ;  /* 0x0000001c1b007c0c */ /* 0x000fe2000c701270 */
[----:B------:R-:W-:Y:S01]  /*719b0*/  VIADD R4, R0, 0x2d ;  /* 0x0000002d00047836 */ /* 0x000fe20000000000 */
[----:B------:R-:W1:Y:S01]  /*719c0*/  LDCU UR20, c[0x0][0x398] ;  /* 0x00007300ff1477ac */ /* 0x000e620008000800 */
[----:B------:R-:W1:Y:S01]  /*719d0*/  LDCU UR60, c[0x0][0x39c] ;  /* 0x00007380ff3c77ac */ /* 0x000e620008000800 */
[----:B------:R-:W1:Y:S01]  /*719e0*/  LDCU UR28, c[0x0][0x398] ;  /* 0x00007300ff1c77ac */ /* 0x000e620008000800 */
[----:B0-----:R-:W-:-:S05]  /*719f0*/  PRMT R5, R7, 0x3340, R6 ;  /* 0x0000334007057816 */ /* 0x001fca0000000006 */
[----:B------:R0:W-:Y:S01]  /*71a00*/  STL [R1+0xab4], R5 ;  /* 0x000ab40501007387 */ /* 0x0001e20000100800 */
[----:B------:R-:W-:-:S04]  /*71a10*/  @P1 LOP3.LUT R25, R25, 0x20000, RZ, 0xfc, !PT ;  /* 0x0002000019191812 */ /* 0x000fc800078efcff */
[----:B------:R-:W-:-:S04]  /*71a20*/  LOP3.LUT R25, R25, 0xffffbfff, RZ, 0xc0, !PT ;  /* 0xffffbfff19197812 */ /* 0x000fc800078ec0ff */
[----:B------:R-:W-:Y:S02]  /*71a30*/  @P0 LOP3.LUT R25, R25, 0x4000, RZ, 0xfc, !PT ;  /* 0x0000400019190812 */ /* 0x000fe400078efcff */
[----:B------:R-:W-:Y:S01]  /*71a40*/  ISETP.GE.AND P0, PT, R4, UR18, PT ;  /* 0x0000001204007c0c */ /* 0x000fe2000bf06270 */
[----:B------:R-:W0:Y:S01]  /*71a50*/  LDCU UR18, c[0x0][0x39c] ;  /* 0x00007380ff1277ac */ /* 0x000e220008000800 */
[----:B--2---:R-:W-:Y:S02]  /*71a60*/  LOP3.LUT R6, R2, 0xffff, RZ, 0xc0, !PT ;  /* 0x0000ffff02067812 */ /* 0x004fe400078ec0ff */
[----:B---3--:R-:W-:Y:S02]  /*71a70*/  LOP3.LUT R7, R26, 0xffff, RZ, 0xc0, !PT ;  /* 0x0000ffff1a077812 */ /* 0x008fe400078ec0ff */
[----:B------:R-:W-:Y:S02]  /*71a80*/  LOP3.LUT R28, R28, 0xffff, RZ, 0xc0, !PT ;  /* 0x0000ffff1c1c7812 */ /* 0x000fe400078ec0ff */
[----:B0-----:R-:W-:-:S02]  /*71a90*/  LOP3.LUT R5, R24, 0xffff, RZ, 0xc0, !PT ;  /* 0x0000ffff18057812 */ /* 0x001fc400078ec0ff */
[----:B------:R-:W-:Y:S02]  /*71aa0*/  PRMT R2, R28, 0x3340, R6 ;  /* 0x000033401c027816 */ /* 0x000fe40000000006 */
[----:B------:R-:W-:Y:S02]  /*71ab0*/  SHF.R.U32.HI R26, RZ, 0x8, R28 ;  /* 0x00000008ff1a7819 */ /* 0x000fe4000001161c */
[----:B------:R-:W-:Y:S02]  /*71ac0*/  SHF.R.U32.HI R28, RZ, 0x8, R6 ;  /* 0x00000008ff1c7819 */ /* 0x000fe40000011606 */
[----:B------:R-:W-:Y:S01]  /*71ad0*/  PRMT R6, R7, 0x3340, R5 ;  /* 0x0000334007067816 */ /* 0x000fe20000000005 */
[----:B------:R0:W-:Y:S01]  /*71ae0*/  STL [R1+0x1748], R2 ;  /* 0x0017480201007387 */ /* 0x0001e20000100800 */
[----:B------:R-:W-:Y:S02]  /*71af0*/  SHF.R.U32.HI R29, RZ, 0x8, R7 ;  /* 0x00000008ff1d7819 */ /* 0x000fe40000011607 */
[----:B------:R-:W-:Y:S01]  /*71b00*/  LOP3.LUT R4, R28, 0xffff, RZ, 0xc0, !PT ;  /* 0x0000ffff1c047812 */ /* 0x000fe200078ec0ff */
[----:B0-----:R-:W2:Y:S04]  /*71b10*/  LDL.LU R2, [R1+0x1528] ;  /* 0x0015280001027983 */ /* 0x001ea80000300800 */
[----:B------:R-:W3:Y:S04]  /*71b20*/  LDL.LU R24, [R1+0x14a4] ;  /* 0x0014a40001187983 */ /* 0x000ee80000300800 */
[----:B------:R0:W-:Y:S01]  /*71b30*/  STL [R1+0x1744], R6 ;  /* 0x0017440601007387 */ /* 0x0001e20000100800 */
[----:B------:R-:W-:-:S02]  /*71b40*/  LOP3.LUT R7, R29, 0xffff, RZ, 0xc0, !PT ;  /* 0x0000ffff1d077812 */ /* 0x000fc400078ec0ff */
[----:B0-----:R-:W-:Y:S02]  /*71b50*/  SHF.R.U32.HI R6, RZ, 0x8, R5 ;  /* 0x00000008ff067819 */ /* 0x001fe40000011605 */
[----:B------:R-:W-:Y:S02]  /*71b60*/  LOP3.LUT R5, R26, 0xffff, RZ, 0xc0, !PT ;  /* 0x0000ffff1a057812 */ /* 0x000fe400078ec0ff */
[----:B------:R-:W3:Y:S04]  /*71b70*/  LDL.LU R26, [R1+0x1f34] ;  /* 0x001f3400011a7983 */ /* 0x000ee80000300800 */
[----:B------:R-:W3:Y:S04]  /*71b80*/  LDL.LU R28, [R1+0x152c] ;  /* 0x00152c00011c7983 */ /* 0x000ee80000300800 */
[----:B------:R-:W4:Y:S01]  /*71b90*/  LDL.LU R29, [R1+0x14a8] ;  /* 0x0014a800011d7983 */ /* 0x000f220000300800 */
[----:B------:R-:W-:-:S02]  /*71ba0*/  PRMT R5, R5, 0x3340, R4 ;  /* 0x0000334005057816 */ /* 0x000fc40000000004 */
[----:B------:R-:W-:-:S03]  /*71bb0*/  LOP3.LUT R6, R6, 0xffff, RZ, 0xc0, !PT ;  /* 0x0000ffff06067812 */ /* 0x000fc600078ec0ff */
[----:B------:R0:W-:Y:S02]  /*71bc0*/  STL [R1+0xab0], R5 ;  /* 0x000ab00501007387 */ /* 0x0001e40000100800 */
[----:B0-----:R-:W-:-:S05]  /*71bd0*/  PRMT R5, R7, 0x3340, R6 ;  /* 0x0000334007057816 */ /* 0x001fca0000000006 */
[----:B------:R-:W-:Y:S01]  /*71be0*/  STL [R1+0xa9c], R5 ;  /* 0x000a9c0501007387 */ /* 0x000fe20000100800 */
[----:B------:R-:W-:Y:S02]  /*71bf0*/  ISETP.LT.AND P1, PT, R27, UR24, !P0 ;  /* 0x000000181b007c0c */ /* 0x000fe4000c721270 */
[----:B-1----:R-:W-:Y:S02]  /*71c00*/  ISETP.LT.AND P0, PT, R16, UR20, !P0 ;  /* 0x0000001410007c0c */ /* 0x002fe4000c701270 */
[----:B------:R-:W-:Y:S01]  /*71c10*/  LOP3.LUT R25, R25, 0xffff7fff, RZ, 0xc0, !PT ;  /* 0xffff7fff19197812 */ /* 0x000fe200078ec0ff */
[----:B------:R-:W-:Y:S01]  /*71c20*/  VIADD R4, R0, 0x14 ;  /* 0x0000001400047836 */ /* 0x000fe20000000000 */
[----:B------:R-:W0:Y:S01]  /*71c30*/  LDCU UR24, c[0x0][0x398] ;  /* 0x00007300ff1877ac */ /* 0x000e220008000800 */
[----:B------:R-:W1:Y:S06]  /*71c40*/  LDCU UR20, c[0x0][0x39c] ;  /* 0x00007380ff1477ac */ /* 0x000e6c0008000800 */
[----:B------:R-:W-:-:S04]  /*71c50*/  @P1 LOP3.LUT R25, R25, 0x8000, RZ, 0xfc, !PT ;  /* 0x0000800019191812 */ /* 0x000fc800078efcff */
[----:B------:R-:W-:Y:S02]  /*71c60*/  LOP3.LUT R25, R25, 0xffffdfff, RZ, 0xc0, !PT ;  /* 0xffffdfff19197812 */ /* 0x000fe400078ec0ff */
[----:B--2---:R-:W-:Y:S02]  /*71c70*/  LOP3.LUT R7, R2, 0xffff, RZ, 0xc0, !PT ;  /* 0x0000ffff02077812 */ /* 0x004fe400078ec0ff */
[----:B---3--:R-:W-:Y:S02]  /*71c80*/  LOP3.LUT R28, R28, 0xffff, RZ, 0xc0, !PT ;  /* 0x0000ffff1c1c7812 */ /* 0x008fe400078ec0ff */
[----:B----4-:R-:W-:-:S04]  /*71c90*/  LOP3.LUT R6, R29, 0xffff, RZ, 0xc0, !PT ;  /* 0x0000ffff1d067812 */ /* 0x010fc800078ec0ff */
[----:B------:R-:W-:-:S05]  /*71ca0*/  PRMT R2, R28, 0x3340, R6 ;  /* 0x000033401c027816 */ /* 0x000fca0000000006 */
[----:B------:R2:W-:Y:S04]  /*71cb0*/  STL [R1+0x14a0], R2 ;  /* 0x0014a00201007387 */ /* 0x0005e80000100800 */
[----:B--2---:R-:W2:Y:S01]  /*71cc0*/  LDL.LU R2, [R1+0x10] ;  /* 0x0000100001027983 */ /* 0x004ea20000300800 */
[----:B------:R-:W-:Y:S02]  /*71cd0*/  @P0 LOP3.LUT R25, R25, 0x2000, RZ, 0xfc, !PT ;  /* 0x0000200019190812 */ /* 0x000fe400078efcff */
[----:B------:R-:W-:Y:S02]  /*71ce0*/  ISETP.GE.AND P0, PT, R4, UR60, PT ;  /* 0x0000003c04007c0c */ /* 0x000fe4000bf06270 */
[----:B------:R-:W-:Y:S02]  /*71cf0*/  LOP3.LUT R25, R25, 0xffffefff, RZ, 0xc0, !PT ;  /* 0xffffefff19197812 */ /* 0x000fe400078ec0ff */
[----:B------:R-:W-:-:S02]  /*71d00*/  ISETP.LT.AND P1, PT, R16, UR28, !P0 ;  /* 0x0000001c10007c0c */ /* 0x000fc4000c721270 */
[----:B------:R-:W-:Y:S02]  /*71d10*/  ISETP.LT.AND P0, PT, R27, UR32, !P0 ;  /* 0x000000201b007c0c */ /* 0x000fe4000c701270 */
[----:B------:R-:W-:Y:S02]  /*71d20*/  LOP3.LUT R5, R24, 0xffff, RZ, 0xc0, !PT ;  /* 0x0000ffff18057812 */ /* 0x000fe400078ec0ff */
[----:B------:R-:W-:Y:S01]  /*71d30*/  SHF.R.U32.HI R29, RZ, 0x8, R7 ;  /* 0x00000008ff1d7819 */ /* 0x000fe20000011607 */
[----:B------:R-:W-:Y:S01]  /*71d40*/  VIADD R4, R0, 0x2c ;  /* 0x0000002c00047836 */ /* 0x000fe20000000000 */
[----:B------:R-:W-:Y:S02]  /*71d50*/  SHF.R.U32.HI R24, RZ, 0x8, R28 ;  /* 0x00000008ff187819 */ /* 0x000fe4000001161c */
[----:B------:R-:W-:Y:S02]  /*71d60*/  PRMT R7, R7, 0x3340, R5 ;  /* 0x0000334007077816 */ /* 0x000fe40000000005 */
[----:B------:R-:W-:Y:S01]  /*71d70*/  SHF.R.U32.HI R28, RZ, 0x8, R6 ;  /* 0x00000008ff1c7819 */ /* 0x000fe20000011606 */
[----:B------:R-:W3:Y:S01]  /*71d80*/  LDCU UR60, c[0x0][0x39c] ;  /* 0x00007380ff3c77ac */ /* 0x000ee20008000800 */
[----:B------:R-:W4:Y:S01]  /*71d90*/  LDCU UR28, c[0x0][0x398] ;  /* 0x00007300ff1c77ac */ /* 0x000f220008000800 */
[----:B------:R-:W-:Y:S01]  /*71da0*/  @P1 LOP3.LUT R25, R25, 0x1000, RZ, 0xfc, !PT ;  /* 0x0000100019191812 */ /* 0x000fe200078efcff */
[----:B------:R-:W0:Y:S03]  /*71db0*/  LDCU UR32, c[0x0][0x398] ;  /* 0x00007300ff2077ac */ /* 0x000e260008000800 */
[----:B------:R-:W-:-:S02]  /*71dc0*/  LOP3.LUT R25, R25, 0xfffff7ff, RZ, 0xc0, !PT ;  /* 0xfffff7ff19197812 */ /* 0x000fc400078ec0ff */
[----:B------:R-:W-:Y:S01]  /*71dd0*/  SHF.R.U32.HI R6, RZ, 0x8, R5 ;  /* 0x00000008ff067819 */ /* 0x000fe20000011605 */
[----:B------:R1:W-:Y:S01]  /*71de0*/  STL [R1+0x14ac], R7 ;  /* 0x0014ac0701007387 */ /* 0x0003e20000100800 */
[----:B------:R-:W-:Y:S02]  /*71df0*/  LOP3.LUT R5, R24, 0xffff, RZ, 0xc0, !PT ;  /* 0x0000ffff18057812 */ /* 0x000fe400078ec0ff */
[----:B------:R-:W-:Y:S02]  /*71e00*/  @P0 LOP3.LUT R25, R25, 0x800, RZ, 0xfc, !PT ;  /* 0x0000080019190812 */ /* 0x000fe400078efcff */
[----:B------:R-:W-:Y:S01]  /*71e10*/  ISETP.GE.AND P0, PT, R4, UR22, PT ;  /* 0x0000001604007c0c */ /* 0x000fe2000bf06270 */
[----:B------:R-:W4:Y:S01]  /*71e20*/  LDL.LU R24, [R1+0x1f30] ;  /* 0x001f300001187983 */ /* 0x000f220000300800 */
[----:B------:R-:W-:-:S03]  /*71e30*/  LOP3.LUT R4, R28, 0xffff, RZ, 0xc0, !PT ;  /* 0x0000ffff1c047812 */ /* 0x000fc600078ec0ff */
[----:B------:R-:W4:Y:S01]  /*71e40*/  LDL.LU R28, [R1+0x14e0] ;  /* 0x0014e000011c7983 */ /* 0x000f220000300800 */
[----:B-1----:R-:W-:Y:S02]  /*71e50*/  LOP3.LUT R7, R29, 0xffff, RZ, 0xc0, !PT ;  /* 0x0000ffff1d077812 */ /* 0x002fe400078ec0ff */
[----:B------:R-:W-:Y:S01]  /*71e60*/  LOP3.LUT R6, R6, 0xffff, RZ, 0xc0, !PT ;  /* 0x0000ffff06067812 */ /* 0x000fe200078ec0ff */
[----:B------:R-:W4:Y:S01]  /*71e70*/  LDL.LU R29, [R1+0x14dc] ;  /* 0x0014dc00011d7983 */ /* 0x000f220000300800 */
[----:B------:R-:W-:Y:S02]  /*71e80*/  PRMT R5, R5, 0x3340, R4 ;  /* 0x0000334005057816 */ /* 0x000fe40000000004 */
[----:B------:R-:W-:Y:S01]  /*71e90*/  LOP3.LUT R25, R25, 0xfffffbff, RZ, 0xc0, !PT ;  /* 0xfffffbff19197812 */ /* 0x000fe200078ec0ff */
[----:B------:R-:W1:Y:S02]  /*71ea0*/  LDCU UR22, c[0x0][0x39c] ;  /* 0x00007380ff1677ac */ /* 0x000e640008000800 */
[----:B------:R0:W-:Y:S02]  /*71eb0*/  STL [R1+0x1b0], R5 ;  /* 0x0001b00501007387 */ /* 0x0001e40000100800 */
[----:B0-----:R-:W-:-:S05]  /*71ec0*/  PRMT R5, R7, 0x3340, R6 ;  /* 0x0000334007057816 */ /* 0x001fca0000000006 */
[----:B------:R0:W-:Y:S02]  /*71ed0*/  STL [R1+0x8a4], R5 ;  /* 0x0008a40501007387 */ /* 0x0001e40000100800 */
[----:B0-----:R-:W-:Y:S02]  /*71ee0*/  LOP3.LUT R5, R26, 0xffff, RZ, 0xc0, !PT ;  /* 0x0000ffff1a057812 */ /* 0x001fe400078ec0ff */
[----:B------:R-:W4:Y:S01]  /*71ef0*/  LDL.LU R26, [R1+0x1f2c] ;  /* 0x001f2c00011a7983 */ /* 0x000f220000300800 */
[----:B------:R-:W-:Y:S02]  /*71f00*/  ISETP.LT.AND P1, PT, R27, UR24, !P0 ;  /* 0x000000181b007c0c */ /* 0x000fe4000c721270 */
[----:B--2---:R-:W-:Y:S01]  /*71f10*/  LOP3.LUT R6, R2, 0xffff, RZ, 0xc0, !PT ;  /* 0x0000ffff02067812 */ /* 0x004fe200078ec0ff */
[----:B------:R-:W-:Y:S01]  /*71f20*/  VIADD R4, R0, 0x15 ;  /* 0x0000001500047836 */ /* 0x000fe20000000000 */
[----:B------:R-:W2:Y:S01]  /*71f30*/  LDL.LU R2, [R1+0x14cc] ;  /* 0x0014cc0001027983 */ /* 0x000ea20000300800 */
[----:B------:R-:W-:-:S08]  /*71f40*/  ISETP.LT.AND P0, PT, R16, UR36, !P0 ;  /* 0x0000002410007c0c */ /* 0x000fd0000c701270 */
[----:B------:R-:W-:Y:S01]  /*71f50*/  @P1 LOP3.LUT R25, R25, 0x400, RZ, 0xfc, !PT ;  /* 0x0000040019191812 */ /* 0x000fe200078efcff */
[----:B------:R-:W0:Y:S01]  /*71f60*/  LDCU UR36, c[0x0][0x398] ;  /* 0x00007300ff2477ac */ /* 0x000e220008000800 */
[----:B------:R-:W0:Y:S02]  /*71f70*/  LDCU UR24, c[0x0][0x39c] ;  /* 0x00007380ff1877ac */ /* 0x000e240008000800 */
[----:B------:R-:W-:-:S04]  /*71f80*/  LOP3.LUT R25, R25, 0xfffffeff, RZ, 0xc0, !PT ;  /* 0xfffffeff19197812 */ /* 0x000fc800078ec0ff */
[----:B------:R-:W-:Y:S02]  /*71f90*/  @P0 LOP3.LUT R25, R25, 0x100, RZ, 0xfc, !PT ;  /* 0x0000010019190812 */ /* 0x000fe400078efcff */
[----:B---3--:R-:W-:Y:S02]  /*71fa0*/  ISETP.GE.AND P0, PT, R4, UR60, PT ;  /* 0x0000003c04007c0c */ /* 0x008fe4000bf06270 */
[----:B------:R-:W-:Y:S02]  /*71fb0*/  LOP3.LUT R25, R25, 0xfffffdff, RZ, 0xc0, !PT ;  /* 0xfffffdff19197812 */ /* 0x000fe400078ec0ff */
[----:B----4-:R-:W-:Y:S02]  /*71fc0*/  ISETP.LT.AND P1, PT, R16, UR28, !P0 ;  /* 0x0000001c10007c0c */ /* 0x010fe4000c721270 */
[----:B------:R-:W-:Y:S01]  /*71fd0*/  ISETP.LT.AND P0, PT, R27, UR32, !P0 ;  /* 0x000000201b007c0c */ /* 0x000fe2000c701270 */
[----:B------:R-:W-:Y:S01]  /*71fe0*/  VIADD R4, R0, 0x2b ;  /* 0x0000002b00047836 */ /* 0x000fe20000000000 */
[----:B------:R-:W3:Y:S01]  /*71ff0*/  LDCU UR60, c[0x0][0x39c] ;  /* 0x00007380ff3c77ac */ /* 0x000ee20008000800 */
[----:B------:R-:W4:Y:S01]  /*72000*/  LDCU UR28, c[0x0][0x398] ;  /* 0x00007300ff1c77ac */ /* 0x000f220008000800 */
[----:B------:R-:W0:Y:S07]  /*72010*/  LDCU UR32, c[0x0][0x398] ;  /* 0x00007300ff2077ac */ /* 0x000e2e0008000800 */
[----:B------:R-:W-:-:S02]  /*72020*/  @P1 LOP3.LUT R25, R25, 0x200, RZ, 0xfc, !PT ;  /* 0x0000020019191812 */ /* 0x000fc400078efcff */
[----:B------:R-:W-:Y:S02]  /*72030*/  LOP3.LUT R28, R28, 0xffff, RZ, 0xc0, !PT ;  /* 0x0000ffff1c1c7812 */ /* 0x000fe400078ec0ff */
[----:B------:R-:W-:-:S04]  /*72040*/  LOP3.LUT R25, R25, 0xffffffbf, RZ, 0xc0, !PT ;  /* 0xffffffbf19197812 */ /* 0x000fc800078ec0ff */
[----:B------:R-:W-:Y:S02]  /*72050*/  @P0 LOP3.LUT R25, R25, 0x40, RZ, 0xfc, !PT ;  /* 0x0000004019190812 */ /* 0x000fe400078efcff */
[----:B------:R-:W-:Y:S02]  /*72060*/  ISETP.GE.AND P0, PT, R4, UR26, PT ;  /* 0x0000001a04007c0c */ /* 0x000fe4000bf06270 */
[----:B------:R-:W-:Y:S02]  /*72070*/  PRMT R4, R28, 0x3340, R6 ;  /* 0x000033401c047816 */ /* 0x000fe40000000006 */
[----:B------:R-:W-:Y:S02]  /*72080*/  LOP3.LUT R7, R29, 0xffff, RZ, 0xc0, !PT ;  /* 0x0000ffff1d077812 */ /* 0x000fe400078ec0ff */
[----:B------:R-:W-:Y:S02]  /*72090*/  SHF.R.U32.HI R29, RZ, 0x8, R28 ;  /* 0x00000008ff1d7819 */ /* 0x000fe4000001161c */
[----:B------:R-:W-:Y:S01]  /*720a0*/  LOP3.LUT R25, R25, 0xffffff7f, RZ, 0xc0, !PT ;  /* 0xffffff7f19197812 */ /* 0x000fe200078ec0ff */
[----:B------:R-:W0:Y:S01]  /*720b0*/  LDCU UR26, c[0x0][0x39c] ;  /* 0x00007380ff1a77ac */ /* 0x000e220008000800 */
[----:B------:R1:W-:Y:S01]  /*720c0*/  STL [R1+0x1740], R4 ;  /* 0x0017400401007387 */ /* 0x0003e20000100800 */
[----:B------:R-:W-:-:S02]  /*720d0*/  SHF.R.U32.HI R28, RZ, 0x8, R7 ;  /* 0x00000008ff1c7819 */ /* 0x000fc40000011607 */
[--C-:B------:R-:W-:Y:S02]  /*720e0*/  PRMT R7, R7, 0x3340, R5.reuse ;  /* 0x0000334007077816 */ /* 0x100fe40000000005 */
[----:B-1----:R-:W-:Y:S02]  /*720f0*/  SHF.R.U32.HI R4, RZ, 0x8, R6 ;  /* 0x00000008ff047819 */ /* 0x002fe40000011606 */
[----:B------:R-:W-:Y:S02]  /*72100*/  SHF.R.U32.HI R6, RZ, 0x8, R5 ;  /* 0x00000008ff067819 */ /* 0x000fe40000011605 */
[----:B------:R-:W-:Y:S02]  /*72110*/  LOP3.LUT R5, R29, 0xffff, RZ, 0xc0, !PT ;  /* 0x0000ffff1d057812 */ /* 0x000fe400078ec0ff */
[----:B------:R-:W-:Y:S01]  /*72120*/  LOP3.LUT R4, R4, 0xffff, RZ, 0xc0, !PT ;  /* 0x0000ffff04047812 */ /* 0x000fe200078ec0ff */
[----:B------:R1:W-:Y:S01]  /*72130*/  STL [R1+0x173c], R7 ;  /* 0x00173c0701007387 */ /* 0x0003e20000100800 */
[----:B------:R-:W-:-:S02]  /*72140*/  LOP3.LUT R6, R6, 0xffff, RZ, 0xc0, !PT ;  /* 0x0000ffff06067812 */ /* 0x000fc400078ec0ff */
[----:B------:R-:W-:Y:S02]  /*72150*/  PRMT R5, R5, 0x3340, R4 ;  /* 0x0000334005057816 */ /* 0x000fe40000000004 */
[----:B-1----:R-:W-:-:S03]  /*72160*/  LOP3.LUT R7, R28, 0xffff, RZ, 0xc0, !PT ;  /* 0x0000ffff1c077812 */ /* 0x002fc600078ec0ff */
[----:B------:R1:W-:Y:S02]  /*72170*/  STL [R1+0xa88], R5 ;  /* 0x000a880501007387 */ /* 0x0003e40000100800 */
[----:B-1----:R-:W-:-:S05]  /*72180*/  PRMT R5, R7, 0x3340, R6 ;  /* 0x0000334007057816 */ /* 0x002fca0000000006 */
[----:B------:R1:W-:Y:S02]  /*72190*/  STL [R1+0xa84], R5 ;  /* 0x000a840501007387 */ /* 0x0003e40000100800 */
[----:B-1----:R-:W-:Y:S02]  /*721a0*/  LOP3.LUT R5, R26, 0xffff, RZ, 0xc0, !PT ;  /* 0x0000ffff1a057812 */ /* 0x002fe400078ec0ff */
[----:B------:R-:W4:Y:S04]  /*721b0*/  LDL.LU R26, [R1+0x1f28] ;  /* 0x001f2800011a7983 */ /* 0x000f280000300800 */
[----:B------:R-:W4:Y:S01]  /*721c0*/  LDL.LU R29, [R1+0x14b4] ;  /* 0x0014b400011d7983 */ /* 0x000f220000300800 */
[----:B--2---:R-:W-:-:S03]  /*721d0*/  LOP3.LUT R6, R2, 0xffff, RZ, 0xc0, !PT ;  /* 0x0000ffff02067812 */ /* 0x004fc600078ec0ff */
[----:B------:R-:W2:Y:S01]  /*721e0*/  LDL.LU R2, [R1+0x14b0] ;  /* 0x0014b00001027983 */ /* 0x000ea20000300800 */
[----:B0-----:R-:W-:Y:S02]  /*721f0*/  ISETP.LT.AND P1, PT, R27, UR36, !P0 ;  /* 0x000000241b007c0c */ /* 0x001fe4000c721270 */
[----:B------:R-:W-:Y:S01]  /*72200*/  ISETP.LT.AND P0, PT, R16, UR40, !P0 ;  /* 0x0000002810007c0c */ /* 0x000fe2000c701270 */
[----:B------:R-:W-:Y:S01]  /*72210*/  VIADD R4, R0, 0x16 ;  /* 0x0000001600047836 */ /* 0x000fe20000000000 */
[----:B------:R-:W0:Y:S01]  /*72220*/  LDCU UR40, c[0x0][0x398] ;  /* 0x00007300ff2877ac */ /* 0x000e220008000800 */
[----:B------:R-:W-:Y:S02]  /*72230*/  SHF.R.U32.HI R7, RZ, 0x8, R5 ;  /* 0x00000008ff077819 */ /* 0x000fe40000011605 */
[----:B------:R-:W-:Y:S01]  /*72240*/  SHF.R.U32.HI R28, RZ, 0x8, R6 ;  /* 0x00000008ff1c7819 */ /* 0x000fe20000011606 */
[----:B------:R-:W1:Y:S05]  /*72250*/  LDCU UR36, c[0x0][0x398] ;  /* 0x00007300ff2477ac */ /* 0x000e6a0008000800 */
[----:B------:R-:W-:-:S04]  /*72260*/  @P1 LOP3.LUT R25, R25, 0x80, RZ, 0xfc, !PT ;  /* 0x0000008019191812 */ /* 0x000fc800078efcff */
[----:B------:R-:W-:-:S04]  /*72270*/  LOP3.LUT R25, R25, 0xffffffdf, RZ, 0xc0, !PT ;  /* 0xffffffdf19197812 */ /* 0x000fc800078ec0ff */
[----:B------:R-:W-:Y:S02]  /*72280*/  @P0 LOP3.LUT R25, R25, 0x20, RZ, 0xfc, !PT ;  /* 0x0000002019190812 */ /* 0x000fe400078efcff */
[----:B---3--:R-:W-:Y:S02]  /*72290*/  ISETP.GE.AND P0, PT, R4, UR60, PT ;  /* 0x0000003c04007c0c */ /* 0x008fe4000bf06270 */
[----:B------:R-:W-:Y:S02]  /*722a0*/  LOP3.LUT R25, R25, 0xffffffef, RZ, 0xc0, !PT ;  /* 0xffffffef19197812 */ /* 0x000fe400078ec0ff */
[----:B----4-:R-:W-:Y:S02]  /*722b0*/  ISETP.LT.AND P1, PT, R16, UR28, !P0 ;  /* 0x0000001c10007c0c */ /* 0x010fe4000c721270 */
[----:B------:R-:W-:Y:S01]  /*722c0*/  ISETP.LT.AND P0, PT, R27, UR32, !P0 ;  /* 0x000000201b007c0c */ /* 0x000fe2000c701270 */
[----:B------:R-:W-:Y:S01]  /*722d0*/  VIADD R4, R0, 0x2a ;  /* 0x0000002a00047836 */ /* 0x000fe20000000000 */
[----:B------:R-:W-:Y:S01]  /*722e0*/  PRMT R5, R5, 0x3340, R8 ;  /* 0x0000334005057816 */ /* 0x000fe20000000008 */
[----:B------:R-:W3:Y:S01]  /*722f0*/  LDCU UR32, c[0x0][0x398] ;  /* 0x00007300ff2077ac */ /* 0x000ee20008000800 */
[----:B------:R-:W-:Y:S01]  /*72300*/  LOP3.LUT R7, R7, 0xffff, RZ, 0xc0, !PT ;  /* 0x0000ffff07077812 */ /* 0x000fe200078ec0ff */
[----:B------:R-:W4:Y:S01]  /*72310*/  LDCU UR60, c[0x0][0x398] ;  /* 0x00007300ff3c77ac */ /* 0x000f220008000800 */
[----:B------:R-:W0:Y:S05]  /*72320*/  LDCU UR28, c[0x0][0x39c] ;  /* 0x00007380ff1c77ac */ /* 0x000e2a0008000800 */
[----:B------:R-:W-:-:S04]  /*72330*/  @P1 LOP3.LUT R25, R25, 0x10, RZ, 0xfc, !PT ;  /* 0x0000001019191812 */ /* 0x000fc800078efcff */
[----:B------:R-:W-:-:S04]  /*72340*/  LOP3.LUT R25, R25, 0xfffffff7, RZ, 0xc0, !PT ;  /* 0xfffffff719197812 */ /* 0x000fc800078ec0ff */
[----:B------:R-:W-:Y:S02]  /*72350*/  @P0 LOP3.LUT R25, R25, 0x8, RZ, 0xfc, !PT ;  /* 0x0000000819190812 */ /* 0x000fe400078efcff */
[----:B------:R-:W-:Y:S02]  /*72360*/  ISETP.GE.AND P0, PT, R4, UR30, PT ;  /* 0x0000001e04007c0c */ /* 0x000fe4000bf06270 */
[----:B------:R-:W-:Y:S01]  /*72370*/  PRMT R4, R6, 0x3340, R9 ;  /* 0x0000334006047816 */ /* 0x000fe20000000009 */
[----:B------:R-:W1:Y:S01]  /*72380*/  LDCU UR30, c[0x0][0x39c] ;  /* 0x00007380ff1e77ac */ /* 0x000e620008000800 */
[----:B0-----:R-:W-:Y:S02]  /*72390*/  ISETP.LT.AND P1, PT, R27, UR40, !P0 ;  /* 0x000000281b007c0c */ /* 0x001fe4000c721270 */
[----:B------:R-:W-:Y:S01]  /*723a0*/  ISETP.LT.AND P0, PT, R16, UR44, !P0 ;  /* 0x0000002c10007c0c */ /* 0x000fe2000c701270 */
[----:B------:R0:W-:Y:S01]  /*723b0*/  STL [R1+0x152c], R4 ;  /* 0x00152c0401007387 */ /* 0x0001e20000100800 */
[----:B------:R-:W-:-:S02]  /*723c0*/  LOP3.LUT R25, R25, 0xfffffffb, RZ, 0xc0, !PT ;  /* 0xfffffffb19197812 */ /* 0x000fc400078ec0ff */
[----:B------:R-:W-:Y:S01]  /*723d0*/  SHF.R.U32.HI R6, RZ, 0x8, R8 ;  /* 0x00000008ff067819 */ /* 0x000fe20000011608 */
[----:B------:R-:W1:Y:S01]  /*723e0*/  LDCU UR44, c[0x0][0x398] ;  /* 0x00007300ff2c77ac */ /* 0x000e620008000800 */
[----:B------:R-:W1:Y:S01]  /*723f0*/  LDCU UR40, c[0x0][0x398] ;  /* 0x00007300ff2877ac */ /* 0x000e620008000800 */
[----:B0-----:R-:W-:Y:S02]  /*72400*/  SHF.R.U32.HI R4, RZ, 0x8, R9 ;  /* 0x00000008ff047819 */ /* 0x001fe40000011609 */
[----:B------:R-:W4:Y:S04]  /*72410*/  LDL.LU R9, [R1+0x1544] ;  /* 0x0015440001097983 */ /* 0x000f280000300800 */
[----:B------:R-:W4:Y:S04]  /*72420*/  LDL.LU R8, [R1+0x1548] ;  /* 0x0015480001087983 */ /* 0x000f280000300800 */
[----:B------:R0:W-:Y:S01]  /*72430*/  STL [R1+0x1528], R5 ;  /* 0x0015280501007387 */ /* 0x0001e20000100800 */
[----:B------:R-:W-:-:S02]  /*72440*/  LOP3.LUT R4, R4, 0xffff, RZ, 0xc0, !PT ;  /* 0x0000ffff04047812 */ /* 0x000fc400078ec0ff */
[----:B------:R-:W-:Y:S02]  /*72450*/  @P1 LOP3.LUT R25, R25, 0x4, RZ, 0xfc, !PT ;  /* 0x0000000419191812 */ /* 0x000fe400078efcff */
[----:B0-----:R-:W-:Y:S02]  /*72460*/  LOP3.LUT R5, R28, 0xffff, RZ, 0xc0, !PT ;  /* 0x0000ffff1c057812 */ /* 0x001fe400078ec0ff */
[----:B------:R-:W-:Y:S02]  /*72470*/  LOP3.LUT R25, R25, 0xfffffffe, RZ, 0xc0, !PT ;  /* 0xfffffffe19197812 */ /* 0x000fe400078ec0ff */
[----:B------:R-:W-:Y:S01]  /*72480*/  PRMT R5, R5, 0x3340, R4 ;  /* 0x0000334005057816 */ /* 0x000fe20000000004 */
[----:B------:R-:W-:Y:S01]  /*72490*/  VIADD R4, R0, 0x17 ;  /* 0x0000001700047836 */ /* 0x000fe20000000000 */
[----:B------:R-:W-:-:S04]  /*724a0*/  @P0 LOP3.LUT R25, R25, 0x1, RZ, 0xfc, !PT ;  /* 0x0000000119190812 */ /* 0x000fc800078efcff */
[----:B------:R-:W-:Y:S02]  /*724b0*/  ISETP.GE.AND P0, PT, R4, UR62, PT ;  /* 0x0000003e04007c0c */ /* 0x000fe4000bf06270 */
[----:B------:R-:W-:Y:S02]  /*724c0*/  LOP3.LUT R6, R6, 0xffff, RZ, 0xc0, !PT ;  /* 0x0000ffff06067812 */ /* 0x000fe400078ec0ff */
[----:B------:R-:W-:Y:S01]  /*724d0*/  LOP3.LUT R25, R25, 0xfffffffd, RZ, 0xc0, !PT ;  /* 0xfffffffd19197812 */ /* 0x000fe200078ec0ff */
[----:B------:R0:W-:Y:S01]  /*724e0*/  STL [R1+0xa7c], R5 ;  /* 0x000a7c0501007387 */ /* 0x0001e20000100800 */
[----:B---3--:R-:W-:Y:S01]  /*724f0*/  ISETP.LT.AND P1, PT, R16, UR32, !P0 ;  /* 0x0000002010007c0c */ /* 0x008fe2000c721270 */
[----:B------:R-:W-:Y:S01]  /*72500*/  VIADD R4, R0, 0x29 ;  /* 0x0000002900047836 */ /* 0x000fe20000000000 */
[----:B------:R-:W3:Y:S01]  /*72510*/  LDCU UR62, c[0x0][0x398] ;  /* 0x00007300ff3e77ac */ /* 0x000ee20008000800 */
[----:B------:R-:W1:Y:S01]  /*72520*/  LDCU UR32, c[0x0][0x39c] ;  /* 0x00007380ff2077ac */ /* 0x000e620008000800 */
[----:B0-----:R-:W-:-:S09]  /*72530*/  PRMT R5, R7, 0x3340, R6 ;  /* 0x0000334007057816 */ /* 0x001fd20000000006 */
[----:B------:R-:W-:Y:S01]  /*72540*/  @P1 LOP3.LUT R25, R25, 0x2, RZ, 0xfc, !PT ;  /* 0x0000000219191812 */ /* 0x000fe200078efcff */
[----:B------:R-:W-:Y:S01]  /*72550*/  STL [R1+0xa78], R5 ;  /* 0x000a780501007387 */ /* 0x000fe20000100800 */
[----:B------:R-:W-:-:S03]  /*72560*/  LOP3.LUT R6, R29, 0xffff, RZ, 0xc0, !PT ;  /* 0x0000ffff1d067812 */ /* 0x000fc600078ec0ff */
[----:B------:R0:W-:Y:S04]  /*72570*/  STL [R1+0x1e8c], R25 ;  /* 0x001e8c1901007387 */ /* 0x0001e80000100800 */
[----:B0-----:R-:W3:Y:S04]  /*72580*/  LDL.LU R25, [R1+0x1524] ;  /* 0x0015240001197983 */ /* 0x001ee80000300800 */
[----:B------:R-:W3:Y:S04]  /*72590*/  LDL.LU R28, [R1+0x14fc] ;  /* 0x0014fc00011c7983 */ /* 0x000ee80000300800 */
[----:B------:R-:W3:Y:S01]  /*725a0*/  LDL.LU R29, [R1+0x94] ;  /* 0x00009400011d7983 */ /* 0x000ee20000300800 */
[----:B--2---:R-:W-:-:S03]  /*725b0*/  LOP3.LUT R5, R2, 0xffff, RZ, 0xc0, !PT ;  /* 0x0000ffff02057812 */ /* 0x004fc600078ec0ff */
[----:B------:R-:W2:Y:S01]  /*725c0*/  LDL.LU R2, [R1+0x1c] ;  /* 0x00001c0001027983 */ /* 0x000ea20000300800 */
[----:B-1----:R-:W-:Y:S02]  /*725d0*/  ISETP.LT.AND P0, PT, R27, UR36, !P0 ;  /* 0x000000241b007c0c */ /* 0x002fe4000c701270 */
[----:B------:R-:W-:Y:S01]  /*725e0*/  LOP3.LUT R26, R26, 0xbfffffff, RZ, 0xc0, !PT ;  /* 0xbfffffff1a1a7812 */ /* 0x000fe200078ec0ff */
[----:B------:R-:W0:Y:S10]  /*725f0*/  LDCU UR36, c[0x0][0x398] ;  /* 0x00007300ff2477ac */ /* 0x000e340008000800 */
[----:B------:R-:W-:-:S02]  /*72600*/  @P0 LOP3.LUT R26, R26, 0x40000000, RZ, 0xfc, !PT ;  /* 0x400000001a1a0812 */ /* 0x000fc400078efcff */
[----:B------:R-:W-:Y:S01]  /*72610*/  ISETP.GE.AND P0, PT, R4, UR34, PT ;  /* 0x0000002204007c0c */ /* 0x000fe2000bf06270 */
[----:B------:R-:W1:Y:S01]  /*72620*/  LDCU UR34, c[0x0][0x39c] ;  /* 0x00007380ff2277ac */ /* 0x000e620008000800 */
[----:B----4-:R-:W-:-:S04]  /*72630*/  LOP3.LUT R8, R8, 0xffff, RZ, 0xc0, !PT ;  /* 0x0000ffff08087812 */ /* 0x010fc800078ec0ff */
[----:B------:R-:W-:Y:S02]  /*72640*/  PRMT R4, R8, 0x3340, R6 ;  /* 0x0000334008047816 */ /* 0x000fe40000000006 */
[----:B------:R-:W-:Y:S02]  /*72650*/  LOP3.LUT R7, R9, 0xffff, RZ, 0xc0, !PT ;  /* 0x0000ffff09077812 */ /* 0x000fe400078ec0ff */
[----:B------:R-:W-:Y:S01]  /*72660*/  SHF.R.U32.HI R9, RZ, 0x8, R8 ;  /* 0x00000008ff097819 */ /* 0x000fe20000011608 */
[----:B------:R4:W-:Y:S01]  /*72670*/  STL [R1+0x1514], R4 ;  /* 0x0015140401007387 */ /* 0x0009e20000100800 */
[----:B------:R-:W-:Y:S02]  /*72680*/  SHF.R.U32.HI R8, RZ, 0x8, R7 ;  /* 0x00000008ff087819 */ /* 0x000fe40000011607 */
[----:B------:R-:W-:Y:S02]  /*72690*/  PRMT R7, R7, 0x3340, R5 ;  /* 0x0000334007077816 */ /* 0x000fe40000000005 */
[----:B----4-:R-:W-:-:S02]  /*726a0*/  SHF.R.U32.HI R4, RZ, 0x8, R6 ;  /* 0x00000008ff047819 */ /* 0x010fc40000011606 */
[----:B------:R-:W-:Y:S02]  /*726b0*/  SHF.R.U32.HI R6, RZ, 0x8, R5 ;  /* 0x00000008ff067819 */ /* 0x000fe40000011605 */
[----:B------:R-:W-:Y:S02]  /*726c0*/  LOP3.LUT R5, R9, 0xffff, RZ, 0xc0, !PT ;  /* 0x0000ffff09057812 */ /* 0x000fe400078ec0ff */
[----:B------:R-:W-:Y:S01]  /*726d0*/  LOP3.LUT R4, R4, 0xffff, RZ, 0xc0, !PT ;  /* 0x0000ffff04047812 */ /* 0x000fe200078ec0ff */
[----:B------:R4:W-:Y:S01]  /*726e0*/  STL [R1+0x14f4], R7 ;  /* 0x0014f40701007387 */ /* 0x0009e20000100800 */
[----:B------:R-:W-:Y:S02]  /*726f0*/  LOP3.LUT R6, R6, 0xffff, RZ, 0xc0, !PT ;  /* 0x0000ffff06067812 */ /* 0x000fe400078ec0ff */
[----:B------:R-:W-:Y:S02]  /*72700*/  PRMT R5, R5, 0x3340, R4 ;  /* 0x0000334005057816 */ /* 0x000fe40000000004 */
[----:B----4-:R-:W-:-:S03]  /*72710*/  LOP3.LUT R7, R8, 0xffff, RZ, 0xc0, !PT ;  /* 0x0000ffff08077812 */ /* 0x010fc600078ec0ff */
[----:B------:R4:W-:Y:S02]  /*72720*/  STL [R1+0xa74], R5 ;  /* 0x000a740501007387 */ /* 0x0009e40000100800 */
[----:B----4-:R-:W-:-:S05]  /*72730*/  PRMT R5, R7, 0x3340, R6 ;  /* 0x0000334007057816 */ /* 0x010fca0000000006 */
[----:B------:R2:W-:Y:S01]  /*72740*/  STL [R1+0xa70], R5 ;  /* 0x000a700501007387 */ /* 0x0005e20000100800 */
[----:B---3--:R-:W-:-:S03]  /*72750*/  LOP3.LUT R6, R29, 0xffff, RZ, 0xc0, !PT ;  /* 0x0000ffff1d067812 */ /* 0x008fc600078ec0ff */
[----:B------:R-:W3:Y:S01]  /*72760*/  LDL.LU R29, [R1+0x1510] ;  /* 0x00151000011d7983 */ /* 0x000ee20000300800 */
[----:B--2---:R-:W-:-:S03]  /*72770*/  LOP3.LUT R5, R2, 0xffff, RZ, 0xc0, !PT ;  /* 0x0000ffff02057812 */ /* 0x004fc600078ec0ff */
[----:B------:R-:W2:Y:S01]  /*72780*/  LDL.LU R2, [R1+0x14d8] ;  /* 0x0014d80001027983 */ /* 0x000ea20000300800 */
[----:B------:R-:W-:Y:S02]  /*72790*/  ISETP.LT.AND P1, PT, R27, UR44, !P0 ;  /* 0x0000002c1b007c0c */ /* 0x000fe4000c721270 */
[----:B------:R-:W-:Y:S02]  /*727a0*/  ISETP.LT.AND P0, PT, R16, UR60, !P0 ;  /* 0x0000003c10007c0c */ /* 0x000fe4000c701270 */
[----:B------:R-:W-:Y:S01]  /*727b0*/  LOP3.LUT R26, R26, 0x7fffffff, RZ, 0xc0, !PT ;  /* 0x7fffffff1a1a7812 */ /* 0x000fe200078ec0ff */
[----:B------:R-:W-:Y:S01]  /*727c0*/  VIADD R4, R0, 0x18 ;  /* 0x0000001800047836 */ /* 0x000fe20000000000 */
[----:B------:R-:W-:Y:S02]  /*727d0*/  LOP3.LUT R8, R25, 0xffff, RZ, 0xc0, !PT ;  /* 0x0000ffff19087812 */ /* 0x000fe400078ec0ff */
[----:B------:R-:W-:Y:S01]  /*727e0*/  LOP3.LUT R7, R28, 0xffff, RZ, 0xc0, !PT ;  /* 0x0000ffff1c077812 */ /* 0x000fe200078ec0ff */
[----:B------:R-:W4:Y:S01]  /*727f0*/  LDCU UR60, c[0x0][0x398] ;  /* 0x00007300ff3c77ac */ /* 0x000f220008000800 */
[----:B------:R-:W1:Y:S03]  /*72800*/  LDCU UR44, c[0x0][0x398] ;  /* 0x00007300ff2c77ac */ /* 0x000e660008000800 */
[----:B------:R-:W-:-:S04]  /*72810*/  @P1 LOP3.LUT R26, R26, 0x80000000, RZ, 0xfc, !PT ;  /* 0x800000001a1a1812 */ /* 0x000fc800078efcff */
[----:B------:R-:W-:-:S04]  /*72820*/  LOP3.LUT R26, R26, 0xdfffffff, RZ, 0xc0, !PT ;  /* 0xdfffffff1a1a7812 */ /* 0x000fc800078ec0ff */
[----:B------:R-:W-:Y:S02]  /*72830*/  @P0 LOP3.LUT R26, R26, 0x20000000, RZ, 0xfc, !PT ;  /* 0x200000001a1a0812 */ /* 0x000fe400078efcff */
[----:B------:R-:W-:Y:S02]  /*72840*/  ISETP.GE.AND P0, PT, R4, UR64, PT ;  /* 0x0000004004007c0c */ /* 0x000fe4000bf06270 */
[----:B------:R-:W-:Y:S02]  /*72850*/  LOP3.LUT R26, R26, 0xefffffff, RZ, 0xc0, !PT ;  /* 0xefffffff1a1a7812 */ /* 0x000fe400078ec0ff */
[----:B0-----:R-:W-:Y:S02]  /*72860*/  ISETP.LT.AND P1, PT, R16, UR36, !P0 ;  /* 0x0000002410007c0c */ /* 0x001fe4000c721270 */
[----:B------:R-:W-:Y:S01]  /*72870*/  ISETP.LT.AND P0, PT, R27, UR40, !P0 ;  /* 0x000000281b007c0c */ /* 0x000fe2000c701270 */
[----:B------:R-:W-:Y:S01]  /*72880*/  VIADD R4, R0, 0x28 ;  /* 0x0000002800047836 */ /* 0x000fe20000000000 */
[----:B------:R-:W-:Y:S01]  /*72890*/  SHF.R.U32.HI R9, RZ, 0x8, R8 ;  /* 0x00000008ff097819 */ /* 0x000fe20000011608 */
[----:B------:R-:W0:Y:S01]  /*728a0*/  LDCU UR40, c[0x0][0x398] ;  /* 0x00007300ff2877ac */ /* 0x000e220008000800 */
[----:B------:R-:W0:Y:S01]  /*728b0*/  LDCU UR64, c[0x0][0x398] ;  /* 0x00007300ff4077ac */ /* 0x000e220008000800 */
[----:B------:R-:W0:Y:S06]  /*728c0*/  LDCU UR36, c[0x0][0x39c] ;  /* 0x00007380ff2477ac */ /* 0x000e2c0008000800 */
[----:B------:R-:W-:-:S04]  /*728d0*/  @P1 LOP3.LUT R26, R26, 0x10000000, RZ, 0xfc, !PT ;  /* 0x100000001a1a1812 */ /* 0x000fc800078efcff */
[----:B------:R-:W-:-:S04]  /*728e0*/  LOP3.LUT R26, R26, 0xf7ffffff, RZ, 0xc0, !PT ;  /* 0xf7ffffff1a1a7812 */ /* 0x000fc800078ec0ff */
[----:B------:R-:W-:Y:S02]  /*728f0*/  @P0 LOP3.LUT R26, R26, 0x8000000, RZ, 0xfc, !PT ;  /* 0x080000001a1a0812 */ /* 0x000fe400078efcff */
[----:B------:R-:W-:Y:S02]  /*72900*/  ISETP.GE.AND P0, PT, R4, UR38, PT ;  /* 0x0000002604007c0c */ /* 0x000fe4000bf06270 */
[----:B------:R-:W-:Y:S02]  /*72910*/  PRMT R4, R8, 0x3340, R6 ;  /* 0x0000334008047816 */ /* 0x000fe40000000006 */
[----:B------:R-:W-:Y:S02]  /*72920*/  SHF.R.U32.HI R8, RZ, 0x8, R7 ;  /* 0x00000008ff087819 */ /* 0x000fe40000011607 */
[----:B------:R-:W-:Y:S01]  /*72930*/  LOP3.LUT R26, R26, 0xfbffffff, RZ, 0xc0, !PT ;  /* 0xfbffffff1a1a7812 */ /* 0x000fe200078ec0ff */
[----:B------:R-:W0:Y:S01]  /*72940*/  LDCU UR38, c[0x0][0x39c] ;  /* 0x00007380ff2677ac */ /* 0x000e220008000800 */
[----:B------:R1:W-:Y:S01]  /*72950*/  STL [R1+0x14e0], R4 ;  /* 0x0014e00401007387 */ /* 0x0003e20000100800 */
[----:B------:R-:W-:-:S02]  /*72960*/  PRMT R7, R7, 0x3340, R5 ;  /* 0x0000334007077816 */ /* 0x000fc40000000005 */
[----:B-1----:R-:W-:Y:S02]  /*72970*/  SHF.R.U32.HI R4, RZ, 0x8, R6 ;  /* 0x00000008ff047819 */ /* 0x002fe40000011606 */
[----:B------:R-:W-:Y:S02]  /*72980*/  SHF.R.U32.HI R6, RZ, 0x8, R5 ;  /* 0x00000008ff067819 */ /* 0x000fe40000011605 */
[----:B------:R-:W-:Y:S02]  /*72990*/  LOP3.LUT R5, R9, 0xffff, RZ, 0xc0, !PT ;  /* 0x0000ffff09057812 */ /* 0x000fe400078ec0ff */
[----:B------:R-:W-:Y:S01]  /*729a0*/  LOP3.LUT R4, R4, 0xffff, RZ, 0xc0, !PT ;  /* 0x0000ffff04047812 */ /* 0x000fe200078ec0ff */
[----:B------:R1:W-:Y:S01]  /*729b0*/  STL [R1+0x14dc], R7 ;  /* 0x0014dc0701007387 */ /* 0x0003e20000100800 */
[----:B------:R-:W-:Y:S02]  /*729c0*/  LOP3.LUT R6, R6, 0xffff, RZ, 0xc0, !PT ;  /* 0x0000ffff06067812 */ /* 0x000fe400078ec0ff */
[----:B------:R-:W-:-:S02]  /*729d0*/  PRMT R5, R5, 0x3340, R4 ;  /* 0x0000334005057816 */ /* 0x000fc40000000004 */
[----:B-1----:R-:W-:-:S03]  /*729e0*/  LOP3.LUT R7, R8, 0xffff, RZ, 0xc0, !PT ;  /* 0x0000ffff08077812 */ /* 0x002fc600078ec0ff */
[----:B------:R1:W-:Y:S02]  /*729f0*/  STL [R1+0xa68], R5 ;  /* 0x000a680501007387 */ /* 0x0003e40000100800 */
[----:B-1----:R-:W-:-:S05]  /*72a00*/  PRMT R5, R7, 0x3340, R6 ;  /* 0x0000334007057816 */ /* 0x002fca0000000006 */
[----:B------:R1:W-:Y:S02]  /*72a10*/  STL [R1+0x8fc], R5 ;  /* 0x0008fc0501007387 */ /* 0x0003e40000100800 */
[----:B-1----:R-:W-:Y:S02]  /*72a20*/  LOP3.LUT R5, R24, 0xffff, RZ, 0xc0, !PT ;  /* 0x0000ffff18057812 */ /* 0x002fe400078ec0ff */
[----:B------:R-:W4:Y:S04]  /*72a30*/  LDL.LU R24, [R1+0x1f24] ;  /* 0x001f240001187983 */ /* 0x000f280000300800 */
[----:B------:R-:W4:Y:S04]  /*72a40*/  LDL.LU R25, [R1+0x1564] ;  /* 0x0015640001197983 */ /* 0x000f280000300800 */
[----:B------:R-:W4:Y:S01]  /*72a50*/  LDL.LU R28, [R1+0x1560] ;  /* 0x00156000011c7983 */ /* 0x000f220000300800 */
[----:B---3--:R-:W-:-:S03]  /*72a60*/  LOP3.LUT R7, R29, 0xffff, RZ, 0xc0, !PT ;  /* 0x0000ffff1d077812 */ /* 0x008fc600078ec0ff */
[----:B------:R-:W3:Y:S01]  /*72a70*/  LDL.LU R29, [R1+0x14c4] ;  /* 0x0014c400011d7983 */ /* 0x000ee20000300800 */
[----:B--2---:R-:W-:-:S03]  /*72a80*/  LOP3.LUT R6, R2, 0xffff, RZ, 0xc0, !PT ;  /* 0x0000ffff02067812 */ /* 0x004fc600078ec0ff */
[----:B------:R-:W2:Y:S01]  /*72a90*/  LDL.LU R2, [R1+0x14c0] ;  /* 0x0014c00001027983 */ /* 0x000ea20000300800 */
[----:B----4-:R-:W-:Y:S02]  /*72aa0*/  ISETP.LT.AND P1, PT, R27, UR60, !P0 ;  /* 0x0000003c1b007c0c */ /* 0x010fe4000c721270 */
[----:B------:R-:W-:Y:S01]  /*72ab0*/  ISETP.LT.AND P0, PT, R16, UR62, !P0 ;  /* 0x0000003e10007c0c */ /* 0x000fe2000c701270 */
[----:B------:R-:W-:Y:S01]  /*72ac0*/  VIADD R4, R0, 0x19 ;  /* 0x0000001900047836 */ /* 0x000fe20000000000 */
[----:B------:R-:W-:Y:S02]  /*72ad0*/  SHF.R.U32.HI R8, RZ, 0x8, R7 ;  /* 0x00000008ff087819 */ /* 0x000fe40000011607 */
[----:B------:R-:W-:Y:S01]  /*72ae0*/  PRMT R9, R6, 0x3340, R10 ;  /* 0x0000334006097816 */ /* 0x000fe2000000000a */
[----:B------:R-:W1:Y:S01]  /*72af0*/  LDCU UR62, c[0x0][0x398] ;  /* 0x00007300ff3e77ac */ /* 0x000e620008000800 */
[----:B------:R-:W4:Y:S05]  /*72b00*/  LDCU UR60, c[0x0][0x398] ;  /* 0x00007300ff3c77ac */ /* 0x000f2a0008000800 */
        /* <DEDUP_REMOVED lines=8> */
[----:B------:R-:W0:Y:S01]  /*72b90*/  LDCU UR44, c[0x0][0x398] ;  /* 0x00007300ff2c77ac */ /* 0x000e220008000800 */
[----:B------:R-:W0:Y:S01]  /*72ba0*/  LDCU UR72, c[0x0][0x398] ;  /* 0x00007300ff4877ac */ /* 0x000e220008000800 */
[----:B------:R-:W-:-:S02]  /*72bb0*/  LOP3.LUT R15, R15, 0xffff, RZ, 0xc0, !PT ;  /* 0x0000ffff0f0f7812 */ /* 0x000fc400078ec0ff */
[----:B------:R-:W-:Y:S01]  /*72bc0*/  LOP3.LUT R14, R14, 0xffff, RZ, 0xc0, !PT ;  /* 0x0000ffff0e0e7812 */ /* 0x000fe200078ec0ff */
[----:B------:R-:W0:Y:S04]  /*72bd0*/  LDCU UR40, c[0x0][0x39c] ;  /* 0x00007380ff2877ac */ /* 0x000e280008000800 */
[----:B------:R-:W-:-:S04]  /*72be0*/  @P1 LOP3.LUT R26, R26, 0x2000000, RZ, 0xfc, !PT ;  /* 0x020000001a1a1812 */ /* 0x000fc800078efcff */
[----:B------:R-:W-:-:S04]  /*72bf0*/  LOP3.LUT R26, R26, 0xffbfffff, RZ, 0xc0, !PT ;  /* 0xffbfffff1a1a7812 */ /* 0x000fc800078ec0ff */
[----:B------:R-:W-:Y:S02]  /*72c00*/  @P0 LOP3.LUT R26, R26, 0x400000, RZ, 0xfc, !PT ;  /* 0x004000001a1a0812 */ /* 0x000fe400078efcff */
[----:B------:R-:W-:Y:S02]  /*72c10*/  ISETP.GE.AND P0, PT, R4, UR42, PT ;  /* 0x0000002a04007c0c */ /* 0x000fe4000bf06270 */
[----:B------:R-:W-:Y:S01]  /*72c20*/  PRMT R4, R7, 0x3340, R5 ;  /* 0x0000334007047816 */ /* 0x000fe20000000005 */
[----:B------:R-:W0:Y:S04]  /*72c30*/  LDCU UR42, c[0x0][0x39c] ;  /* 0x00007380ff2a77ac */ /* 0x000e280008000800 */
[----:B------:R1:W-:Y:S01]  /*72c40*/  STL [R1+0x14d4], R4 ;  /* 0x0014d40401007387 */ /* 0x0003e20000100800 */
[----:B------:R-:W-:-:S02]  /*72c50*/  SHF.R.U32.HI R7, RZ, 0x8, R6 ;  /* 0x00000008ff077819 */ /* 0x000fc40000011606 */
[----:B------:R-:W-:Y:S02]  /*72c60*/  SHF.R.U32.HI R6, RZ, 0x8, R10 ;  /* 0x00000008ff067819 */ /* 0x000fe4000001160a */
[----:B-1----:R-:W-:Y:S02]  /*72c70*/  SHF.R.U32.HI R4, RZ, 0x8, R5 ;  /* 0x00000008ff047819 */ /* 0x002fe40000011605 */
[----:B------:R-:W-:Y:S02]  /*72c80*/  LOP3.LUT R5, R8, 0xffff, RZ, 0xc0, !PT ;  /* 0x0000ffff08057812 */ /* 0x000fe400078ec0ff */
[----:B------:R-:W-:Y:S02]  /*72c90*/  LOP3.LUT R4, R4, 0xffff, RZ, 0xc0, !PT ;  /* 0x0000ffff04047812 */ /* 0x000fe400078ec0ff */
[----:B------:R-:W-:Y:S02]  /*72ca0*/  LOP3.LUT R7, R7, 0xffff, RZ, 0xc0, !PT ;  /* 0x0000ffff07077812 */ /* 0x000fe400078ec0ff */
[----:B------:R-:W-:-:S02]  /*72cb0*/  LOP3.LUT R6, R6, 0xffff, RZ, 0xc0, !PT ;  /* 0x0000ffff06067812 */ /* 0x000fc400078ec0ff */
[----:B------:R-:W-:Y:S01]  /*72cc0*/  PRMT R5, R5, 0x3340, R4 ;  /* 0x0000334005057816 */ /* 0x000fe20000000004 */
[----:B------:R-:W-:Y:S04]  /*72cd0*/  STL [R1+0x14d0], R9 ;  /* 0x0014d00901007387 */ /* 0x000fe80000100800 */
[----:B------:R1:W-:Y:S02]  /*72ce0*/  STL [R1+0x8ec], R5 ;  /* 0x0008ec0501007387 */ /* 0x0003e40000100800 */
[----:B-1----:R-:W-:-:S05]  /*72cf0*/  PRMT R5, R7, 0x3340, R6 ;  /* 0x0000334007057816 */ /* 0x002fca0000000006 */
[----:B------:R2:W-:Y:S01]  /*72d00*/  STL [R1+0x8e8], R5 ;  /* 0x0008e80501007387 */ /* 0x0005e20000100800 */
[----:B------:R-:W-:Y:S02]  /*72d10*/  LOP3.LUT R8, R25, 0xffff, RZ, 0xc0, !PT ;  /* 0x0000ffff19087812 */ /* 0x000fe400078ec0ff */
[----:B------:R-:W-:Y:S01]  /*72d20*/  LOP3.LUT R7, R28, 0xffff, RZ, 0xc0, !PT ;  /* 0x0000ffff1c077812 */ /* 0x000fe200078ec0ff */
[----:B------:R-:W4:Y:S04]  /*72d30*/  LDL.LU R25, [R1+0x153c] ;  /* 0x00153c0001197983 */ /* 0x000f280000300800 */
[----:B------:R-:W4:Y:S01]  /*72d40*/  LDL.LU R28, [R1+0x1538] ;  /* 0x00153800011c7983 */ /* 0x000f220000300800 */
        /* <DEDUP_REMOVED lines=8> */
[----:B------:R-:W-:Y:S01]  /*72dd0*/  SHF.R.U32.HI R9, RZ, 0x8, R8 ;  /* 0x00000008ff097819 */ /* 0x000fe20000011608 */
[----:B------:R-:W1:Y:S01]  /*72de0*/  LDCU UR64, c[0x0][0x398] ;  /* 0x00007300ff4077ac */ /* 0x000e620008000800 */
[----:B------:R-:W0:Y:S05]  /*72df0*/  LDCU UR62, c[0x0][0x398] ;  /* 0x00007300ff3e77ac */ /* 0x000e2a0008000800 */
[----:B------:R-:W-:-:S04]  /*72e00*/  @P1 LOP3.LUT R26, R26, 0x800000, RZ, 0xfc, !PT ;  /* 0x008000001a1a1812 */ /* 0x000fc800078efcff */
[----:B------:R-:W-:-:S04]  /*72e10*/  LOP3.LUT R26, R26, 0xffdfffff, RZ, 0xc0, !PT ;  /* 0xffdfffff1a1a7812 */ /* 0x000fc800078ec0ff */
[----:B------:R-:W-:Y:S02]  /*72e20*/  @P0 LOP3.LUT R26, R26, 0x200000, RZ, 0xfc, !PT ;  /* 0x002000001a1a0812 */ /* 0x000fe400078efcff */
[----:B------:R-:W-:Y:S02]  /*72e30*/  ISETP.GE.AND P0, PT, R4, UR74, PT ;  /* 0x0000004a04007c0c */ /* 0x000fe4000bf06270 */
[----:B------:R-:W-:Y:S02]  /*72e40*/  LOP3.LUT R26, R26, 0xffefffff, RZ, 0xc0, !PT ;  /* 0xffefffff1a1a7812 */ /* 0x000fe400078ec0ff */
[----:B0-----:R-:W-:Y:S02]  /*72e50*/  ISETP.LT.AND P1, PT, R16, UR44, !P0 ;  /* 0x0000002c10007c0c */ /* 0x001fe4000c721270 */
[----:B----4-:R-:W-:Y:S01]  /*72e60*/  ISETP.LT.AND P0, PT, R27, UR60, !P0 ;  /* 0x0000003c1b007c0c */ /* 0x010fe2000c701270 */
[----:B------:R-:W-:Y:S01]  /*72e70*/  VIADD R4, R0, 0x26 ;  /* 0x0000002600047836 */ /* 0x000fe20000000000 */
[----:B------:R-:W0:Y:S01]  /*72e80*/  LDCU UR74, c[0x0][0x39c] ;  /* 0x00007380ff4a77ac */ /* 0x000e220008000800 */
[----:B------:R-:W4:Y:S01]  /*72e90*/  LDCU UR60, c[0x0][0x398] ;  /* 0x00007300ff3c77ac */ /* 0x000f220008000800 */
[----:B------:R-:W0:Y:S07]  /*72ea0*/  LDCU UR44, c[0x0][0x39c] ;  /* 0x00007380ff2c77ac */ /* 0x000e2e0008000800 */
        /* <DEDUP_REMOVED lines=20> */
[----:B------:R2:W-:Y:S01]  /*72ff0*/  STL [R1+0x8dc], R5 ;  /* 0x0008dc0501007387 */ /* 0x0005e20000100800 */
[----:B------:R-:W-:-:S03]  /*73000*/  LOP3.LUT R7, R28, 0xffff, RZ, 0xc0, !PT ;  /* 0x0000ffff1c077812 */ /* 0x000fc600078ec0ff */
[----:B------:R-:W4:Y:S01]  /*73010*/  LDL.LU R28, [R1+0x1520] ;  /* 0x00152000011c7983 */ /* 0x000f220000300800 */
[----:B---3--:R-:W-:-:S03]  /*73020*/  LOP3.LUT R6, R29, 0xffff, RZ, 0xc0, !PT ;  /* 0x0000ffff1d067812 */ /* 0x008fc600078ec0ff */
[----:B------:R-:W3:Y:S01]  /*73030*/  LDL.LU R29, [R1+0x151c] ;  /* 0x00151c00011d7983 */ /* 0x000ee20000300800 */
[----:B--2---:R-:W-:-:S03]  /*73040*/  LOP3.LUT R5, R2, 0xffff, RZ, 0xc0, !PT ;  /* 0x0000ffff02057812 */ /* 0x004fc600078ec0ff */
[----:B------:R-:W2:Y:S01]  /*73050*/  LDL.LU R2, [R1+0x50] ;  /* 0x0000500001027983 */ /* 0x000ea20000300800 */
[----:B------:R-:W-:Y:S02]  /*73060*/  ISETP.LT.AND P1, PT, R27, UR64, !P0 ;  /* 0x000000401b007c0c */ /* 0x000fe4000c721270 */
[----:B------:R-:W-:Y:S01]  /*73070*/  ISETP.LT.AND P0, PT, R16, UR72, !P0 ;  /* 0x0000004810007c0c */ /* 0x000fe2000c701270 */
[----:B------:R-:W-:Y:S01]  /*73080*/  VIADD R4, R0, 0x1b ;  /* 0x0000001b00047836 */ /* 0x000fe20000000000 */
[----:B------:R-:W-:Y:S01]  /*73090*/  LOP3.LUT R8, R25, 0xffff, RZ, 0xc0, !PT ;  /* 0x0000ffff19087812 */ /* 0x000fe200078ec0ff */
[----:B------:R-:W1:Y:S01]  /*730a0*/  LDCU UR72, c[0x0][0x398] ;  /* 0x00007300ff4877ac */ /* 0x000e620008000800 */
[----:B------:R-:W1:Y:S07]  /*730b0*/  LDCU UR64, c[0x0][0x398] ;  /* 0x00007300ff4077ac */ /* 0x000e6e0008000800 */
[----:B------:R-:W-:-:S04]  /*730c0*/  @P1 LOP3.LUT R26, R26, 0x40000, RZ, 0xfc, !PT ;  /* 0x000400001a1a1812 */ /* 0x000fc800078efcff */
[----:B------:R-:W-:-:S04]  /*730d0*/  LOP3.LUT R26, R26, 0xfffeffff, RZ, 0xc0, !PT ;  /* 0xfffeffff1a1a7812 */ /* 0x000fc800078ec0ff */
[----:B------:R-:W-:Y:S02]  /*730e0*/  @P0 LOP3.LUT R26, R26, 0x10000, RZ, 0xfc, !PT ;  /* 0x000100001a1a0812 */ /* 0x000fe400078efcff */
[----:B0-----:R-:W-:Y:S02]  /*730f0*/  ISETP.GE.AND P0, PT, R4, UR74, PT ;  /* 0x0000004a04007c0c */ /* 0x001fe4000bf06270 */
[----:B------:R-:W-:Y:S02]  /*73100*/  LOP3.LUT R26, R26, 0xfffdffff, RZ, 0xc0, !PT ;  /* 0xfffdffff1a1a7812 */ /* 0x000fe400078ec0ff */
[----:B------:R-:W-:Y:S02]  /*73110*/  ISETP.LT.AND P1, PT, R16, UR62, !P0 ;  /* 0x0000003e10007c0c */ /* 0x000fe4000c721270 */
[----:B----4-:R-:W-:Y:S01]  /*73120*/  ISETP.LT.AND P0, PT, R27, UR60, !P0 ;  /* 0x0000003c1b007c0c */ /* 0x010fe2000c701270 */
[----:B------:R-:W-:Y:S01]  /*73130*/  VIADD R4, R0, 0x25 ;  /* 0x0000002500047836 */ /* 0x000fe20000000000 */
[----:B------:R-:W-:Y:S01]  /*73140*/  SHF.R.U32.HI R9, RZ, 0x8, R8 ;  /* 0x00000008ff097819 */ /* 0x000fe20000011608 */
[----:B------:R-:W0:Y:S01]  /*73150*/  LDCU UR62, c[0x0][0x398] ;  /* 0x00007300ff3e77ac */ /* 0x000e220008000800 */
[----:B------:R-:W4:Y:S01]  /*73160*/  LDCU UR60, c[0x0][0x398] ;  /* 0x00007300ff3c77ac */ /* 0x000f220008000800 */
        /* <DEDUP_REMOVED lines=23> */
[----:B------:R-:W4:Y:S01]  /*732e0*/  LDL.LU R24, [R1+0x1f20] ;  /* 0x001f200001187983 */ /* 0x000f220000300800 */
[----:B---3--:R-:W-:-:S03]  /*732f0*/  LOP3.LUT R7, R29, 0xffff, RZ, 0xc0, !PT ;  /* 0x0000ffff1d077812 */ /* 0x008fc600078ec0ff */
[----:B------:R-:W3:Y:S01]  /*73300*/  LDL.LU R29, [R1+0x150c] ;  /* 0x00150c00011d7983 */ /* 0x000ee20000300800 */
[----:B--2---:R-:W-:-:S03]  /*73310*/  LOP3.LUT R6, R2, 0xffff, RZ, 0xc0, !PT ;  /* 0x0000ffff02067812 */ /* 0x004fc600078ec0ff */
[----:B------:R-:W2:Y:S01]  /*73320*/  LDL.LU R2, [R1+0x1508] ;  /* 0x0015080001027983 */ /* 0x000ea20000300800 */
[----:B------:R-:W-:Y:S01]  /*73330*/  ISETP.LT.AND P1, PT, R27, UR72, !P0 ;  /* 0x000000481b007c0c */ /* 0x000fe2000c721270 */
[----:B------:R-:W1:Y:S01]  /*73340*/  LDCU UR72, c[0x0][0x39c] ;  /* 0x00007380ff4877ac */ /* 0x000e620008000800 */
[----:B------:R-:W-:Y:S01]  /*73350*/  ISETP.LT.AND P0, PT, R16, UR64, !P0 ;  /* 0x0000004010007c0c */ /* 0x000fe2000c701270 */
[----:B------:R-:W-:Y:S01]  /*73360*/  VIADD R4, R0, 0x1c ;  /* 0x0000001c00047836 */ /* 0x000fe20000000000 */
[----:B------:R-:W-:Y:S01]  /*73370*/  LOP3.LUT R8, R28, 0xffff, RZ, 0xc0, !PT ;  /* 0x0000ffff1c087812 */ /* 0x000fe200078ec0ff */
[----:B------:R-:W0:Y:S08]  /*73380*/  LDCU UR64, c[0x0][0x398] ;  /* 0x00007300ff4077ac */ /* 0x000e300008000800 */
[----:B------:R-:W-:-:S04]  /*73390*/  @P1 LOP3.LUT R26, R26, 0x8000, RZ, 0xfc, !PT ;  /* 0x000080001a1a1812 */ /* 0x000fc800078efcff */
[----:B------:R-:W-:-:S04]  /*733a0*/  LOP3.LUT R26, R26, 0xffffdfff, RZ, 0xc0, !PT ;  /* 0xffffdfff1a1a7812 */ /* 0x000fc800078ec0ff */
[----:B------:R-:W-:Y:S02]  /*733b0*/  @P0 LOP3.LUT R26, R26, 0x2000, RZ, 0xfc, !PT ;  /* 0x000020001a1a0812 */ /* 0x000fe400078efcff */
[----:B-1----:R-:W-:Y:S02]  /*733c0*/  ISETP.GE.AND P0, PT, R4, UR72, PT ;  /* 0x0000004804007c0c */ /* 0x002fe4000bf06270 */
[----:B------:R-:W-:Y:S02]  /*733d0*/  LOP3.LUT R26, R26, 0xffffefff, RZ, 0xc0, !PT ;  /* 0xffffefff1a1a7812 */ /* 0x000fe400078ec0ff */
[----:B0-----:R-:W-:Y:S02]  /*733e0*/  ISETP.LT.AND P1, PT, R16, UR62, !P0 ;  /* 0x0000003e10007c0c */ /* 0x001fe4000c721270 */
[----:B----4-:R-:W-:Y:S01]  /*733f0*/  ISETP.LT.AND P0, PT, R27, UR60, !P0 ;  /* 0x0000003c1b007c0c */ /* 0x010fe2000c701270 */
[----:B------:R-:W-:Y:S01]  /*73400*/  VIADD R4, R0, 0x24 ;  /* 0x0000002400047836 */ /* 0x000fe20000000000 */
[----:B------:R-:W-:Y:S01]  /*73410*/  SHF.R.U32.HI R9, RZ, 0x8, R8 ;  /* 0x00000008ff097819 */ /* 0x000fe20000011608 */
[----:B------:R-:W0:Y:S01]  /*73420*/  LDCU UR62, c[0x0][0x398] ;  /* 0x00007300ff3e77ac */ /* 0x000e220008000800 */
[----:B------:R-:W1:Y:S01]  /*73430*/  LDCU UR60, c[0x0][0x398] ;  /* 0x00007300ff3c77ac */ /* 0x000e620008000800 */
[----:B------:R-:W4:Y:S06]  /*73440*/  LDCU UR72, c[0x0][0x398] ;  /* 0x00007300ff4877ac */ /* 0x000f2c0008000800 */
[----:B------:R-:W-:-:S04]  /*73450*/  @P1 LOP3.LUT R26, R26, 0x1000, RZ, 0xfc, !PT ;  /* 0x000010001a1a1812 */ /* 0x000fc800078efcff */
[----:B------:R-:W-:-:S04]  /*73460*/  LOP3.LUT R26, R26, 0xfffff7ff, RZ, 0xc0, !PT ;  /* 0xfffff7ff1a1a7812 */ /* 0x000fc800078ec0ff */
[----:B------:R-:W-:Y:S02]  /*73470*/  @P0 LOP3.LUT R26, R26, 0x800, RZ, 0xfc, !PT ;  /* 0x000008001a1a0812 */ /* 0x000fe400078efcff */
[----:B------:R-:W-:Y:S02]  /*73480*/  ISETP.GE.AND P0, PT, R4, UR57, PT ;  /* 0x0000003904007c0c */ /* 0x000fe4000bf06270 */
[--C-:B------:R-:W-:Y:S02]  /*73490*/  PRMT R4, R8, 0x3340, R6.reuse ;  /* 0x0000334008047816 */ /* 0x100fe40000000006 */
[----:B------:R-:W-:Y:S02]  /*734a0*/  SHF.R.U32.HI R8, RZ, 0x8, R7 ;  /* 0x00000008ff087819 */ /* 0x000fe40000011607 */
[----:B------:R-:W-:Y:S02]  /*734b0*/  PRMT R7, R7, 0x3340, R5 ;  /* 0x0000334007077816 */ /* 0x000fe40000000005 */
[----:B------:R-:W-:Y:S01]  /*734c0*/  LOP3.LUT R26, R26, 0xfffffbff, RZ, 0xc0, !PT ;  /* 0xfffffbff1a1a7812 */ /* 0x000fe200078ec0ff */
[----:B------:R-:W0:Y:S01]  /*734d0*/  LDCU UR57, c[0x0][0x398] ;  /* 0x00007300ff3977ac */ /* 0x000e220008000800 */
[----:B------:R1:W-:Y:S04]  /*734e0*/  STL [R1+0x14bc], R4 ;  /* 0x0014bc0401007387 */ /* 0x0003e80000100800 */
[----:B------:R0:W-:Y:S01]  /*734f0*/  STL [R1+0x14b8], R7 ;  /* 0x0014b80701007387 */ /* 0x0001e20000100800 */
[----:B-1----:R-:W-:-:S02]  /*73500*/  SHF.R.U32.HI R4, RZ, 0x8, R6 ;  /* 0x00000008ff047819 */ /* 0x002fc40000011606 */
[----:B------:R-:W-:Y:S02]  /*73510*/  SHF.R.U32.HI R6, RZ, 0x8, R5 ;  /* 0x00000008ff067819 */ /* 0x000fe40000011605 */
[----:B------:R-:W-:Y:S02]  /*73520*/  LOP3.LUT R5, R9, 0xffff, RZ, 0xc0, !PT ;  /* 0x0000ffff09057812 */ /* 0x000fe400078ec0ff */
[----:B0-----:R-:W-:Y:S02]  /*73530*/  LOP3.LUT R7, R8, 0xffff, RZ, 0xc0, !PT ;  /* 0x0000ffff08077812 */ /* 0x001fe400078ec0ff */
[----:B------:R-:W-:Y:S02]  /*73540*/  LOP3.LUT R4, R4, 0xffff, RZ, 0xc0, !PT ;  /* 0x0000ffff04047812 */ /* 0x000fe400078ec0ff */
[----:B------:R-:W-:Y:S02]  /*73550*/  LOP3.LUT R6, R6, 0xffff, RZ, 0xc0, !PT ;  /* 0x0000ffff06067812 */ /* 0x000fe400078ec0ff */
[----:B------:R-:W-:-:S02]  /*73560*/  PRMT R8, R5, 0x3340, R4 ;  /* 0x0000334005087816 */ /* 0x000fc40000000004 */
[----:B------:R-:W-:-:S03]  /*73570*/  PRMT R5, R7, 0x3340, R6 ;  /* 0x0000334007057816 */ /* 0x000fc60000000006 */
[----:B------:R-:W-:Y:S04]  /*73580*/  STL [R1+0x8bc], R8 ;  /* 0x0008bc0801007387 */ /* 0x000fe80000100800 */
[----:B------:R2:W-:Y:S04]  /*73590*/  STL [R1+0x8b8], R5 ;  /* 0x0008b80501007387 */ /* 0x0005e80000100800 */
        /* <DEDUP_REMOVED lines=8> */
[----:B------:R-:W-:Y:S02]  /*73620*/  SHF.R.U32.HI R8, RZ, 0x8, R6 ;  /* 0x00000008ff087819 */ /* 0x000fe40000011606 */
[----:B------:R-:W-:Y:S02]  /*73630*/  SHF.R.U32.HI R7, RZ, 0x8, R5 ;  /* 0x00000008ff077819 */ /* 0x000fe40000011605 */
[----:B------:R-:W-:Y:S01]  /*73640*/  PRMT R9, R5, 0x3340, R11 ;  /* 0x0000334005097816 */ /* 0x000fe2000000000b */
[----:B------:R-:W0:Y:S04]  /*73650*/  LDCU UR64, c[0x0][0x398] ;  /* 0x00007300ff4077ac */ /* 0x000e280008000800 */
[----:B------:R-:W-:Y:S01]  /*73660*/  @P1 LOP3.LUT R26, R26, 0x400, RZ, 0xfc, !PT ;  /* 0x000004001a1a1812 */ /* 0x000fe200078efcff */
[----:B------:R-:W1:Y:S03]  /*73670*/  LDCU UR58, c[0x0][0x39c] ;  /* 0x00007380ff3a77ac */ /* 0x000e660008000800 */
[----:B------:R-:W-:-:S04]  /*73680*/  LOP3.LUT R26, R26, 0xfffffeff, RZ, 0xc0, !PT ;  /* 0xfffffeff1a1a7812 */ /* 0x000fc800078ec0ff */
[----:B------:R-:W-:Y:S02]  /*73690*/  @P0 LOP3.LUT R26, R26, 0x100, RZ, 0xfc, !PT ;  /* 0x000001001a1a0812 */ /* 0x000fe400078efcff */
[----:B------:R-:W-:Y:S02]  /*736a0*/  ISETP.GE.AND P0, PT, R4, UR50, PT ;  /* 0x0000003204007c0c */ /* 0x000fe4000bf06270 */
[----:B------:R-:W-:Y:S02]  /*736b0*/  LOP3.LUT R26, R26, 0xfffffdff, RZ, 0xc0, !PT ;  /* 0xfffffdff1a1a7812 */ /* 0x000fe400078ec0ff */
[----:B------:R-:W-:Y:S02]  /*736c0*/  ISETP.LT.AND P1, PT, R16, UR62, !P0 ;  /* 0x0000003e10007c0c */ /* 0x000fe4000c721270 */
[----:B------:R-:W-:Y:S01]  /*736d0*/  ISETP.LT.AND P0, PT, R27, UR60, !P0 ;  /* 0x0000003c1b007c0c */ /* 0x000fe2000c701270 */
[----:B------:R-:W-:Y:S01]  /*736e0*/  VIADD R4, R0, 0x23 ;  /* 0x0000002300047836 */ /* 0x000fe20000000000 */
[----:B------:R-:W-:-:S02]  /*736f0*/  LOP3.LUT R5, R8, 0xffff, RZ, 0xc0, !PT ;  /* 0x0000ffff08057812 */ /* 0x000fc400078ec0ff */
[----:B------:R-:W-:Y:S01]  /*73700*/  LOP3.LUT R7, R7, 0xffff, RZ, 0xc0, !PT ;  /* 0x0000ffff07077812 */ /* 0x000fe200078ec0ff */
[----:B------:R-:W0:Y:S01]  /*73710*/  LDCU UR60, c[0x0][0x398] ;  /* 0x00007300ff3c77ac */ /* 0x000e220008000800 */
[----:B------:R-:W0:Y:S01]  /*73720*/  LDCU UR50, c[0x0][0x398] ;  /* 0x00007300ff3277ac */ /* 0x000e220008000800 */
[----:B------:R-:W0:Y:S04]  /*73730*/  LDCU UR62, c[0x0][0x39c] ;  /* 0x00007380ff3e77ac */ /* 0x000e280008000800 */
        /* <DEDUP_REMOVED lines=9> */
[----:B------:R-:W-:-:S02]  /*737d0*/  LOP3.LUT R6, R6, 0xffff, RZ, 0xc0, !PT ;  /* 0x0000ffff06067812 */ /* 0x000fc400078ec0ff */
[----:B-1----:R-:W-:-:S04]  /*737e0*/  SHF.R.U32.HI R4, RZ, 0x8, R12 ;  /* 0x00000008ff047819 */ /* 0x002fc8000001160c */
[----:B------:R-:W-:-:S04]  /*737f0*/  LOP3.LUT R4, R4, 0xffff, RZ, 0xc0, !PT ;  /* 0x0000ffff04047812 */ /* 0x000fc800078ec0ff */
[----:B------:R-:W-:Y:S02]  /*73800*/  PRMT R8, R5, 0x3340, R4 ;  /* 0x0000334005087816 */ /* 0x000fe40000000004 */
[----:B------:R-:W-:Y:S01]  /*73810*/  PRMT R5, R7, 0x3340, R6 ;  /* 0x0000334007057816 */ /* 0x000fe20000000006 */
[----:B------:R-:W-:Y:S04]  /*73820*/  STL [R1+0x14b0], R9 ;  /* 0x0014b00901007387 */ /* 0x000fe80000100800 */
[----:B------:R4:W-:Y:S04]  /*73830*/  STL [R1+0x8b0], R8 ;  /* 0x0008b00801007387 */ /* 0x0009e80000100800 */
[----:B------:R1:W-:Y:S01]  /*73840*/  STL [R1+0x8ac], R5 ;  /* 0x0008ac0501007387 */ /* 0x0003e20000100800 */
[----:B----4-:R-:W-:-:S02]  /*73850*/  LOP3.LUT R8, R28, 0xffff, RZ, 0xc0, !PT ;  /* 0x0000ffff1c087812 */ /* 0x010fc400078ec0ff */
        /* <DEDUP_REMOVED lines=8> */
[----:B0-----:R-:W-:Y:S02]  /*738e0*/  ISETP.LT.AND P1, PT, R27, UR64, !P0 ;  /* 0x000000401b007c0c */ /* 0x001fe4000c721270 */
[----:B------:R-:W-:Y:S01]  /*738f0*/  ISETP.LT.AND P0, PT, R16, UR57, !P0 ;  /* 0x0000003910007c0c */ /* 0x000fe2000c701270 */
[----:B------:R-:W-:Y:S01]  /*73900*/  VIADD R4, R0, 0x1e ;  /* 0x0000001e00047836 */ /* 0x000fe20000000000 */
[----:B------:R-:W0:Y:S01]  /*73910*/  LDCU UR57, c[0x0][0x398] ;  /* 0x00007300ff3977ac */ /* 0x000e220008000800 */
[----:B------:R-:W-:Y:S01]  /*73920*/  SHF.R.U32.HI R9, RZ, 0x8, R8 ;  /* 0x00000008ff097819 */ /* 0x000fe20000011608 */
        /* <DEDUP_REMOVED lines=21> */
[----:B------:R-:W-:-:S02]  /*73a80*/  SHF.R.U32.HI R8, RZ, 0x8, R7 ;  /* 0x00000008ff087819 */ /* 0x000fc40000011607 */
[----:B------:R-:W-:Y:S02]  /*73a90*/  LOP3.LUT R26, R26, 0xfffffffb, RZ, 0xc0, !PT ;  /* 0xfffffffb1a1a7812 */ /* 0x000fe400078ec0ff */
[--C-:B------:R-:W-:Y:S01]  /*73aa0*/  PRMT R7, R7, 0x3340, R5.reuse ;  /* 0x0000334007077816 */ /* 0x100fe20000000005 */
[----:B------:R-:W1:Y:S01]  /*73ab0*/  LDCU UR57, c[0x0][0x39c] ;  /* 0x00007380ff3977ac */ /* 0x000e620008000800 */
[----:B------:R-:W1:Y:S01]  /*73ac0*/  LDCU UR56, c[0x0][0x39c] ;  /* 0x00007380ff3877ac */ /* 0x000e620008000800 */
[----:B0-----:R-:W-:Y:S02]  /*73ad0*/  SHF.R.U32.HI R4, RZ, 0x8, R6 ;  /* 0x00000008ff047819 */ /* 0x001fe40000011606 */
[----:B------:R-:W-:Y:S02]  /*73ae0*/  SHF.R.U32.HI R6, RZ, 0x8, R5 ;  /* 0x00000008ff067819 */ /* 0x000fe40000011605 */
[----:B------:R-:W-:Y:S02]  /*73af0*/  LOP3.LUT R5, R9, 0xffff, RZ, 0xc0, !PT ;  /* 0x0000ffff09057812 */ /* 0x000fe400078ec0ff */
[----:B------:R-:W-:-:S02]  /*73b00*/  @P1 LOP3.LUT R26, R26, 0x4, RZ, 0xfc, !PT ;  /* 0x000000041a1a1812 */ /* 0x000fc400078efcff */
[----:B------:R-:W-:Y:S01]  /*73b10*/  LOP3.LUT R4, R4, 0xffff, RZ, 0xc0, !PT ;  /* 0x0000ffff04047812 */ /* 0x000fe200078ec0ff */
[----:B------:R0:W-:Y:S01]  /*73b20*/  STL [R1+0x14a4], R7 ;  /* 0x0014a40701007387 */ /* 0x0001e20000100800 */
[----:B------:R-:W-:Y:S02]  /*73b30*/  LOP3.LUT R26, R26, 0xfffffffe, RZ, 0xc0, !PT ;  /* 0xfffffffe1a1a7812 */ /* 0x000fe400078ec0ff */
[----:B0-----:R-:W-:Y:S02]  /*73b40*/  LOP3.LUT R7, R8, 0xffff, RZ, 0xc0, !PT ;  /* 0x0000ffff08077812 */ /* 0x001fe400078ec0ff */
[----:B------:R-:W-:Y:S01]  /*73b50*/  PRMT R8, R5, 0x3340, R4 ;  /* 0x0000334005087816 */ /* 0x000fe20000000004 */
[----:B------:R-:W-:Y:S01]  /*73b60*/  VIADD R4, R0, 0x1f ;  /* 0x0000001f00047836 */ /* 0x000fe20000000000 */
[----:B------:R-:W-:-:S04]  /*73b70*/  @P0 LOP3.LUT R26, R26, 0x1, RZ, 0xfc, !PT ;  /* 0x000000011a1a0812 */ /* 0x000fc800078efcff */
[----:B------:R-:W-:Y:S02]  /*73b80*/  ISETP.GE.AND P0, PT, R4, UR8, PT ;  /* 0x0000000804007c0c */ /* 0x000fe4000bf06270 */
[----:B------:R-:W-:Y:S02]  /*73b90*/  LOP3.LUT R6, R6, 0xffff, RZ, 0xc0, !PT ;  /* 0x0000ffff06067812 */ /* 0x000fe400078ec0ff */
[----:B------:R-:W-:Y:S01]  /*73ba0*/  LOP3.LUT R26, R26, 0xfffffffd, RZ, 0xc0, !PT ;  /* 0xfffffffd1a1a7812 */ /* 0x000fe200078ec0ff */
[----:B------:R-:W-:Y:S01]  /*73bb0*/  STL [R1+0x8a0], R8 ;  /* 0x0008a00801007387 */ /* 0x000fe20000100800 */
[----:B------:R-:W-:Y:S02]  /*73bc0*/  ISETP.LT.AND P1, PT, R16, UR50, !P0 ;  /* 0x0000003210007c0c */ /* 0x000fe4000c721270 */
[----:B------:R-:W-:Y:S02]  /*73bd0*/  PRMT R5, R7, 0x3340, R6 ;  /* 0x0000334007057816 */ /* 0x000fe40000000006 */
[----:B----4-:R-:W-:Y:S01]  /*73be0*/  LOP3.LUT R7, R28, 0xffff, RZ, 0xc0, !PT ;  /* 0x0000ffff1c077812 */ /* 0x010fe200078ec0ff */
[----:B------:R-:W-:Y:S01]  /*73bf0*/  VIADD R4, R0, 0x21 ;  /* 0x0000002100047836 */ /* 0x000fe20000000000 */
[----:B------:R-:W-:Y:S01]  /*73c00*/  LOP3.LUT R24, R24, 0xbfffffff, RZ, 0xc0, !PT ;  /* 0xbfffffff18187812 */ /* 0x000fe200078ec0ff */
[----:B------:R-:W0:Y:S01]  /*73c10*/  LDCU UR8, c[0x0][0x398] ;  /* 0x00007300ff0877ac */ /* 0x000e220008000800 */
[----:B------:R2:W-:Y:S01]  /*73c20*/  STL [R1+0x89c], R5 ;  /* 0x00089c0501007387 */ /* 0x0005e20000100800 */
[----:B------:R-:W4:Y:S04]  /*73c30*/  LDCU UR50, c[0x0][0x39c] ;  /* 0x00007380ff3277ac */ /* 0x000f280008000800 */
[----:B------:R-:W-:-:S05]  /*73c40*/  @P1 LOP3.LUT R26, R26, 0x2, RZ, 0xfc, !PT ;  /* 0x000000021a1a1812 */ /* 0x000fca00078efcff */
[----:B------:R-:W-:Y:S04]  /*73c50*/  STL [R1+0x1e90], R26 ;  /* 0x001e901a01007387 */ /* 0x000fe80000100800 */
[----:B------:R-:W4:Y:S01]  /*73c60*/  LDL.LU R28, [R1+0x154c] ;  /* 0x00154c00011c7983 */ /* 0x000f220000300800 */
[----:B---3--:R-:W-:-:S03]  /*73c70*/  LOP3.LUT R6, R29, 0xffff, RZ, 0xc0, !PT ;  /* 0x0000ffff1d067812 */ /* 0x008fc600078ec0ff */
[----:B------:R-:W3:Y:S01]  /*73c80*/  LDL.LU R29, [R1+0x1518] ;  /* 0x00151800011d7983 */ /* 0x000ee20000300800 */
[----:B--2---:R-:W-:-:S03]  /*73c90*/  LOP3.LUT R5, R2, 0xffff, RZ, 0xc0, !PT ;  /* 0x0000ffff02057812 */ /* 0x004fc600078ec0ff */
[----:B------:R-:W2:Y:S01]  /*73ca0*/  LDL.LU R2, [R1+0x60] ;  /* 0x0000600001027983 */ /* 0x000ea20000300800 */
[----:B------:R-:W-:Y:S02]  /*73cb0*/  ISETP.LT.AND P0, PT, R27, UR48, !P0 ;  /* 0x000000301b007c0c */ /* 0x000fe4000c701270 */
[----:B------:R-:W-:Y:S01]  /*73cc0*/  LOP3.LUT R8, R25, 0xffff, RZ, 0xc0, !PT ;  /* 0x0000ffff19087812 */ /* 0x000fe200078ec0ff */
[----:B------:R-:W0:Y:S03]  /*73cd0*/  LDCU UR48, c[0x0][0x398] ;  /* 0x00007300ff3077ac */ /* 0x000e260008000800 */
[----:B------:R-:W-:-:S07]  /*73ce0*/  SHF.R.U32.HI R9, RZ, 0x8, R8 ;  /* 0x00000008ff097819 */ /* 0x000fce0000011608 */
        /* <DEDUP_REMOVED lines=19> */
[----:B------:R-:W2:Y:S01]  /*73e20*/  LDL.LU R25, [R1+0x15bc] ;  /* 0x0015bc0001197983 */ /* 0x000ea20000300800 */
[----:B----4-:R-:W-:-:S03]  /*73e30*/  LOP3.LUT R7, R28, 0xffff, RZ, 0xc0, !PT ;  /* 0x0000ffff1c077812 */ /* 0x010fc600078ec0ff */
        /* <DEDUP_REMOVED lines=9> */
[----:B------:R-:W-:Y:S01]  /*73ed0*/  PRMT R9, R6, 0x3340, R13 ;  /* 0x0000334006097816 */ /* 0x000fe2000000000d */
[----:B------:R-:W0:Y:S01]  /*73ee0*/  LDCU UR72, c[0x0][0x398] ;  /* 0x00007300ff4877ac */ /* 0x000e220008000800 */
[----:B------:R-:W1:Y:S05]  /*73ef0*/  LDCU UR52, c[0x0][0x39c] ;  /* 0x00007380ff3477ac */ /* 0x000e6a0008000800 */
        /* <DEDUP_REMOVED lines=15> */
[----:B------:R-:W-:Y:S02]  /*73ff0*/  PRMT R4, R7, 0x3340, R5 ;  /* 0x0000334007047816 */ /* 0x000fe40000000005 */
[----:B------:R-:W-:Y:S02]  /*74000*/  SHF.R.U32.HI R7, RZ, 0x8, R6 ;  /* 0x00000008ff077819 */ /* 0x000fe40000011606 */
[----:B------:R-:W-:Y:S02]  /*74010*/  SHF.R.U32.HI R6, RZ, 0x8, R13 ;  /* 0x00000008ff067819 */ /* 0x000fe4000001160d */
[----:B------:R-:W-:Y:S01]  /*74020*/  LOP3.LUT R24, R24, 0xfbffffff, RZ, 0xc0, !PT ;  /* 0xfbffffff18187812 */ /* 0x000fe200078ec0ff */
[----:B------:R-:W0:Y:S01]  /*74030*/  LDCU UR70, c[0x0][0x398] ;  /* 0x00007300ff4677ac */ /* 0x000e220008000800 */
[----:B------:R1:W-:Y:S01]  /*74040*/  STL [R1+0x1494], R4 ;  /* 0x0014940401007387 */ /* 0x0003e20000100800 */
[----:B------:R-:W-:-:S02]  /*74050*/  LOP3.LUT R7, R7, 0xffff, RZ, 0xc0, !PT ;  /* 0x0000ffff07077812 */ /* 0x000fc400078ec0ff */
[----:B------:R-:W-:Y:S02]  /*74060*/  LOP3.LUT R6, R6, 0xffff, RZ, 0xc0, !PT ;  /* 0x0000ffff06067812 */ /* 0x000fe400078ec0ff */
[----:B-1----:R-:W-:Y:S02]  /*74070*/  SHF.R.U32.HI R4, RZ, 0x8, R5 ;  /* 0x00000008ff047819 */ /* 0x002fe40000011605 */
[----:B------:R-:W-:Y:S02]  /*74080*/  LOP3.LUT R5, R8, 0xffff, RZ, 0xc0, !PT ;  /* 0x0000ffff08057812 */ /* 0x000fe400078ec0ff */
[----:B------:R-:W-:-:S04]  /*74090*/  LOP3.LUT R4, R4, 0xffff, RZ, 0xc0, !PT ;  /* 0x0000ffff04047812 */ /* 0x000fc800078ec0ff */
[----:B------:R-:W-:Y:S02]  /*740a0*/  PRMT R8, R5, 0x3340, R4 ;  /* 0x0000334005087816 */ /* 0x000fe40000000004 */
[----:B------:R-:W-:Y:S01]  /*740b0*/  PRMT R5, R7, 0x3340, R6 ;  /* 0x0000334007057816 */ /* 0x000fe20000000006 */
[----:B------:R-:W-:Y:S04]  /*740c0*/  STL [R1+0x1490], R9 ;  /* 0x0014900901007387 */ /* 0x000fe80000100800 */
[----:B------:R1:W-:Y:S04]  /*740d0*/  STL [R1+0x878], R8 ;  /* 0x0008780801007387 */ /* 0x0003e80000100800 */
[----:B------:R2:W-:Y:S01]  /*740e0*/  STL [R1+0x874], R5 ;  /* 0x0008740501007387 */ /* 0x0005e20000100800 */
[----:B-1----:R-:W-:-:S03]  /*740f0*/  LOP3.LUT R8, R25, 0xffff, RZ, 0xc0, !PT ;  /* 0x0000ffff19087812 */ /* 0x002fc600078ec0ff */
[----:B------:R-:W2:Y:S01]  /*74100*/  LDL.LU R25, [R1+0x1590] ;  /* 0x0015900001197983 */ /* 0x000ea20000300800 */
[----:B----4-:R-:W-:-:S03]  /*74110*/  LOP3.LUT R7, R28, 0xffff, RZ, 0xc0, !PT ;  /* 0x0000ffff1c077812 */ /* 0x010fc600078ec0ff */
        /* <DEDUP_REMOVED lines=8> */
[----:B------:R-:W-:Y:S01]  /*741a0*/  SHF.R.U32.HI R9, RZ, 0x8, R8 ;  /* 0x00000008ff097819 */ /* 0x000fe20000011608 */
[----:B------:R-:W0:Y:S01]  /*741b0*/  LDCU UR10, c[0x0][0x398] ;  /* 0x00007300ff0a77ac */ /* 0x000e220008000800 */
        /* <DEDUP_REMOVED lines=31> */
[----:B------:R0:W-:Y:S04]  /*743b0*/  STL [R1+0x434], R8 ;  /* 0x0004340801007387 */ /* 0x0001e80000100800 */
[----:B------:R2:W-:Y:S01]  /*743c0*/  STL [R1+0x430], R5 ;  /* 0x0004300501007387 */ /* 0x0005e20000100800 */
[----:B0-----:R-:W-:-:S03]  /*743d0*/  LOP3.LUT R8, R25, 0xffff, RZ, 0xc0, !PT ;  /* 0x0000ffff19087812 */ /* 0x001fc600078ec0ff */
        /* <DEDUP_REMOVED lines=90> */
[----:B------:R2:W-:Y:S01]  /*74980*/  STL [R1+0x410], R5 ;  /* 0x0004100501007387 */ /* 0x0005e20000100800 */
        /* <DEDUP_REMOVED lines=44> */
[----:B------:R0:W-:Y:S02]  /*74c50*/  STL [R1+0x238], R5 ;  /* 0x0002380501007387 */ /* 0x0001e40000100800 */
[----:B0-----:R-:W-:Y:S02]  /*74c60*/  LOP3.LUT R5, R22, 0xffff, RZ, 0xc0, !PT ;  /* 0x0000ffff16057812 */ /* 0x001fe400078ec0ff */
        /* <DEDUP_REMOVED lines=46> */
[----:B------:R-:W2:Y:S04]  /*74f50*/  LDL.LU R22, [R1+0x1f14] ;  /* 0x001f140001167983 */ /* 0x000ea80000300800 */
        /* <DEDUP_REMOVED lines=10> */
[----:B------:R-:W0:Y:S01]  /*75000*/  LDCU UR70, c[0x0][0x398] ;  /* 0x00007300ff4677ac */ /* 0x000e220008000800 */
[----:B------:R-:W1:Y:S08]  /*75010*/  LDCU UR66, c[0x0][0x398] ;  /* 0x00007300ff4277ac */ /* 0x000e700008000800 */
        /* <DEDUP_REMOVED lines=9> */
[----:B------:R-:W-:Y:S01]  /*750b0*/  SHF.R.U32.HI R9, RZ, 0x8, R7 ;  /* 0x00000008ff097819 */ /* 0x000fe20000011607 */
[----:B------:R-:W0:Y:S07]  /*750c0*/  LDCU UR28, c[0x0][0x39c] ;  /* 0x00007380ff1c77ac */ /* 0x000e2e0008000800 */
[----:B------:R-:W-:Y:S01]  /*750d0*/  @P1 LOP3.LUT R24, R24, 0x10, RZ, 0xfc, !PT ;  /* 0x0000001018181812 */ /* 0x000fe200078efcff */
[----:B------:R-:W1:Y:S03]  /*750e0*/  LDCU UR48, c[0x0][0x398] ;  /* 0x00007300ff3077ac */ /* 0x000e660008000800 */
[----:B------:R-:W-:-:S04]  /*750f0*/  LOP3.LUT R24, R24, 0xfffffff7, RZ, 0xc0, !PT ;  /* 0xfffffff718187812 */ /* 0x000fc800078ec0ff */
[----:B------:R-:W-:Y:S02]  /*75100*/  @P0 LOP3.LUT R24, R24, 0x8, RZ, 0xfc, !PT ;  /* 0x0000000818180812 */ /* 0x000fe400078efcff */
[----:B------:R-:W-:Y:S02]  /*75110*/  ISETP.GE.AND P0, PT, R4, UR30, PT ;  /* 0x0000001e04007c0c */ /* 0x000fe4000bf06270 */
[----:B------:R-:W-:Y:S02]  /*75120*/  SHF.R.U32.HI R4, RZ, 0x8, R6 ;  /* 0x00000008ff047819 */ /* 0x000fe40000011606 */
[----:B------:R-:W-:Y:S02]  /*75130*/  PRMT R7, R7, 0x3340, R5 ;  /* 0x0000334007077816 */ /* 0x000fe40000000005 */
[----:B------:R-:W-:Y:S02]  /*75140*/  LOP3.LUT R24, R24, 0xfffffffb, RZ, 0xc0, !PT ;  /* 0xfffffffb18187812 */ /* 0x000fe400078ec0ff */
[----:B0-----:R-:W-:-:S02]  /*75150*/  ISETP.LT.AND P1, PT, R16, UR70, !P0 ;  /* 0x0000004610007c0c */ /* 0x001fc4000c721270 */
[----:B------:R-:W-:Y:S02]  /*75160*/  PRMT R6, R8, 0x3340, R6 ;  /* 0x0000334008067816 */ /* 0x000fe40000000006 */
[----:B-1----:R-:W-:Y:S02]  /*75170*/  ISETP.LT.AND P0, PT, R27, UR66, !P0 ;  /* 0x000000421b007c0c */ /* 0x002fe4000c701270 */
[----:B------:R-:W-:Y:S02]  /*75180*/  SHF.R.U32.HI R8, RZ, 0x8, R8 ;  /* 0x00000008ff087819 */ /* 0x000fe40000011608 */
[----:B------:R-:W-:Y:S01]  /*75190*/  LOP3.LUT R4, R4, 0xffff, RZ, 0xc0, !PT ;  /* 0x0000ffff04047812 */ /* 0x000fe200078ec0ff */
[----:B------:R-:W0:Y:S01]  /*751a0*/  LDCU UR70, c[0x0][0x398] ;  /* 0x00007300ff4677ac */ /* 0x000e220008000800 */
[----:B------:R1:W-:Y:S01]  /*751b0*/  STL [R1+0x8d8], R6 ;  /* 0x0008d80601007387 */ /* 0x0003e20000100800 */
[----:B------:R-:W0:Y:S01]  /*751c0*/  LDCU UR66, c[0x0][0x398] ;  /* 0x00007300ff4277ac */ /* 0x000e220008000800 */
[----:B------:R-:W0:Y:S01]  /*751d0*/  LDCU UR30, c[0x0][0x39c] ;  /* 0x00007380ff1e77ac */ /* 0x000e220008000800 */
[----:B------:R-:W-:-:S02]  /*751e0*/  @P1 LOP3.LUT R24, R24, 0x4, RZ, 0xfc, !PT ;  /* 0x0000000418181812 */ /* 0x000fc400078efcff */
[----:B-1----:R-:W-:Y:S02]  /*751f0*/  SHF.R.U32.HI R6, RZ, 0x8, R5 ;  /* 0x00000008ff067819 */ /* 0x002fe40000011605 */
[----:B------:R-:W-:Y:S02]  /*75200*/  LOP3.LUT R5, R8, 0xffff, RZ, 0xc0, !PT ;  /* 0x0000ffff08057812 */ /* 0x000fe400078ec0ff */
[----:B------:R-:W-:Y:S02]  /*75210*/  LOP3.LUT R24, R24, 0xfffffffd, RZ, 0xc0, !PT ;  /* 0xfffffffd18187812 */ /* 0x000fe400078ec0ff */
[----:B------:R-:W-:Y:S01]  /*75220*/  PRMT R8, R5, 0x3340, R4 ;  /* 0x0000334005087816 */ /* 0x000fe20000000004 */
[----:B------:R-:W-:Y:S01]  /*75230*/  VIADD R4, R0, 0x66 ;  /* 0x0000006600047836 */ /* 0x000fe20000000000 */
[----:B------:R-:W-:-:S04]  /*75240*/  @P0 LOP3.LUT R24, R24, 0x2, RZ, 0xfc, !PT ;  /* 0x0000000218180812 */ /* 0x000fc800078efcff */
[----:B------:R-:W-:Y:S01]  /*75250*/  ISETP.GE.AND P0, PT, R4, UR32, PT ;  /* 0x0000002004007c0c */ /* 0x000fe2000bf06270 */
[----:B------:R1:W-:Y:S01]  /*75260*/  STL [R1+0x8cc], R7 ;  /* 0x0008cc0701007387 */ /* 0x0003e20000100800 */
[----:B------:R-:W-:Y:S02]  /*75270*/  LOP3.LUT R6, R6, 0xffff, RZ, 0xc0, !PT ;  /* 0x0000ffff06067812 */ /* 0x000fe400078ec0ff */
[----:B------:R-:W-:Y:S02]  /*75280*/  LOP3.LUT R24, R24, 0xfffffffe, RZ, 0xc0, !PT ;  /* 0xfffffffe18187812 */ /* 0x000fe400078ec0ff */
[----:B------:R-:W-:Y:S01]  /*75290*/  ISETP.LT.AND P1, PT, R16, UR68, !P0 ;  /* 0x0000004410007c0c */ /* 0x000fe2000c721270 */
[----:B------:R-:W-:Y:S01]  /*752a0*/  VIADD R4, R0, 0x67 ;  /* 0x0000006700047836 */ /* 0x000fe20000000000 */
[----:B------:R-:W0:Y:S01]  /*752b0*/  LDCU UR32, c[0x0][0x39c] ;  /* 0x00007380ff2077ac */ /* 0x000e220008000800 */
[----:B-1----:R-:W-:Y:S01]  /*752c0*/  LOP3.LUT R7, R9, 0xffff, RZ, 0xc0, !PT ;  /* 0x0000ffff09077812 */ /* 0x002fe200078ec0ff */
[----:B------:R-:W-:Y:S01]  /*752d0*/  STL [R1+0x19c], R8 ;  /* 0x00019c0801007387 */ /* 0x000fe20000100800 */
[----:B------:R-:W-:Y:S01]  /*752e0*/  LOP3.LUT R22, R22, 0x7fffffff, RZ, 0xc0, !PT ;  /* 0x7fffffff16167812 */ /* 0x000fe200078ec0ff */
[----:B------:R-:W1:Y:S01]  /*752f0*/  LDCU UR68, c[0x0][0x398] ;  /* 0x00007300ff4477ac */ /* 0x000e620008000800 */
[----:B------:R-:W-:-:S06]  /*75300*/  PRMT R5, R7, 0x3340, R6 ;  /* 0x0000334007057816 */ /* 0x000fcc0000000006 */
[----:B------:R-:W-:Y:S01]  /*75310*/  @P1 LOP3.LUT R24, R24, 0x1, RZ, 0xfc, !PT ;  /* 0x0000000118181812 */ /* 0x000fe200078efcff */
[----:B------:R2:W-:Y:S04]  /*75320*/  STL [R1+0x198], R5 ;  /* 0x0001980501007387 */ /* 0x0005e80000100800 */
[----:B------:R-:W-:Y:S01]  /*75330*/  STL [R1+0x1e94], R24 ;  /* 0x001e941801007387 */ /* 0x000fe20000100800 */
[----:B---3--:R-:W-:-:S03]  /*75340*/  LOP3.LUT R6, R29, 0xffff, RZ, 0xc0, !PT ;  /* 0x0000ffff1d067812 */ /* 0x008fc600078ec0ff */
[----:B------:R-:W3:Y:S01]  /*75350*/  LDL.LU R29, [R1+0x1584] ;  /* 0x00158400011d7983 */ /* 0x000ee20000300800 */
[----:B--2---:R-:W-:-:S03]  /*75360*/  LOP3.LUT R5, R2, 0xffff, RZ, 0xc0, !PT ;  /* 0x0000ffff02057812 */ /* 0x004fc600078ec0ff */
[----:B------:R-:W2:Y:S01]  /*75370*/  LDL.LU R2, [R1+0x1580] ;  /* 0x0015800001027983 */ /* 0x000ea20000300800 */
[----:B------:R-:W-:Y:S02]  /*75380*/  ISETP.LT.AND P0, PT, R27, UR48, !P0 ;  /* 0x000000301b007c0c */ /* 0x000fe4000c701270 */
[----:B------:R-:W-:Y:S02]  /*75390*/  LOP3.LUT R8, R25, 0xffff, RZ, 0xc0, !PT ;  /* 0x0000ffff19087812 */ /* 0x000fe400078ec0ff */
[----:B----4-:R-:W-:Y:S01]  /*753a0*/  LOP3.LUT R7, R28, 0xffff, RZ, 0xc0, !PT ;  /* 0x0000ffff1c077812 */ /* 0x010fe200078ec0ff */
[----:B------:R-:W4:Y:S01]  /*753b0*/  LDCU UR48, c[0x0][0x398] ;  /* 0x00007300ff3077ac */ /* 0x000f220008000800 */
        /* <DEDUP_REMOVED lines=13> */
[----:B----4-:R-:W-:Y:S02]  /*75490*/  LOP3.LUT R7, R8, 0xffff, RZ, 0xc0, !PT ;  /* 0x0000ffff08077812 */ /* 0x010fe400078ec0ff */
[----:B------:R-:W-:Y:S02]  /*754a0*/  LOP3.LUT R4, R4, 0xffff, RZ, 0xc0, !PT ;  /* 0x0000ffff04047812 */ /* 0x000fe400078ec0ff */
[----:B------:R-:W-:Y:S02]  /*754b0*/  LOP3.LUT R6, R6, 0xffff, RZ, 0xc0, !PT ;  /* 0x0000ffff06067812 */ /* 0x000fe400078ec0ff */
[----:B------:R-:W-:-:S02]  /*754c0*/  PRMT R8, R5, 0x3340, R4 ;  /* 0x0000334005087816 */ /* 0x000fc40000000004 */
[----:B------:R-:W-:-:S03]  /*754d0*/  PRMT R5, R7, 0x3340, R6 ;  /* 0x0000334007057816 */ /* 0x000fc60000000006 */
[----:B------:R-:W-:Y:S04]  /*754e0*/  STL [R1+0x194], R8 ;  /* 0x0001940801007387 */ /* 0x000fe80000100800 */
[----:B------:R2:W-:Y:S04]  /*754f0*/  STL [R1+0x1a8], R5 ;  /* 0x0001a80501007387 */ /* 0x0005e80000100800 */
        /* <DEDUP_REMOVED lines=42> */
[----:B------:R1:W-:Y:S01]  /*757a0*/  STL [R1+0x3d4], R8 ;  /* 0x0003d40801007387 */ /* 0x0003e20000100800 */
[----:B----4-:R-:W-:-:S03]  /*757b0*/  LOP3.LUT R7, R28, 0xffff, RZ, 0xc0, !PT ;  /* 0x0000ffff1c077812 */ /* 0x010fc600078ec0ff */
[----:B------:R2:W-:Y:S01]  /*757c0*/  STL [R1+0x3d0], R5 ;  /* 0x0003d00501007387 */ /* 0x0005e20000100800 */
[----:B-1----:R-:W-:-:S03]  /*757d0*/  LOP3.LUT R8, R25, 0xffff, RZ, 0xc0, !PT ;  /* 0x0000ffff19087812 */ /* 0x002fc600078ec0ff */
        /* <DEDUP_REMOVED lines=90> */
[----:B----4-:R-:W-:Y:S01]  /*75d80*/  LOP3.LUT R8, R28, 0xffff, RZ, 0xc0, !PT ;  /* 0x0000ffff1c087812 */ /* 0x010fe200078ec0ff */
[----:B------:R-:W4:Y:S04]  /*75d90*/  LDL.LU R23, [R1+0x1f10] ;  /* 0x001f100001177983 */ /* 0x000f280000300800 */
[----:B------:R-:W4:Y:S04]  /*75da0*/  LDL.LU R25, [R1+0x15e4] ;  /* 0x0015e40001197983 */ /* 0x000f280000300800 */
        /* <DEDUP_REMOVED lines=27> */
[----:B------:R-:W-:Y:S01]  /*75f60*/  SHF.R.U32.HI R8, RZ, 0x8, R7 ;  /* 0x00000008ff087819 */ /* 0x000fe20000011607 */
[----:B------:R-:W0:Y:S02]  /*75f70*/  LDCU UR74, c[0x0][0x39c] ;  /* 0x00007380ff4a77ac */ /* 0x000e240008000800 */
        /* <DEDUP_REMOVED lines=11> */
[----:B-1----:R-:W-:Y:S02]  /*76030*/  PRMT R5, R7, 0x3340, R6 ;  /* 0x0000334007057816 */ /* 0x002fe40000000006 */
[----:B----4-:R-:W-:-:S03]  /*76040*/  LOP3.LUT R7, R28, 0xffff, RZ, 0xc0, !PT ;  /* 0x0000ffff1c077812 */ /* 0x010fc600078ec0ff */
[----:B------:R2:W-:Y:S04]  /*76050*/  STL [R1+0x3ac], R5 ;  /* 0x0003ac0501007387 */ /* 0x0005e80000100800 */
[----:B------:R-:W4:Y:S01]  /*76060*/  LDL.LU R28, [R1+0x1648] ;  /* 0x00164800011c7983 */ /* 0x000f220000300800 */
[----:B---3--:R-:W-:-:S03]  /*76070*/  LOP3.LUT R6, R29, 0xffff, RZ, 0xc0, !PT ;  /* 0x0000ffff1d067812 */ /* 0x008fc600078ec0ff */
[----:B------:R-:W3:Y:S01]  /*76080*/  LDL.LU R29, [R1+0x15c4] ;  /* 0x0015c400011d7983 */ /* 0x000ee20000300800 */
[----:B--2---:R-:W-:-:S03]  /*76090*/  LOP3.LUT R5, R2, 0xffff, RZ, 0xc0, !PT ;  /* 0x0000ffff02057812 */ /* 0x004fc600078ec0ff */
[----:B------:R-:W2:Y:S01]  /*760a0*/  LDL.LU R2, [R1+0x15a4] ;  /* 0x0015a40001027983 */ /* 0x000ea20000300800 */
[----:B0-----:R-:W-:Y:S02]  /*760b0*/  ISETP.LT.AND P1, PT, R16, UR70, !P0 ;  /* 0x0000004610007c0c */ /* 0x001fe4000c721270 */
[----:B------:R-:W-:Y:S02]  /*760c0*/  ISETP.LT.AND P0, PT, R27, UR66, !P0 ;  /* 0x000000421b007c0c */ /* 0x000fe4000c701270 */
[----:B------:R-:W-:Y:S01]  /*760d0*/  LOP3.LUT R22, R22, 0xffffbfff, RZ, 0xc0, !PT ;  /* 0xffffbfff16167812 */ /* 0x000fe200078ec0ff */
[----:B------:R-:W-:Y:S01]  /*760e0*/  VIADD R4, R0, 0x70 ;  /* 0x0000007000047836 */ /* 0x000fe20000000000 */
[----:B------:R-:W-:Y:S01]  /*760f0*/  LOP3.LUT R8, R25, 0xffff, RZ, 0xc0, !PT ;  /* 0x0000ffff19087812 */ /* 0x000fe200078ec0ff */
        /* <DEDUP_REMOVED lines=66> */
[--C-:B------:R-:W-:Y:S02]  /*76520*/  PRMT R8, R8, 0x3340, R6.reuse ;  /* 0x0000334008087816 */ /* 0x100fe40000000006 */
[----:B------:R-:W-:-:S02]  /*76530*/  SHF.R.U32.HI R6, RZ, 0x8, R6 ;  /* 0x00000008ff067819 */ /* 0x000fc40000011606 */
[----:B------:R-:W-:Y:S01]  /*76540*/  LOP3.LUT R22, R22, 0xffffffbf, RZ, 0xc0, !PT ;  /* 0xffffffbf16167812 */ /* 0x000fe200078ec0ff */
[----:B------:R0:W-:Y:S01]  /*76550*/  STL [R1+0x870], R4 ;  /* 0x0008700401007387 */ /* 0x0001e20000100800 */
[----:B------:R-:W-:Y:S02]  /*76560*/  LOP3.LUT R7, R7, 0xffff, RZ, 0xc0, !PT ;  /* 0x0000ffff07077812 */ /* 0x000fe400078ec0ff */
[----:B------:R-:W-:Y:S01]  /*76570*/  LOP3.LUT R6, R6, 0xffff, RZ, 0xc0, !PT ;  /* 0x0000ffff06067812 */ /* 0x000fe200078ec0ff */
[----:B------:R1:W-:Y:S01]  /*76580*/  STL [R1+0x43c], R8 ;  /* 0x00043c0801007387 */ /* 0x0003e20000100800 */
[----:B------:R-:W2:Y:S01]  /*76590*/  LDCU UR64, c[0x0][0x398] ;  /* 0x00007300ff4077ac */ /* 0x000ea20008000800 */
[----:B0-----:R-:W-:Y:S02]  /*765a0*/  SHF.R.U32.HI R4, RZ, 0x8, R5 ;  /* 0x00000008ff047819 */ /* 0x001fe40000011605 */
[----:B------:R-:W-:Y:S02]  /*765b0*/  LOP3.LUT R5, R9, 0xffff, RZ, 0xc0, !PT ;  /* 0x0000ffff09057812 */ /* 0x000fe400078ec0ff */
[----:B------:R-:W-:-:S04]  /*765c0*/  LOP3.LUT R4, R4, 0xffff, RZ, 0xc0, !PT ;  /* 0x0000ffff04047812 */ /* 0x000fc800078ec0ff */
[----:B-1----:R-:W-:Y:S02]  /*765d0*/  PRMT R8, R5, 0x3340, R4 ;  /* 0x0000334005087816 */ /* 0x002fe40000000004 */
        /* <DEDUP_REMOVED lines=57> */
[----:B------:R0:W-:Y:S01]  /*76970*/  STL [R1+0x17c], R8 ;  /* 0x00017c0801007387 */ /* 0x0001e20000100800 */
[----:B------:R-:W-:Y:S02]  /*76980*/  ISETP.LT.AND P1, PT, R16, UR70, !P0 ;  /* 0x0000004610007c0c */ /* 0x000fe4000c721270 */
[----:B------:R-:W-:Y:S01]  /*76990*/  PRMT R5, R7, 0x3340, R6 ;  /* 0x0000334007057816 */ /* 0x000fe20000000006 */
[----:B------:R-:W-:Y:S01]  /*769a0*/  VIADD R4, R0, 0x77 ;  /* 0x0000007700047836 */ /* 0x000fe20000000000 */
[----:B------:R-:W-:-:S02]  /*769b0*/  LOP3.LUT R23, R23, 0x7fffffff, RZ, 0xc0, !PT ;  /* 0x7fffffff17177812 */ /* 0x000fc400078ec0ff */
[----:B----4-:R-:W-:Y:S01]  /*769c0*/  LOP3.LUT R7, R28, 0xffff, RZ, 0xc0, !PT ;  /* 0x0000ffff1c077812 */ /* 0x010fe200078ec0ff */
[----:B------:R-:W4:Y:S01]  /*769d0*/  LDCU UR56, c[0x0][0x398] ;  /* 0x00007300ff3877ac */ /* 0x000f220008000800 */
[----:B------:R2:W-:Y:S01]  /*769e0*/  STL [R1+0x178], R5 ;  /* 0x0001780501007387 */ /* 0x0005e20000100800 */
[----:B------:R-:W1:Y:S04]  /*769f0*/  LDCU UR70, c[0x0][0x398] ;  /* 0x00007300ff4677ac */ /* 0x000e680008000800 */
[----:B------:R-:W-:Y:S02]  /*76a00*/  @P1 LOP3.LUT R22, R22, 0x1, RZ, 0xfc, !PT ;  /* 0x0000000116161812 */ /* 0x000fe400078efcff */
[----:B0-----:R-:W-:-:S03]  /*76a10*/  LOP3.LUT R8, R25, 0xffff, RZ, 0xc0, !PT ;  /* 0x0000ffff19087812 */ /* 0x001fc600078ec0ff */
[----:B------:R-:W-:Y:S04]  /*76a20*/  STL [R1+0x1e98], R22 ;  /* 0x001e981601007387 */ /* 0x000fe80000100800 */
[----:B------:R-:W4:Y:S04]  /*76a30*/  LDL.LU R25, [R1+0x165c] ;  /* 0x00165c0001197983 */ /* 0x000f280000300800 */
[----:B------:R-:W4:Y:S01]  /*76a40*/  LDL.LU R28, [R1+0x1658] ;  /* 0x00165800011c7983 */ /* 0x000f220000300800 */
[----:B---3--:R-:W-:-:S03]  /*76a50*/  LOP3.LUT R6, R29, 0xffff, RZ, 0xc0, !PT ;  /* 0x0000ffff1d067812 */ /* 0x008fc600078ec0ff */
[----:B------:R-:W3:Y:S01]  /*76a60*/  LDL.LU R29, [R1+0x15b4] ;  /* 0x0015b400011d7983 */ /* 0x000ee20000300800 */
[----:B--2---:R-:W-:-:S03]  /*76a70*/  LOP3.LUT R5, R2, 0xffff, RZ, 0xc0, !PT ;  /* 0x0000ffff02057812 */ /* 0x004fc600078ec0ff */
[----:B------:R-:W2:Y:S01]  /*76a80*/  LDL.LU R2, [R1+0x15b0] ;  /* 0x0015b00001027983 */ /* 0x000ea20000300800 */
[----:B------:R-:W-:Y:S02]  /*76a90*/  ISETP.LT.AND P0, PT, R27, UR68, !P0 ;  /* 0x000000441b007c0c */ /* 0x000fe4000c701270 */
[----:B------:R-:W-:Y:S01]  /*76aa0*/  SHF.R.U32.HI R9, RZ, 0x8, R8 ;  /* 0x00000008ff097819 */ /* 0x000fe20000011608 */
[----:B------:R-:W0:Y:S10]  /*76ab0*/  LDCU UR68, c[0x0][0x398] ;  /* 0x00007300ff4477ac */ /* 0x000e340008000800 */
[----:B------:R-:W-:-:S02]  /*76ac0*/  @P0 LOP3.LUT R23, R23, 0x80000000, RZ, 0xfc, !PT ;  /* 0x8000000017170812 */ /* 0x000fc400078efcff */
        /* <DEDUP_REMOVED lines=18> */
[----:B----4-:R-:W-:Y:S02]  /*76bf0*/  LOP3.LUT R8, R25, 0xffff, RZ, 0xc0, !PT ;  /* 0x0000ffff19087812 */ /* 0x010fe400078ec0ff */
        /* <DEDUP_REMOVED lines=303> */
[----:B------:R-:W-:Y:S01]  /*77ef0*/  PRMT R4, R8, 0x3340, R6 ;  /* 0x0000334008047816 */ /* 0x000fe20000000006 */
[----:B------:R-:W2:Y:S01]  /*77f00*/  LDCU UR30, c[0x0][0x39c] ;  /* 0x00007380ff1e77ac */ /* 0x000ea20008000800 */
[----:B0-----:R-:W-:Y:S02]  /*77f10*/  ISETP.LT.AND P1, PT, R16, UR66, !P0 ;  /* 0x0000004210007c0c */ /* 0x001fe4000c721270 */
[----:B-1----:R-:W-:Y:S01]  /*77f20*/  ISETP.LT.AND P0, PT, R27, UR52, !P0 ;  /* 0x000000341b007c0c */ /* 0x002fe2000c701270 */
        /* <DEDUP_REMOVED lines=22> */
[----:B------:R-:W-:Y:S01]  /*78090*/  PRMT R5, R7, 0x3340, R6 ;  /* 0x0000334007057816 */ /* 0x000fe20000000006 */
[----:B------:R-:W-:Y:S01]  /*780a0*/  VIADD R4, R0, 0x87 ;  /* 0x0000008700047836 */ /* 0x000fe20000000000 */
[----:B------:R-:W-:Y:S01]  /*780b0*/  LOP3.LUT R17, R17, 0x7fffffff, RZ, 0xc0, !PT ;  /* 0x7fffffff11117812 */ /* 0x000fe200078ec0ff */
[----:B------:R-:W0:Y:S01]  /*780c0*/  LDCU UR68, c[0x0][0x398] ;  /* 0x00007300ff4477ac */ /* 0x000e220008000800 */
[----:B------:R-:W0:Y:S01]  /*780d0*/  LDCU UR32, c[0x0][0x39c] ;  /* 0x00007380ff2077ac */ /* 0x000e220008000800 */
[----:B------:R1:W-:Y:S06]  /*780e0*/  STL [R1+0x144], R5 ;  /* 0x0001440501007387 */ /* 0x0003ec0000100800 */
[----:B------:R-:W-:-:S02]  /*780f0*/  @P1 LOP3.LUT R23, R23, 0x1, RZ, 0xfc, !PT ;  /* 0x0000000117171812 */ /* 0x000fc400078efcff */
[----:B-1----:R-:W-:-:S03]  /*78100*/  LOP3.LUT R5, R19, 0xffff, RZ, 0xc0, !PT ;  /* 0x0000ffff13057812 */ /* 0x002fc600078ec0ff */
[----:B------:R-:W-:Y:S04]  /*78110*/  STL [R1+0x1e9c], R23 ;  /* 0x001e9c1701007387 */ /* 0x000fe80000100800 */
[----:B------:R-:W2:Y:S01]  /*78120*/  LDL.LU R19, [R1+0x1ef8] ;  /* 0x001ef80001137983 */ /* 0x000ea20000300800 */
[----:B----4-:R-:W-:-:S03]  /*78130*/  LOP3.LUT R8, R28, 0xffff, RZ, 0xc0, !PT ;  /* 0x0000ffff1c087812 */ /* 0x010fc600078ec0ff */
        /* <DEDUP_REMOVED lines=8> */
[----:B------:R-:W1:Y:S10]  /*781c0*/  LDCU UR50, c[0x0][0x398] ;  /* 0x00007300ff3277ac */ /* 0x000e740008000800 */
        /* <DEDUP_REMOVED lines=149> */
[----:B------:R-:W-:Y:S02]  /*78b20*/  LOP3.LUT R4, R4, 0xffff, RZ, 0xc0, !PT ;  /* 0x0000ffff04047812 */ /* 0x000fe400078ec0ff */
[----:B0-----:R-:W-:Y:S02]  /*78b30*/  LOP3.LUT R7, R8, 0xffff, RZ, 0xc0, !PT ;  /* 0x0000ffff08077812 */ /* 0x001fe400078ec0ff */
        /* <DEDUP_REMOVED lines=10> */
[----:B---3--:R-:W-:Y:S02]  /*78be0*/  LOP3.LUT R7, R29, 0xffff, RZ, 0xc0, !PT ;  /* 0x0000ffff1d077812 */ /* 0x008fe400078ec0ff */
[----:B--2---:R-:W-:-:S04]  /*78bf0*/  LOP3.LUT R6, R2, 0xffff, RZ, 0xc0, !PT ;  /* 0x0000ffff02067812 */ /* 0x004fc800078ec0ff */
[----:B------:R-:W-:-:S05]  /*78c00*/  PRMT R2, R8, 0x3340, R6 ;  /* 0x0000334008027816 */ /* 0x000fca0000000006 */
[----:B------:R0:W-:Y:S04]  /*78c10*/  STL [R1+0x3c8], R2 ;  /* 0x0003c80201007387 */ /* 0x0001e80000100800 */
[----:B------:R-:W2:Y:S04]  /*78c20*/  LDL.LU R29, [R1+0xf8] ;  /* 0x0000f800011d7983 */ /* 0x000ea80000300800 */
[----:B0-----:R-:W3:Y:S01]  /*78c30*/  LDL.LU R2, [R1+0x78] ;  /* 0x0000780001027983 */ /* 0x001ee20000300800 */
        /* <DEDUP_REMOVED lines=15> */
[----:B------:R-:W0:Y:S07]  /*78d30*/  LDCU UR48, c[0x0][0x39c] ;  /* 0x00007380ff3077ac */ /* 0x000e2e0008000800 */
[----:B------:R-:W-:Y:S01]  /*78d40*/  @P1 LOP3.LUT R17, R17, 0x100, RZ, 0xfc, !PT ;  /* 0x0000010011111812 */ /* 0x000fe200078efcff */
[----:B------:R-:W2:Y:S03]  /*78d50*/  LDCU UR50, c[0x0][0x39c] ;  /* 0x00007380ff3277ac */ /* 0x000ea60008000800 */
[----:B------:R-:W-:-:S04]  /*78d60*/  LOP3.LUT R17, R17, 0xffffffdf, RZ, 0xc0, !PT ;  /* 0xffffffdf11117812 */ /* 0x000fc800078ec0ff */
[----:B------:R-:W-:Y:S02]  /*78d70*/  @P0 LOP3.LUT R17, R17, 0x20, RZ, 0xfc, !PT ;  /* 0x0000002011110812 */ /* 0x000fe400078efcff */
[----:B------:R-:W-:Y:S01]  /*78d80*/  ISETP.GE.AND P0, PT, R4, UR76, PT ;  /* 0x0000004c04007c0c */ /* 0x000fe2000bf06270 */
[----:B------:R-:W1:Y:S03]  /*78d90*/  LDCU UR76, c[0x0][0x39c] ;  /* 0x00007380ff4c77ac */ /* 0x000e660008000800 */
[----:B0-----:R-:W-:Y:S02]  /*78da0*/  ISETP.LT.AND P1, PT, R16, UR66, !P0 ;  /* 0x0000004210007c0c */ /* 0x001fe4000c721270 */
[----:B-1----:R-:W-:Y:S02]  /*78db0*/  ISETP.LT.AND P0, PT, R27, UR52, !P0 ;  /* 0x000000341b007c0c */ /* 0x002fe4000c701270 */
[----:B------:R-:W-:-:S02]  /*78dc0*/  SHF.R.U32.HI R4, RZ, 0x8, R6 ;  /* 0x00000008ff047819 */ /* 0x000fc40000011606 */
[----:B------:R-:W-:Y:S02]  /*78dd0*/  LOP3.LUT R17, R17, 0xffffffef, RZ, 0xc0, !PT ;  /* 0xffffffef11117812 */ /* 0x000fe400078ec0ff */
[----:B------:R-:W-:Y:S02]  /*78de0*/  SHF.R.U32.HI R8, RZ, 0x8, R7 ;  /* 0x00000008ff087819 */ /* 0x000fe40000011607 */
[--C-:B------:R-:W-:Y:S02]  /*78df0*/  PRMT R7, R7, 0x3340, R5.reuse ;  /* 0x0000334007077816 */ /* 0x100fe40000000005 */
[----:B------:R-:W-:Y:S02]  /*78e00*/  SHF.R.U32.HI R6, RZ, 0x8, R5 ;  /* 0x00000008ff067819 */ /* 0x000fe40000011605 */
[----:B------:R-:W-:Y:S02]  /*78e10*/  LOP3.LUT R5, R9, 0xffff, RZ, 0xc0, !PT ;  /* 0x0000ffff09057812 */ /* 0x000fe400078ec0ff */
[----:B------:R-:W-:Y:S01]  /*78e20*/  LOP3.LUT R4, R4, 0xffff, RZ, 0xc0, !PT ;  /* 0x0000ffff04047812 */ /* 0x000fe200078ec0ff */
[----:B------:R-:W0:Y:S01]  /*78e30*/  LDCU UR66, c[0x0][0x398] ;  /* 0x00007300ff4277ac */ /* 0x000e220008000800 */
[----:B------:R-:W1:Y:S01]  /*78e40*/  LDCU UR52, c[0x0][0x39c] ;  /* 0x00007380ff3477ac */ /* 0x000e620008000800 */
[----:B------:R-:W-:-:S02]  /*78e50*/  @P1 LOP3.LUT R17, R17, 0x10, RZ, 0xfc, !PT ;  /* 0x0000001011111812 */ /* 0x000fc400078efcff */
[----:B------:R-:W-:Y:S01]  /*78e60*/  PRMT R5, R5, 0x3340, R4 ;  /* 0x0000334005057816 */ /* 0x000fe20000000004 */
[----:B------:R-:W-:Y:S01]  /*78e70*/  VIADD R4, R0, 0x90 ;  /* 0x0000009000047836 */ /* 0x000fe20000000000 */
[----:B------:R-:W-:-:S04]  /*78e80*/  LOP3.LUT R17, R17, 0xfffffffb, RZ, 0xc0, !PT ;  /* 0xfffffffb11117812 */ /* 0x000fc800078ec0ff */
[----:B------:R-:W-:Y:S02]  /*78e90*/  @P0 LOP3.LUT R17, R17, 0x4, RZ, 0xfc, !PT ;  /* 0x0000000411110812 */ /* 0x000fe400078efcff */
[----:B------:R-:W-:Y:S01]  /*78ea0*/  ISETP.GE.AND P0, PT, R4, UR76, PT ;  /* 0x0000004c04007c0c */ /* 0x000fe2000bf06270 */
[----:B------:R0:W-:Y:S01]  /*78eb0*/  STL [R1+0x3a8], R7 ;  /* 0x0003a80701007387 */ /* 0x0001e20000100800 */
[----:B------:R-:W-:Y:S02]  /*78ec0*/  LOP3.LUT R6, R6, 0xffff, RZ, 0xc0, !PT ;  /* 0x0000ffff06067812 */ /* 0x000fe400078ec0ff */
[----:B------:R-:W-:Y:S02]  /*78ed0*/  LOP3.LUT R17, R17, 0xfffffffd, RZ, 0xc0, !PT ;  /* 0xfffffffd11117812 */ /* 0x000fe400078ec0ff */
[----:B------:R-:W-:Y:S01]  /*78ee0*/  ISETP.LT.AND P1, PT, R16, UR70, !P0 ;  /* 0x0000004610007c0c */ /* 0x000fe2000c721270 */
[----:B------:R1:W-:Y:S01]  /*78ef0*/  STL [R1+0x2d8], R5 ;  /* 0x0002d80501007387 */ /* 0x0003e20000100800 */
[----:B------:R-:W2:Y:S01]  /*78f00*/  LDCU UR76, c[0x0][0x39c] ;  /* 0x00007380ff4c77ac */ /* 0x000ea20008000800 */
[----:B------:R-:W-:Y:S01]  /*78f10*/  VIADD R4, R0, 0x91 ;  /* 0x0000009100047836 */ /* 0x000fe20000000000 */
[----:B------:R-:W-:Y:S01]  /*78f20*/  LOP3.LUT R18, R18, 0x7fffffff, RZ, 0xc0, !PT ;  /* 0x7fffffff12127812 */ /* 0x000fe200078ec0ff */
[----:B------:R-:W2:Y:S01]  /*78f30*/  LDCU UR70, c[0x0][0x398] ;  /* 0x00007300ff4677ac */ /* 0x000ea20008000800 */
[----:B0-----:R-:W-:-:S04]  /*78f40*/  LOP3.LUT R7, R8, 0xffff, RZ, 0xc0, !PT ;  /* 0x0000ffff08077812 */ /* 0x001fc800078ec0ff */
[----:B-1----:R-:W-:-:S03]  /*78f50*/  PRMT R5, R7, 0x3340, R6 ;  /* 0x0000334007057816 */ /* 0x002fc60000000006 */
[----:B------:R-:W-:Y:S02]  /*78f60*/  @P1 LOP3.LUT R17, R17, 0x2, RZ, 0xfc, !PT ;  /* 0x0000000211111812 */ /* 0x000fe400078efcff */
[----:B----4-:R-:W-:Y:S01]  /*78f70*/  LOP3.LUT R7, R28, 0xffff, RZ, 0xc0, !PT ;  /* 0x0000ffff1c077812 */ /* 0x010fe200078ec0ff */
[----:B------:R3:W-:Y:S04]  /*78f80*/  STL [R1+0x13c], R5 ;  /* 0x00013c0501007387 */ /* 0x0007e80000100800 */
[----:B------:R-:W-:Y:S04]  /*78f90*/  STL [R1+0x1eb0], R17 ;  /* 0x001eb01101007387 */ /* 0x000fe80000100800 */
[----:B------:R-:W4:Y:S01]  /*78fa0*/  LDL.LU R28, [R1+0x16e8] ;  /* 0x0016e800011c7983 */ /* 0x000f220000300800 */
[----:B--2---:R-:W-:-:S03]  /*78fb0*/  LOP3.LUT R6, R29, 0xffff, RZ, 0xc0, !PT ;  /* 0x0000ffff1d067812 */ /* 0x004fc600078ec0ff */
[----:B------:R-:W2:Y:S01]  /*78fc0*/  LDL.LU R29, [R1+0x1674] ;  /* 0x00167400011d7983 */ /* 0x000ea20000300800 */
[----:B---3--:R-:W-:-:S03]  /*78fd0*/  LOP3.LUT R5, R2, 0xffff, RZ, 0xc0, !PT ;  /* 0x0000ffff02057812 */ /* 0x008fc600078ec0ff */
[----:B------:R-:W3:Y:S01]  /*78fe0*/  LDL.LU R2, [R1+0x1654] ;  /* 0x0016540001027983 */ /* 0x000ee20000300800 */
        /* <DEDUP_REMOVED lines=10> */
[----:B------:R-:W1:Y:S01]  /*79090*/  LDCU UR76, c[0x0][0x39c] ;  /* 0x00007380ff4c77ac */ /* 0x000e620008000800 */
[----:B------:R0:W-:Y:S04]  /*790a0*/  STL [R1+0x39c], R4 ;  /* 0x00039c0401007387 */ /* 0x0001e80000100800 */
[----:B------:R1:W-:Y:S01]  /*790b0*/  STL [R1+0x398], R7 ;  /* 0x0003980701007387 */ /* 0x0003e20000100800 */
[----:B0-----:R-:W-:-:S02]  /*790c0*/  SHF.R.U32.HI R4, RZ, 0x8, R6 ;  /* 0x00000008ff047819 */ /* 0x001fc40000011606 */
[----:B------:R-:W-:Y:S02]  /*790d0*/  SHF.R.U32.HI R6, RZ, 0x8, R5 ;  /* 0x00000008ff067819 */ /* 0x000fe40000011605 */
[----:B------:R-:W-:Y:S02]  /*790e0*/  LOP3.LUT R5, R9, 0xffff, RZ, 0xc0, !PT ;  /* 0x0000ffff09057812 */ /* 0x000fe400078ec0ff */
[----:B-1----:R-:W-:Y:S02]  /*790f0*/  LOP3.LUT R7, R8, 0xffff, RZ, 0xc0, !PT ;  /* 0x0000ffff08077812 */ /* 0x002fe400078ec0ff */
[----:B------:R-:W-:Y:S02]  /*79100*/  LOP3.LUT R4, R4, 0xffff, RZ, 0xc0, !PT ;  /* 0x0000ffff04047812 */ /* 0x000fe400078ec0ff */
[----:B------:R-:W-:Y:S02]  /*79110*/  LOP3.LUT R6, R6, 0xffff, RZ, 0xc0, !PT ;  /* 0x0000ffff06067812 */ /* 0x000fe400078ec0ff */
[----:B------:R-:W-:-:S02]  /*79120*/  PRMT R8, R5, 0x3340, R4 ;  /* 0x0000334005087816 */ /* 0x000fc40000000004 */
[----:B------:R-:W-:-:S03]  /*79130*/  PRMT R5, R7, 0x3340, R6 ;  /* 0x0000334007057816 */ /* 0x000fc60000000006 */
[----:B------:R-:W-:Y:S04]  /*79140*/  STL [R1+0x138], R8 ;  /* 0x0001380801007387 */ /* 0x000fe80000100800 */
[----:B------:R0:W-:Y:S02]  /*79150*/  STL [R1+0x134], R5 ;  /* 0x0001340501007387 */ /* 0x0001e40000100800 */
[----:B0-----:R-:W-:Y:S02]  /*79160*/  LOP3.LUT R5, R19, 0xffff, RZ, 0xc0, !PT ;  /* 0x0000ffff13057812 */ /* 0x001fe400078ec0ff */
[----:B------:R-:W3:Y:S04]  /*79170*/  LDL.LU R19, [R1+0x1eec] ;  /* 0x001eec0001137983 */ /* 0x000ee80000300800 */
[----:B------:R-:W3:Y:S01]  /*79180*/  LDL.LU R25, [R1+0x16f0] ;  /* 0x0016f00001197983 */ /* 0x000ee20000300800 */
[----:B----4-:R-:W-:-:S03]  /*79190*/  LOP3.LUT R8, R28, 0xffff, RZ, 0xc0, !PT ;  /* 0x0000ffff1c087812 */ /* 0x010fc600078ec0ff */
[----:B------:R-:W4:Y:S01]  /*791a0*/  LDL.LU R28, [R1+0x16c4] ;  /* 0x0016c400011c7983 */ /* 0x000f220000300800 */
[----:B--2---:R-:W-:-:S03]  /*791b0*/  LOP3.LUT R7, R29, 0xffff, RZ, 0xc0, !PT ;  /* 0x0000ffff1d077812 */ /* 0x004fc600078ec0ff */
[----:B------:R-:W2:Y:S01]  /*791c0*/  LDL.LU R29, [R1+0x1660] ;  /* 0x00166000011d7983 */ /* 0x000ea20000300800 */
[----:B---3--:R-:W-:-:S03]  /*791d0*/  LOP3.LUT R6, R2, 0xffff, RZ, 0xc0, !PT ;  /* 0x0000ffff02067812 */ /* 0x008fc600078ec0ff */
[----:B------:R-:W3:Y:S01]  /*791e0*/  LDL.LU R2, [R1+0x1630] ;  /* 0x0016300001027983 */ /* 0x000ee20000300800 */
        /* <DEDUP_REMOVED lines=36> */
[----:B------:R0:W-:Y:S04]  /*79430*/  STL [R1+0x128], R8 ;  /* 0x0001280801007387 */ /* 0x0001e80000100800 */
[----:B------:R3:W-:Y:S01]  /*79440*/  STL [R1+0x130], R5 ;  /* 0x0001300501007387 */ /* 0x0007e20000100800 */
[----:B0-----:R-:W-:-:S03]  /*79450*/  LOP3.LUT R8, R25, 0xffff, RZ, 0xc0, !PT ;  /* 0x0000ffff19087812 */ /* 0x001fc600078ec0ff */
        /* <DEDUP_REMOVED lines=54> */
[----:B------:R-:W-:Y:S02]  /*797c0*/  LOP3.LUT R8, R25, 0xffff, RZ, 0xc0, !PT ;  /* 0x0000ffff19087812 */ /* 0x000fe400078ec0ff */
[----:B------:R-:W-:Y:S01]  /*797d0*/  SHF.R.U32.HI R9, RZ, 0x8, R7 ;  /* 0x00000008ff097819 */ /* 0x000fe20000011607 */
        /* <DEDUP_REMOVED lines=68> */
[----:B------:R0:W-:Y:S04]  /*79c20*/  STL [R1+0x394], R4 ;  /* 0x0003940401007387 */ /* 0x0001e80000100800 */
[----:B------:R1:W-:Y:S01]  /*79c30*/  STL [R1+0x38c], R7 ;  /* 0x00038c0701007387 */ /* 0x0003e20000100800 */
[----:B------:R-:W-:Y:S01]  /*79c40*/  LOP3.LUT R18, R18, 0xfffffffe, RZ, 0xc0, !PT ;  /* 0xfffffffe12127812 */ /* 0x000fe200078ec0ff */
[----:B------:R-:W2:Y:S01]  /*79c50*/  LDCU UR6, c[0x0][0x39c] ;  /* 0x00007380ff0677ac */ /* 0x000ea20008000800 */
[----:B0-----:R-:W-:-:S02]  /*79c60*/  SHF.R.U32.HI R4, RZ, 0x8, R6 ;  /* 0x00000008ff047819 */ /* 0x001fc40000011606 */
[----:B------:R-:W-:Y:S02]  /*79c70*/  SHF.R.U32.HI R6, RZ, 0x8, R5 ;  /* 0x00000008ff067819 */ /* 0x000fe40000011605 */
[----:B------:R-:W-:Y:S02]  /*79c80*/  LOP3.LUT R5, R9, 0xffff, RZ, 0xc0, !PT ;  /* 0x0000ffff09057812 */ /* 0x000fe400078ec0ff */
[----:B-1----:R-:W-:Y:S02]  /*79c90*/  LOP3.LUT R7, R8, 0xffff, RZ, 0xc0, !PT ;  /* 0x0000ffff08077812 */ /* 0x002fe400078ec0ff */
[----:B------:R-:W-:Y:S02]  /*79ca0*/  LOP3.LUT R4, R4, 0xffff, RZ, 0xc0, !PT ;  /* 0x0000ffff04047812 */ /* 0x000fe400078ec0ff */
[----:B------:R-:W-:Y:S02]  /*79cb0*/  LOP3.LUT R6, R6, 0xffff, RZ, 0xc0, !PT ;  /* 0x0000ffff06067812 */ /* 0x000fe400078ec0ff */
[----:B------:R-:W-:-:S02]  /*79cc0*/  PRMT R8, R5, 0x3340, R4 ;  /* 0x0000334005087816 */ /* 0x000fc40000000004 */
[----:B------:R-:W-:Y:S02]  /*79cd0*/  PRMT R5, R7, 0x3340, R6 ;  /* 0x0000334007057816 */ /* 0x000fe40000000006 */
[----:B----4-:R-:W-:Y:S01]  /*79ce0*/  LOP3.LUT R7, R28, 0xffff, RZ, 0xc0, !PT ;  /* 0x0000ffff1c077812 */ /* 0x010fe200078ec0ff */
[----:B------:R-:W-:Y:S04]  /*79cf0*/  STL [R1+0x2d0], R8 ;  /* 0x0002d00801007387 */ /* 0x000fe80000100800 */
[----:B------:R3:W-:Y:S04]  /*79d00*/  STL [R1+0x2cc], R5 ;  /* 0x0002cc0501007387 */ /* 0x0007e80000100800 */
        /* <DEDUP_REMOVED lines=221> */
[----:B------:R-:W-:Y:S01]  /*7aae0*/  LOP3.LUT R19, R19, 0xff7fffff, RZ, 0xc0, !PT ;  /* 0xff7fffff13137812 */ /* 0x000fe200078ec0ff */
[----:B------:R-:W2:Y:S01]  /*7aaf0*/  LDCU UR26, c[0x0][0x39c] ;  /* 0x00007380ff1a77ac */ /* 0x000ea20008000800 */
[----:B0-----:R-:W-:Y:S02]  /*7ab00*/  SHF.R.U32.HI R4, RZ, 0x8, R5 ;  /* 0x00000008ff047819 */ /* 0x001fe40000011605 */
[----:B------:R-:W-:-:S02]  /*7ab10*/  LOP3.LUT R5, R9, 0xffff, RZ, 0xc0, !PT ;  /* 0x0000ffff09057812 */ /* 0x000fc400078ec0ff */
[----:B------:R-:W-:-:S04]  /*7ab20*/  LOP3.LUT R4, R4, 0xffff, RZ, 0xc0, !PT ;  /* 0x0000ffff04047812 */ /* 0x000fc800078ec0ff */
[----:B-1----:R-:W-:Y:S02]  /*7ab30*/  PRMT R8, R5, 0x3340, R4 ;  /* 0x0000334005087816 */ /* 0x002fe40000000004 */
        /* <DEDUP_REMOVED lines=152> */
[----:B------:R-:W-:Y:S01]  /*7b4c0*/  LOP3.LUT R21, R21, 0x7fffffff, RZ, 0xc0, !PT ;  /* 0x7fffffff15157812 */ /* 0x000fe200078ec0ff */
[----:B------:R-:W1:Y:S01]  /*7b4d0*/  LDCU UR56, c[0x0][0x398] ;  /* 0x00007300ff3877ac */ /* 0x000e620008000800 */
[----:B------:R-:W1:Y:S01]  /*7b4e0*/  LDCU UR40, c[0x0][0x39c] ;  /* 0x00007380ff2877ac */ /* 0x000e620008000800 */
[----:B------:R3:W-:Y:S06]  /*7b4f0*/  STL [R1+0x1d4], R5 ;  /* 0x0001d40501007387 */ /* 0x0007ec0000100800 */
[----:B------:R-:W-:-:S02]  /*7b500*/  @P1 LOP3.LUT R20, R20, 0x2, RZ, 0xfc, !PT ;  /* 0x0000000214141812 */ /* 0x000fc400078efcff */
[----:B0-----:R-:W-:-:S03]  /*7b510*/  LOP3.LUT R8, R25, 0xffff, RZ, 0xc0, !PT ;  /* 0x0000ffff19087812 */ /* 0x001fc600078ec0ff */
[----:B------:R-:W-:Y:S04]  /*7b520*/  STL [R1+0x1ea0], R20 ;  /* 0x001ea01401007387 */ /* 0x000fe80000100800 */
        /* <DEDUP_REMOVED lines=8> */
[----:B------:R-:W-:Y:S01]  /*7b5b0*/  SHF.R.U32.HI R9, RZ, 0x8, R7 ;  /* 0x00000008ff097819 */ /* 0x000fe20000011607 */
[----:B------:R-:W0:Y:S10]  /*7b5c0*/  LDCU UR60, c[0x0][0x398] ;  /* 0x00007300ff3c77ac */ /* 0x000e340008000800 */
[----:B------:R-:W-:-:S02]  /*7b5d0*/  @P0 LOP3.LUT R21, R21, 0x80000000, RZ, 0xfc, !PT ;  /* 0x8000000015150812 */ /* 0x000fc400078efcff */
[----:B------:R-:W-:Y:S02]  /*7b5e0*/  ISETP.GE.AND P0, PT, R4, UR42, PT ;  /* 0x0000002a04007c0c */ /* 0x000fe4000bf06270 */
[----:B------:R-:W-:Y:S02]  /*7b5f0*/  PRMT R4, R7, 0x3340, R5 ;  /* 0x0000334007047816 */ /* 0x000fe40000000005 */
[----:B------:R-:W-:Y:S02]  /*7b600*/  SHF.R.U32.HI R7, RZ, 0x8, R8 ;  /* 0x00000008ff077819 */ /* 0x000fe40000011608 */
[--C-:B------:R-:W-:Y:S02]  /*7b610*/  PRMT R8, R8, 0x3340, R6.reuse ;  /* 0x0000334008087816 */ /* 0x100fe40000000006 */
[----:B------:R-:W-:Y:S02]  /*7b620*/  SHF.R.U32.HI R6, RZ, 0x8, R6 ;  /* 0x00000008ff067819 */ /* 0x000fe40000011606 */
[----:B------:R-:W-:Y:S01]  /*7b630*/  LOP3.LUT R21, R21, 0xdfffffff, RZ, 0xc0, !PT ;  /* 0xdfffffff15157812 */ /* 0x000fe200078ec0ff */
[----:B------:R0:W-:Y:S01]  /*7b640*/  STL [R1+0x308], R4 ;  /* 0x0003080401007387 */ /* 0x0001e20000100800 */
[----:B------:R-:W-:-:S02]  /*7b650*/  LOP3.LUT R7, R7, 0xffff, RZ, 0xc0, !PT ;  /* 0x0000ffff07077812 */ /* 0x000fc400078ec0ff */
        /* <DEDUP_REMOVED lines=30> */
[----:B------:R-:W-:Y:S01]  /*7b840*/  SHF.R.U32.HI R9, RZ, 0x8, R7 ;  /* 0x00000008ff097819 */ /* 0x000fe20000011607 */
[----:B------:R-:W0:Y:S01]  /*7b850*/  LDCU UR56, c[0x0][0x398] ;  /* 0x00007300ff3877ac */ /* 0x000e220008000800 */
[----:B------:R-:W0:Y:S01]  /*7b860*/  LDCU UR60, c[0x0][0x398] ;  /* 0x00007300ff3c77ac */ /* 0x000e220008000800 */
[----:B------:R-:W0:Y:S04]  /*7b870*/  LDCU UR44, c[0x0][0x39c] ;  /* 0x00007380ff2c77ac */ /* 0x000e280008000800 */
[----:B------:R-:W-:-:S04]  /*7b880*/  @P1 LOP3.LUT R21, R21, 0x4000000, RZ, 0xfc, !PT ;  /* 0x0400000015151812 */ /* 0x000fc800078efcff */
[----:B------:R-:W-:-:S04]  /*7b890*/  LOP3.LUT R21, R21, 0xff7fffff, RZ, 0xc0, !PT ;  /* 0xff7fffff15157812 */ /* 0x000fc800078ec0ff */
[----:B------:R-:W-:Y:S02]  /*7b8a0*/  @P0 LOP3.LUT R21, R21, 0x800000, RZ, 0xfc, !PT ;  /* 0x0080000015150812 */ /* 0x000fe400078efcff */
[----:B------:R-:W-:Y:S02]  /*7b8b0*/  ISETP.GE.AND P0, PT, R4, UR46, PT ;  /* 0x0000002e04007c0c */ /* 0x000fe4000bf06270 */
[----:B------:R-:W-:Y:S01]  /*7b8c0*/  PRMT R4, R7, 0x3340, R5 ;  /* 0x0000334007047816 */ /* 0x000fe20000000005 */
[----:B------:R-:W2:Y:S01]  /*7b8d0*/  LDCU UR46, c[0x0][0x39c] ;  /* 0x00007380ff2e77ac */ /* 0x000ea20008000800 */
[----:B0-----:R-:W-:Y:S02]  /*7b8e0*/  ISETP.LT.AND P1, PT, R16, UR57, !P0 ;  /* 0x0000003910007c0c */ /* 0x001fe4000c721270 */
[----:B------:R-:W-:Y:S01]  /*7b8f0*/  SHF.R.U32.HI R7, RZ, 0x8, R8 ;  /* 0x00000008ff077819 */ /* 0x000fe20000011608 */
[----:B------:R0:W-:Y:S01]  /*7b900*/  STL [R1+0x31c], R4 ;  /* 0x00031c0401007387 */ /* 0x0001e20000100800 */
[----:B------:R-:W-:-:S02]  /*7b910*/  PRMT R8, R8, 0x3340, R6 ;  /* 0x0000334008087816 */ /* 0x000fc40000000006 */
[----:B------:R-:W-:Y:S02]  /*7b920*/  SHF.R.U32.HI R6, RZ, 0x8, R6 ;  /* 0x00000008ff067819 */ /* 0x000fe40000011606 */
[----:B-1----:R-:W-:Y:S02]  /*7b930*/  ISETP.LT.AND P0, PT, R27, UR58, !P0 ;  /* 0x0000003a1b007c0c */ /* 0x002fe4000c701270 */
[----:B------:R-:W-:Y:S02]  /*7b940*/  LOP3.LUT R21, R21, 0xffbfffff, RZ, 0xc0, !PT ;  /* 0xffbfffff15157812 */ /* 0x000fe400078ec0ff */
[----:B------:R-:W-:Y:S01]  /*7b950*/  LOP3.LUT R7, R7, 0xffff, RZ, 0xc0, !PT ;  /* 0x0000ffff07077812 */ /* 0x000fe200078ec0ff */
[----:B------:R-:W1:Y:S01]  /*7b960*/  LDCU UR57, c[0x0][0x398] ;  /* 0x00007300ff3977ac */ /* 0x000e620008000800 */
[----:B0-----:R-:W-:Y:S02]  /*7b970*/  SHF.R.U32.HI R4, RZ, 0x8, R5 ;  /* 0x00000008ff047819 */ /* 0x001fe40000011605 */
[----:B------:R-:W-:-:S02]  /*7b980*/  LOP3.LUT R5, R9, 0xffff, RZ, 0xc0, !PT ;  /* 0x0000ffff09057812 */ /* 0x000fc400078ec0ff */
[----:B------:R-:W-:Y:S01]  /*7b990*/  LOP3.LUT R6, R6, 0xffff, RZ, 0xc0, !PT ;  /* 0x0000ffff06067812 */ /* 0x000fe200078ec0ff */
[----:B------:R0:W-:Y:S01]  /*7b9a0*/  STL [R1+0x328], R8 ;  /* 0x0003280801007387 */ /* 0x0001e20000100800 */
[----:B------:R-:W-:Y:S02]  /*7b9b0*/  LOP3.LUT R4, R4, 0xffff, RZ, 0xc0, !PT ;  /* 0x0000ffff04047812 */ /* 0x000fe400078ec0ff */
[----:B------:R-:W-:Y:S01]  /*7b9c0*/  @P1 LOP3.LUT R21, R21, 0x400000, RZ, 0xfc, !PT ;  /* 0x0040000015151812 */ /* 0x000fe200078efcff */
[----:B------:R-:W1:Y:S03]  /*7b9d0*/  LDCU UR58, c[0x0][0x398] ;  /* 0x00007300ff3a77ac */ /* 0x000e660008000800 */
[----:B------:R-:W-:Y:S02]  /*7b9e0*/  LOP3.LUT R21, R21, 0xffefffff, RZ, 0xc0, !PT ;  /* 0xffefffff15157812 */ /* 0x000fe400078ec0ff */
[----:B0-----:R-:W-:-:S02]  /*7b9f0*/  PRMT R8, R5, 0x3340, R4 ;  /* 0x0000334005087816 */ /* 0x001fc40000000004 */
[----:B------:R-:W-:Y:S01]  /*7ba00*/  PRMT R5, R7, 0x3340, R6 ;  /* 0x0000334007057816 */ /* 0x000fe20000000006 */
[----:B------:R-:W-:Y:S01]  /*7ba10*/  VIADD R4, R0, 0xae ;  /* 0x000000ae00047836 */ /* 0x000fe20000000000 */
[----:B------:R-:W-:Y:S01]  /*7ba20*/  @P0 LOP3.LUT R21, R21, 0x100000, RZ, 0xfc, !PT ;  /* 0x0010000015150812 */ /* 0x000fe200078efcff */
[----:B------:R-:W-:Y:S04]  /*7ba30*/  STL [R1+0x230], R8 ;  /* 0x0002300801007387 */ /* 0x000fe80000100800 */
[----:B------:R0:W-:Y:S04]  /*7ba40*/  STL [R1+0x234], R5 ;  /* 0x0002340501007387 */ /* 0x0001e80000100800 */
[----:B------:R-:W3:Y:S01]  /*7ba50*/  LDL.LU R13, [R1+0x28] ;  /* 0x00002800010d7983 */ /* 0x000ee20000300800 */
[----:B------:R-:W-:-:S03]  /*7ba60*/  ISETP.GE.AND P0, PT, R4, UR48, PT ;  /* 0x0000003004007c0c */ /* 0x000fc6000bf06270 */
[----:B------:R-:W3:Y:S01]  /*7ba70*/  LDL.LU R26, [R1+0x30] ;  /* 0x00003000011a7983 */ /* 0x000ee20000300800 */
[----:B------:R-:W-:Y:S01]  /*7ba80*/  LOP3.LUT R21, R21, 0xfff7ffff, RZ, 0xc0, !PT ;  /* 0xfff7ffff15157812 */ /* 0x000fe200078ec0ff */
[----:B------:R-:W-:Y:S01]  /*7ba90*/  VIADD R4, R0, 0xaf ;  /* 0x000000af00047836 */ /* 0x000fe20000000000 */
[----:B------:R-:W-:Y:S02]  /*7baa0*/  ISETP.LT.AND P1, PT, R16, UR56, !P0 ;  /* 0x0000003810007c0c */ /* 0x000fe4000c721270 */
[----:B------:R-:W-:Y:S01]  /*7bab0*/  ISETP.LT.AND P0, PT, R27, UR60, !P0 ;  /* 0x0000003c1b007c0c */ /* 0x000fe2000c701270 */
[----:B------:R-:W1:Y:S01]  /*7bac0*/  LDCU UR56, c[0x0][0x398] ;  /* 0x00007300ff3877ac */ /* 0x000e620008000800 */
[----:B------:R-:W1:Y:S01]  /*7bad0*/  LDCU UR60, c[0x0][0x398] ;  /* 0x00007300ff3c77ac */ /* 0x000e620008000800 */
[----:B0-----:R-:W-:Y:S01]  /*7bae0*/  LOP3.LUT R5, R3, 0xffff, RZ, 0xc0, !PT ;  /* 0x0000ffff03057812 */ /* 0x001fe200078ec0ff */
[----:B------:R-:W0:Y:S07]  /*7baf0*/  LDCU UR48, c[0x0][0x39c] ;  /* 0x00007380ff3077ac */ /* 0x000e2e0008000800 */
[----:B------:R-:W-:-:S04]  /*7bb00*/  @P1 LOP3.LUT R21, R21, 0x80000, RZ, 0xfc, !PT ;  /* 0x0008000015151812 */ /* 0x000fc800078efcff */
[----:B------:R-:W-:-:S04]  /*7bb10*/  LOP3.LUT R21, R21, 0xfffdffff, RZ, 0xc0, !PT ;  /* 0xfffdffff15157812 */ /* 0x000fc800078ec0ff */
[----:B------:R-:W-:Y:S02]  /*7bb20*/  @P0 LOP3.LUT R21, R21, 0x20000, RZ, 0xfc, !PT ;  /* 0x0002000015150812 */ /* 0x000fe400078efcff */
[----:B------:R-:W-:Y:S02]  /*7bb30*/  ISETP.GE.AND P0, PT, R4, UR50, PT ;  /* 0x0000003204007c0c */ /* 0x000fe4000bf06270 */
[----:B----4-:R-:W-:Y:S02]  /*7bb40*/  LOP3.LUT R8, R28, 0xffff, RZ, 0xc0, !PT ;  /* 0x0000ffff1c087812 */ /* 0x010fe400078ec0ff */
[----:B------:R-:W-:Y:S02]  /*7bb50*/  SHF.R.U32.HI R4, RZ, 0x8, R5 ;  /* 0x00000008ff047819 */ /* 0x000fe40000011605 */
[----:B--2---:R-:W-:Y:S02]  /*7bb60*/  LOP3.LUT R7, R29, 0xffff, RZ, 0xc0, !PT ;  /* 0x0000ffff1d077812 */ /* 0x004fe400078ec0ff */
[----:B---3--:R-:W-:-:S02]  /*7bb70*/  LOP3.LUT R6, R2, 0xffff, RZ, 0xc0, !PT ;  /* 0x0000ffff02067812 */ /* 0x008fc400078ec0ff */
[----:B------:R-:W-:Y:S02]  /*7bb80*/  PRMT R2, R7, 0x3340, R5 ;  /* 0x0000334007027816 */ /* 0x000fe40000000005 */
[----:B------:R-:W-:Y:S02]  /*7bb90*/  SHF.R.U32.HI R9, RZ, 0x8, R7 ;  /* 0x00000008ff097819 */ /* 0x000fe40000011607 */
[----:B------:R-:W-:Y:S02]  /*7bba0*/  SHF.R.U32.HI R7, RZ, 0x8, R8 ;  /* 0x00000008ff077819 */ /* 0x000fe40000011608 */
[----:B------:R-:W-:Y:S01]  /*7bbb0*/  LOP3.LUT R21, R21, 0xffff7fff, RZ, 0xc0, !PT ;  /* 0xffff7fff15157812 */ /* 0x000fe200078ec0ff */
[----:B------:R-:W2:Y:S01]  /*7bbc0*/  LDCU UR50, c[0x0][0x39c] ;  /* 0x00007380ff3277ac */ /* 0x000ea20008000800 */
[----:B------:R3:W-:Y:S01]  /*7bbd0*/  STL [R1+0x334], R2 ;  /* 0x0003340201007387 */ /* 0x0007e20000100800 */
[----:B------:R-:W-:Y:S02]  /*7bbe0*/  LOP3.LUT R5, R9, 0xffff, RZ, 0xc0, !PT ;  /* 0x0000ffff09057812 */ /* 0x000fe400078ec0ff */
[----:B------:R-:W-:-:S02]  /*7bbf0*/  LOP3.LUT R4, R4, 0xffff, RZ, 0xc0, !PT ;  /* 0x0000ffff04047812 */ /* 0x000fc400078ec0ff */
[----:B------:R-:W-:Y:S01]  /*7bc00*/  LOP3.LUT R7, R7, 0xffff, RZ, 0xc0, !PT ;  /* 0x0000ffff07077812 */ /* 0x000fe200078ec0ff */
[----:B------:R-:W4:Y:S04]  /*7bc10*/  LDL.LU R11, [R1+0x24] ;  /* 0x00002400010b7983 */ /* 0x000f280000300800 */
[----:B------:R-:W4:Y:S01]  /*7bc20*/  LDL.LU R12, [R1+0x2c] ;  /* 0x00002c00010c7983 */ /* 0x000f220000300800 */
[--C-:B---3--:R-:W-:Y:S02]  /*7bc30*/  PRMT R2, R8, 0x3340, R6.reuse ;  /* 0x0000334008027816 */ /* 0x108fe40000000006 */
[----:B------:R-:W-:Y:S02]  /*7bc40*/  SHF.R.U32.HI R6, RZ, 0x8, R6 ;  /* 0x00000008ff067819 */ /* 0x000fe40000011606 */
[----:B------:R-:W-:-:S02]  /*7bc50*/  PRMT R3, R5, 0x3340, R4 ;  /* 0x0000334005037816 */ /* 0x000fc40000000004 */
[----:B------:R-:W-:Y:S01]  /*7bc60*/  LOP3.LUT R6, R6, 0xffff, RZ, 0xc0, !PT ;  /* 0x0000ffff06067812 */ /* 0x000fe200078ec0ff */
[----:B------:R3:W-:Y:S04]  /*7bc70*/  STL [R1+0x338], R2 ;  /* 0x0003380201007387 */ /* 0x0007e80000100800 */
[----:B------:R-:W-:Y:S04]  /*7bc80*/  STL [R1+0x23c], R3 ;  /* 0x00023c0301007387 */ /* 0x000fe80000100800 */
[----:B------:R-:W2:Y:S04]  /*7bc90*/  LDL.LU R10, [R1+0x1734] ;  /* 0x00173400010a7983 */ /* 0x000ea80000300800 */
[----:B------:R-:W2:Y:S01]  /*7bca0*/  LDL.LU R25, [R1+0x1700] ;  /* 0x0017000001197983 */ /* 0x000ea20000300800 */
[----:B---3--:R-:W-:-:S05]  /*7bcb0*/  PRMT R2, R7, 0x3340, R6 ;  /* 0x0000334007027816 */ /* 0x008fca0000000006 */
[----:B------:R3:W-:Y:S04]  /*7bcc0*/  STL [R1+0x2c0], R2 ;  /* 0x0002c00201007387 */ /* 0x0007e80000100800 */
[----:B------:R-:W2:Y:S04]  /*7bcd0*/  LDL.LU R28, [R1+0x3a0] ;  /* 0x0003a000011c7983 */ /* 0x000ea80000300800 */
[----:B------:R-:W2:Y:S04]  /*7bce0*/  LDL.LU R29, [R1+0xb4] ;  /* 0x0000b400011d7983 */ /* 0x000ea80000300800 */
[----:B---3--:R-:W3:Y:S04]  /*7bcf0*/  LDL.LU R2, [R1+0x16cc] ;  /* 0x0016cc0001027983 */ /* 0x008ee80000300800 */
        /* <DEDUP_REMOVED lines=15> */
[----:B------:R-:W0:Y:S01]  /*7bdf0*/  LDCU UR56, c[0x0][0x39c] ;  /* 0x00007380ff3877ac */ /* 0x000e220008000800 */
[----:B------:R-:W-:-:S06]  /*7be00*/  PRMT R4, R26, 0x5410, R13 ;  /* 0x000054101a047816 */ /* 0x000fcc000000000d */
[----:B------:R-:W-:Y:S01]  /*7be10*/  @P1 LOP3.LUT R21, R21, 0x800, RZ, 0xfc, !PT ;  /* 0x0000080015151812 */ /* 0x000fe200078efcff */
[----:B------:R0:W-:Y:S03]  /*7be20*/  STL [R1+0x1c0], R4 ;  /* 0x0001c00401007387 */ /* 0x0001e60000100800 */
[----:B------:R-:W-:-:S04]  /*7be30*/  LOP3.LUT R21, R21, 0xfffffdff, RZ, 0xc0, !PT ;  /* 0xfffffdff15157812 */ /* 0x000fc800078ec0ff */
[----:B------:R-:W-:Y:S01]  /*7be40*/  @P0 LOP3.LUT R21, R21, 0x200, RZ, 0xfc, !PT ;  /* 0x0000020015150812 */ /* 0x000fe200078efcff */
[----:B0-----:R-:W-:-:S05]  /*7be50*/  VIADD R4, R0, 0xb1 ;  /* 0x000000b100047836 */ /* 0x001fca0000000000 */
[----:B------:R-:W-:-:S04]  /*7be60*/  ISETP.GE.AND P0, PT, R4, UR74, PT ;  /* 0x0000004a04007c0c */ /* 0x000fc8000bf06270 */
[----:B-1----:R-:W-:Y:S02]  /*7be70*/  ISETP.LT.AND P1, PT, R16, UR57, !P0 ;  /* 0x0000003910007c0c */ /* 0x002fe4000c721270 */
[----:B------:R-:W-:Y:S02]  /*7be80*/  ISETP.LT.AND P0, PT, R27, UR58, !P0 ;  /* 0x0000003a1b007c0c */ /* 0x000fe4000c701270 */
[----:B------:R-:W-:Y:S01]  /*7be90*/  LOP3.LUT R21, R21, 0xffffff7f, RZ, 0xc0, !PT ;  /* 0xffffff7f15157812 */ /* 0x000fe200078ec0ff */
[----:B------:R-:W-:Y:S01]  /*7bea0*/  VIADD R4, R0, 0xb2 ;  /* 0x000000b200047836 */ /* 0x000fe20000000000 */
[----:B------:R-:W0:Y:S01]  /*7beb0*/  LDCU UR57, c[0x0][0x39c] ;  /* 0x00007380ff3977ac */ /* 0x000e220008000800 */
[----:B------:R-:W1:Y:S06]  /*7bec0*/  LDCU UR58, c[0x0][0x39c] ;  /* 0x00007380ff3a77ac */ /* 0x000e6c0008000800 */
[----:B------:R-:W-:-:S04]  /*7bed0*/  @P1 LOP3.LUT R21, R21, 0x80, RZ, 0xfc, !PT ;  /* 0x0000008015151812 */ /* 0x000fc800078efcff */
[----:B------:R-:W-:-:S04]  /*7bee0*/  LOP3.LUT R21, R21, 0xffffffbf, RZ, 0xc0, !PT ;  /* 0xffffffbf15157812 */ /* 0x000fc800078ec0ff */
[----:B------:R-:W-:Y:S02]  /*7bef0*/  @P0 LOP3.LUT R21, R21, 0x40, RZ, 0xfc, !PT ;  /* 0x0000004015150812 */ /* 0x000fe400078efcff */
[----:B------:R-:W-:-:S04]  /*7bf00*/  ISETP.GE.AND P0, PT, R4, UR76, PT ;  /* 0x0000004c04007c0c */ /* 0x000fc8000bf06270 */
        /* <DEDUP_REMOVED lines=9> */
[----:B----4-:R-:W-:-:S05]  /*7bfa0*/  PRMT R5, R12, 0x5410, R11 ;  /* 0x000054100c057816 */ /* 0x010fca000000000b */
[----:B------:R4:W-:Y:S01]  /*7bfb0*/  STL [R1+0x1c4], R5 ;  /* 0x0001c40501007387 */ /* 0x0009e20000100800 */
[----:B--2---:R-:W-:-:S04]  /*7bfc0*/  LOP3.LUT R7, R25, 0xffff, RZ, 0xc0, !PT ;  /* 0x0000ffff19077812 */ /* 0x004fc800078ec0ff */
[----:B------:R-:W-:Y:S02]  /*7bfd0*/  SHF.R.U32.HI R9, RZ, 0x8, R7 ;  /* 0x00000008ff097819 */ /* 0x000fe40000011607 */
[----:B----4-:R-:W-:-:S04]  /*7bfe0*/  LOP3.LUT R5, R29, 0xffff, RZ, 0xc0, !PT ;  /* 0x0000ffff1d057812 */ /* 0x010fc800078ec0ff */
[--C-:B------:R-:W-:Y:S02]  /*7bff0*/  SHF.R.U32.HI R4, RZ, 0x8, R5.reuse ;  /* 0x00000008ff047819 */ /* 0x100fe40000011605 */
[----:B---3--:R-:W-:Y:S02]  /*7c000*/  R2UR UR74, R2 ;  /* 0x00000000024a72ca */ /* 0x008fe400000e0000 */
[----:B------:R-:W-:Y:S02]  /*7c010*/  PRMT R2, R7, 0x3340, R5 ;  /* 0x0000334007027816 */ /* 0x000fe40000000005 */
[----:B------:R-:W-:Y:S02]  /*7c020*/  LOP3.LUT R5, R9, 0xffff, RZ, 0xc0, !PT ;  /* 0x0000ffff09057812 */ /* 0x000fe400078ec0ff */
[----:B------:R-:W-:Y:S02]  /*7c030*/  LOP3.LUT R4, R4, 0xffff, RZ, 0xc0, !PT ;  /* 0x0000ffff04047812 */ /* 0x000fe400078ec0ff */
[----:B------:R-:W-:-:S02]  /*7c040*/  R2UR UR76, R3 ;  /* 0x00000000034c72ca */ /* 0x000fc400000e0000 */
[----:B------:R-:W-:Y:S01]  /*7c050*/  PRMT R3, R5, 0x3340, R4 ;  /* 0x0000334005037816 */ /* 0x000fe20000000004 */
[----:B------:R-:W-:-:S05]  /*7c060*/  VIADD R4, R0, 0xb3 ;  /* 0x000000b300047836 */ /* 0x000fca0000000000 */
[----:B------:R-:W-:Y:S02]  /*7c070*/  ISETP.GE.AND P0, PT, R4, UR72, PT ;  /* 0x0000004804007c0c */ /* 0x000fe4000bf06270 */
[----:B------:R-:W-:Y:S02]  /*7c080*/  LOP3.LUT R8, R10, 0xffff, RZ, 0xc0, !PT ;  /* 0x0000ffff0a087812 */ /* 0x000fe400078ec0ff */
[----:B------:R-:W-:Y:S01]  /*7c090*/  LOP3.LUT R6, R28, 0xffff, RZ, 0xc0, !PT ;  /* 0x0000ffff1c067812 */ /* 0x000fe200078ec0ff */
[----:B------:R2:W-:Y:S01]  /*7c0a0*/  STL [R1+0x340], R2 ;  /* 0x0003400201007387 */ /* 0x0005e20000100800 */
[----:B------:R-:W-:Y:S02]  /*7c0b0*/  ISETP.LT.AND P1, PT, R16, UR62, !P0 ;  /* 0x0000003e10007c0c */ /* 0x000fe4000c721270 */
[----:B------:R-:W-:Y:S02]  /*7c0c0*/  ISETP.LT.AND P0, PT, R27, UR64, !P0 ;  /* 0x000000401b007c0c */ /* 0x000fe4000c701270 */
[----:B------:R-:W-:Y:S01]  /*7c0d0*/  SHF.R.U32.HI R7, RZ, 0x8, R8 ;  /* 0x00000008ff077819 */ /* 0x000fe20000011608 */
[----:B------:R-:W-:Y:S01]  /*7c0e0*/  IMAD.MOV.U32 R4, RZ, RZ, R0 ;  /* 0x000000ffff047224 */ /* 0x000fe200078e0000 */
[----:B------:R-:W3:Y:S01]  /*7c0f0*/  LDCU UR62, c[0x0][0x39c] ;  /* 0x00007380ff3e77ac */ /* 0x000ee20008000800 */
[----:B------:R-:W4:Y:S01]  /*7c100*/  LDCU UR64, c[0x0][0x39c] ;  /* 0x00007380ff4077ac */ /* 0x000f220008000800 */
[----:B------:R-:W0:Y:S01]  /*7c110*/  LDCU UR72, c[0x0][0x39c] ;  /* 0x00007380ff4877ac */ /* 0x000e220008000800 */
[----:B--2---:R-:W-:-:S02]  /*7c120*/  PRMT R2, R8, 0x3340, R6 ;  /* 0x0000334008027816 */ /* 0x004fc40000000006 */
[----:B------:R-:W-:Y:S02]  /*7c130*/  SHF.R.U32.HI R6, RZ, 0x8, R6 ;  /* 0x00000008ff067819 */ /* 0x000fe40000011606 */
[----:B------:R-:W-:Y:S02]  /*7c140*/  @P1 LOP3.LUT R21, R21, 0x4, RZ, 0xfc, !PT ;  /* 0x0000000415151812 */ /* 0x000fe400078efcff */
[----:B------:R-:W-:Y:S02]  /*7c150*/  LOP3.LUT R7, R7, 0xffff, RZ, 0xc0, !PT ;  /* 0x0000ffff07077812 */ /* 0x000fe400078ec0ff */
[----:B------:R-:W-:Y:S02]  /*7c160*/  LOP3.LUT R6, R6, 0xffff, RZ, 0xc0, !PT ;  /* 0x0000ffff06067812 */ /* 0x000fe400078ec0ff */
[----:B------:R-:W-:Y:S01]  /*7c170*/  LOP3.LUT R21, R21, 0xfffffffd, RZ, 0xc0, !PT ;  /* 0xfffffffd15157812 */ /* 0x000fe200078ec0ff */
[----:B------:R2:W-:Y:S03]  /*7c180*/  STL [R1+0x34c], R2 ;  /* 0x00034c0201007387 */ /* 0x0005e60000100800 */
[----:B------:R-:W-:Y:S01]  /*7c190*/  @P0 LOP3.LUT R21, R21, 0x2, RZ, 0xfc, !PT ;  /* 0x0000000215150812 */ /* 0x000fe200078efcff */
[----:B------:R-:W-:Y:S01]  /*7c1a0*/  STL [R1+0x2c4], R3 ;  /* 0x0002c40301007387 */ /* 0x000fe20000100800 */
[C---:B------:R-:W-:Y:S01]  /*7c1b0*/  VIADD R5, R4.reuse, 0xe6 ;  /* 0x000000e604057836 */ /* 0x040fe20000000000 */
[----:B--2---:R-:W-:Y:S01]  /*7c1c0*/  PRMT R2, R7, 0x3340, R6 ;  /* 0x0000334007027816 */ /* 0x004fe20000000006 */
[----:B------:R-:W-:-:S02]  /*7c1d0*/  VIADD R7, R4, 0xe4 ;  /* 0x000000e404077836 */ /* 0x000fc40000000000 */
[C---:B------:R-:W-:Y:S02]  /*7c1e0*/  VIADD R6, R4.reuse, 0xe5 ;  /* 0x000000e504067836 */ /* 0x040fe40000000000 */
[----:B------:R-:W-:Y:S04]  /*7c1f0*/  STL [R1+0x2c8], R2 ;  /* 0x0002c80201007387 */ /* 0x000fe80000100800 */
[----:B------:R-:W-:Y:S04]  /*7c200*/  STL [R1+0x1ea8], R21 ;  /* 0x001ea81501007387 */ /* 0x000fe80000100800 */
[----:B------:R2:W-:Y:S04]  /*7c210*/  STL [R1+0x3c], R7 ;  /* 0x00003c0701007387 */ /* 0x0005e80000100800 */
[----:B------:R0:W-:Y:S04]  /*7c220*/  STL [R1+0x38], R6 ;  /* 0x0000380601007387 */ /* 0x0001e80000100800 */
[----:B------:R1:W-:Y:S01]  /*7c230*/  STL [R1+0x34], R5 ;  /* 0x0000340501007387 */ /* 0x0003e20000100800 */
[----:B--2---:R-:W-:-:S02]  /*7c240*/  VIADD R7, R4, 0xe7 ;  /* 0x000000e704077836 */ /* 0x004fc40000000000 */
[C---:B0-----:R-:W-:Y:S02]  /*7c250*/  VIADD R6, R4.reuse, 0xe8 ;  /* 0x000000e804067836 */ /* 0x041fe40000000000 */
[C---:B-1----:R-:W-:Y:S01]  /*7c260*/  VIADD R5, R4.reuse, 0xe9 ;  /* 0x000000e904057836 */ /* 0x042fe20000000000 */
[----:B------:R0:W-:Y:S04]  /*7c270*/  STL [R1+0x30], R7 ;  /* 0x0000300701007387 */ /* 0x0001e80000100800 */
[----:B------:R1:W-:Y:S04]  /*7c280*/  STL [R1+0x2c], R6 ;  /* 0x00002c0601007387 */ /* 0x0003e80000100800 */
[----:B------:R2:W-:Y:S01]  /*7c290*/  STL [R1+0x28], R5 ;  /* 0x0000280501007387 */ /* 0x0005e20000100800 */
[----:B0-----:R-:W-:-:S02]  /*7c2a0*/  VIADD R7, R4, 0xea ;  /* 0x000000ea04077836 */ /* 0x001fc40000000000 */
[C---:B-1----:R-:W-:Y:S02]  /*7c2b0*/  VIADD R6, R4.reuse, 0xeb ;  /* 0x000000eb04067836 */ /* 0x042fe40000000000 */
[C---:B--2---:R-:W-:Y:S01]  /*7c2c0*/  VIADD R5, R4.reuse, 0xec ;  /* 0x000000ec04057836 */ /* 0x044fe20000000000 */
[----:B------:R0:W-:Y:S04]  /*7c2d0*/  STL [R1+0x24], R7 ;  /* 0x0000240701007387 */ /* 0x0001e80000100800 */
[----:B------:R1:W-:Y:S04]  /*7c2e0*/  STL [R1+0x20], R6 ;  /* 0x0000200601007387 */ /* 0x0003e80000100800 */
[----:B------:R2:W-:Y:S01]  /*7c2f0*/  STL [R1+0x1c], R5 ;  /* 0x00001c0501007387 */ /* 0x0005e20000100800 */
[----:B------:R-:W-:-:S02]  /*7c300*/  VIADD R17, R4, 0xf0 ;  /* 0x000000f004117836 */ /* 0x000fc40000000000 */
[C---:B0-----:R-:W-:Y:S02]  /*7c310*/  VIADD R7, R4.reuse, 0xed ;  /* 0x000000ed04077836 */ /* 0x041fe40000000000 */
[C---:B-1----:R-:W-:Y:S02]  /*7c320*/  VIADD R6, R4.reuse, 0xee ;  /* 0x000000ee04067836 */ /* 0x042fe40000000000 */
[C---:B--2---:R-:W-:Y:S01]  /*7c330*/  VIADD R5, R4.reuse, 0xef ;  /* 0x000000ef04057836 */ /* 0x044fe20000000000 */
[----:B------:R-:W-:Y:S04]  /*7c340*/  STL [R1+0x18], R7 ;  /* 0x0000180701007387 */ /* 0x000fe80000100800 */
[----:B------:R-:W-:Y:S04]  /*7c350*/  STL [R1+0x14], R6 ;  /* 0x0000140601007387 */ /* 0x000fe80000100800 */
[----:B------:R-:W-:Y:S04]  /*7c360*/  STL [R1+0x1eb4], R17 ;  /* 0x001eb41101007387 */ /* 0x000fe80000100800 */
[----:B------:R0:W-:Y:S01]  /*7c370*/  STL [R1+0x10], R5 ;  /* 0x0000100501007387 */ /* 0x0001e20000100800 */
[----:B------:R-:W-:-:S02]  /*7c380*/  VIADD R21, R4, 0xf2 ;  /* 0x000000f204157836 */ /* 0x000fc40000000000 */
[C---:B------:R-:W-:Y:S02]  /*7c390*/  VIADD R27, R4.reuse, 0xf3 ;  /* 0x000000f3041b7836 */ /* 0x040fe40000000000 */
[C---:B------:R-:W-:Y:S02]  /*7c3a0*/  VIADD R28, R4.reuse, 0xf4 ;  /* 0x000000f4041c7836 */ /* 0x040fe40000000000 */
[C---:B------:R-:W-:Y:S02]  /*7c3b0*/  VIADD R15, R4.reuse, 0xf5 ;  /* 0x000000f5040f7836 */ /* 0x040fe40000000000 */
[C---:B------:R-:W-:Y:S01]  /*7c3c0*/  VIADD R14, R4.reuse, 0xf6 ;  /* 0x000000f6040e7836 */ /* 0x040fe20000000000 */
[----:B------:R-:W-:Y:S01]  /*7c3d0*/  STL [R1+0x1eac], R21 ;  /* 0x001eac1501007387 */ /* 0x000fe20000100800 */
[C---:B0-----:R-:W-:Y:S02]  /*7c3e0*/  VIADD R5, R4.reuse, 0xf1 ;  /* 0x000000f104057836 */ /* 0x041fe40000000000 */
[----:B------:R-:W-:-:S02]  /*7c3f0*/  VIADD R13, R4, 0xf7 ;  /* 0x000000f7040d7836 */ /* 0x000fc40000000000 */
[C---:B------:R-:W-:Y:S02]  /*7c400*/  VIADD R12, R4.reuse, 0xf8 ;  /* 0x000000f8040c7836 */ /* 0x040fe40000000000 */
[C---:B------:R-:W-:Y:S01]  /*7c410*/  VIADD R11, R4.reuse, 0xf9 ;  /* 0x000000f9040b7836 */ /* 0x040fe20000000000 */
[----:B------:R-:W-:Y:S04]  /*7c420*/  STL [R1+0x8], R5 ;  /* 0x0000080501007387 */ /* 0x000fe80000100800 */
[----:B------:R-:W-:Y:S04]  /*7c430*/  STL [R1+0x1eb8], R27 ;  /* 0x001eb81b01007387 */ /* 0x000fe80000100800 */
[----:B------:R-:W-:Y:S04]  /*7c440*/  STL [R1+0x1ebc], R28 ;  /* 0x001ebc1c01007387 */ /* 0x000fe80000100800 */
[----:B------:R-:W-:Y:S01]  /*7c450*/  STL [R1+0x1ec0], R15 ;  /* 0x001ec00f01007387 */ /* 0x000fe20000100800 */
[----:B------:R-:W-:-:S03]  /*7c460*/  VIADD R10, R4, 0xfa ;  /* 0x000000fa040a7836 */ /* 0x000fc60000000000 */
[----:B------:R-:W-:Y:S04]  /*7c470*/  STL [R1+0x1ec4], R14 ;  /* 0x001ec40e01007387 */ /* 0x000fe80000100800 */
[----:B------:R-:W-:Y:S04]  /*7c480*/  STL [R1+0x1ec8], R13 ;  /* 0x001ec80d01007387 */ /* 0x000fe80000100800 */
[----:B------:R0:W-:Y:S04]  /*7c490*/  STL [R1+0x1ecc], R12 ;  /* 0x001ecc0c01007387 */ /* 0x0001e80000100800 */
[----:B------:R-:W-:Y:S04]  /*7c4a0*/  STL [R1+0x1ed0], R11 ;  /* 0x001ed00b01007387 */ /* 0x000fe80000100800 */
[----:B------:R1:W-:Y:S01]  /*7c4b0*/  STL [R1+0x1ed4], R10 ;  /* 0x001ed40a01007387 */ /* 0x0003e20000100800 */
[----:B0-----:R-:W-:-:S02]  /*7c4c0*/  VIADD R12, R4, 0xb4 ;  /* 0x000000b4040c7836 */ /* 0x001fc40000000000 */
[C---:B-1----:R-:W-:Y:S02]  /*7c4d0*/  VIADD R10, R4.reuse, 0xb5 ;  /* 0x000000b5040a7836 */ /* 0x042fe40000000000 */
[C---:B------:R-:W-:Y:S01]  /*7c4e0*/  VIADD R11, R4.reuse, 0xb6 ;  /* 0x000000b6040b7836 */ /* 0x040fe20000000000 */
        /* <DEDUP_REMOVED lines=18> */
[----:B------:R-:W-:Y:S04]  /*7c610*/  STL [R1+0xd8], R12 ;  /* 0x0000d80c01007387 */ /* 0x000fe80000100800 */
[----:B------:R0:W-:Y:S04]  /*7c620*/  STL [R1+0xd4], R10 ;  /* 0x0000d40a01007387 */ /* 0x0001e80000100800 */
[----:B------:R1:W-:Y:S01]  /*7c630*/  STL [R1+0xd0], R11 ;  /* 0x0000d00b01007387 */ /* 0x0003e20000100800 */
[----:B0-----:R-:W-:-:S02]  /*7c640*/  VIADD R10, R4, 0xc1 ;  /* 0x000000c1040a7836 */ /* 0x001fc40000000000 */
[C---:B------:R-:W-:Y:S02]  /*7c650*/  VIADD R12, R4.reuse, 0xc2 ;  /* 0x000000c2040c7836 */ /* 0x040fe40000000000 */
        /* <DEDUP_REMOVED lines=11> */
[----:B-1----:R-:W-:-:S03]  /*7c710*/  VIADD R12, R4, 0xc8 ;  /* 0x000000c8040c7836 */ /* 0x002fc60000000000 */
[----:B------:R0:W-:Y:S01]  /*7c720*/  STL [R1+0xac], R10 ;  /* 0x0000ac0a01007387 */ /* 0x0001e20000100800 */
[----:B--2---:R-:W-:-:S03]  /*7c730*/  VIADD R11, R4, 0xca ;  /* 0x000000ca040b7836 */ /* 0x004fc60000000000 */
[----:B------:R1:W-:Y:S01]  /*7c740*/  STL [R1+0xa8], R12 ;  /* 0x0000a80c01007387 */ /* 0x0003e20000100800 */
[C---:B0-----:R-:W-:Y:S02]  /*7c750*/  VIADD R10, R4.reuse, 0xc9 ;  /* 0x000000c9040a7836 */ /* 0x041fe40000000000 */
[----:B-1----:R-:W-:-:S03]  /*7c760*/  VIADD R12, R4, 0xcb ;  /* 0x000000cb040c7836 */ /* 0x002fc60000000000 */
[----:B------:R0:W-:Y:S04]  /*7c770*/  STL [R1+0xa4], R10 ;  /* 0x0000a40a01007387 */ /* 0x0001e80000100800 */
[----:B------:R-:W-:Y:S04]  /*7c780*/  STL [R1+0xa0], R11 ;  /* 0x0000a00b01007387 */ /* 0x000fe80000100800 */
[----:B------:R1:W-:Y:S01]  /*7c790*/  STL [R1+0x9c], R12 ;  /* 0x00009c0c01007387 */ /* 0x0003e20000100800 */
[C---:B0-----:R-:W-:Y:S02]  /*7c7a0*/  VIADD R10, R4.reuse, 0xcc ;  /* 0x000000cc040a7836 */ /* 0x041fe40000000000 */
[----:B-1----:R-:W-:-:S03]  /*7c7b0*/  VIADD R12, R4, 0xcd ;  /* 0x000000cd040c7836 */ /* 0x002fc60000000000 */
[----:B------:R0:W-:Y:S04]  /*7c7c0*/  STL [R1+0x98], R10 ;  /* 0x0000980a01007387 */ /* 0x0001e80000100800 */
[----:B------:R-:W-:Y:S01]  /*7c7d0*/  STL [R1+0x94], R12 ;  /* 0x0000940c01007387 */ /* 0x000fe20000100800 */
[----:B0-----:R-:W-:-:S05]  /*7c7e0*/  VIADD R10, R4, 0xce ;  /* 0x000000ce040a7836 */ /* 0x001fca0000000000 */
[----:B------:R0:W-:Y:S04]  /*7c7f0*/  STL [R1+0x90], R10 ;  /* 0x0000900a01007387 */ /* 0x0001e80000100800 */
[----:B0-----:R-:W2:Y:S01]  /*7c800*/  LDL.LU R10, [R1+0x1e78] ;  /* 0x001e7800010a7983 */ /* 0x001ea20000300800 */
[----:B------:R-:W-:-:S04]  /*7c810*/  VIADD R23, R4, 0xdb ;  /* 0x000000db04177836 */ /* 0x000fc80000000000 */
[----:B------:R-:W-:Y:S02]  /*7c820*/  IMAD.MOV.U32 R11, RZ, RZ, R23 ;  /* 0x000000ffff0b7224 */ /* 0x000fe400078e0017 */
[----:B------:R-:W-:-:S03]  /*7c830*/  VIADD R22, R4, 0xdc ;  /* 0x000000dc04167836 */ /* 0x000fc60000000000 */
[----:B------:R-:W-:Y:S01]  /*7c840*/  ISETP.GE.AND P1, PT, R11, UR74, PT ;  /* 0x0000004a0b007c0c */ /* 0x000fe2000bf26270 */
[C---:B------:R-:W-:Y:S02]  /*7c850*/  VIADD R3, R4.reuse, 0xdd ;  /* 0x000000dd04037836 */ /* 0x040fe40000000000 */
[C---:B------:R-:W-:Y:S02]  /*7c860*/  VIADD R13, R4.reuse, 0xcf ;  /* 0x000000cf040d7836 */ /* 0x040fe40000000000 */
[----:B------:R-:W-:Y:S02]  /*7c870*/  IMAD.MOV.U32 R27, RZ, RZ, R22 ;  /* 0x000000ffff1b7224 */ /* 0x000fe400078e0016 */
[C---:B------:R-:W-:Y:S02]  /*7c880*/  VIADD R12, R4.reuse, 0xd0 ;  /* 0x000000d0040c7836 */ /* 0x040fe40000000000 */
[----:B------:R-:W-:Y:S02]  /*7c890*/  IMAD.MOV.U32 R17, RZ, RZ, R3 ;  /* 0x000000ffff117224 */ /* 0x000fe400078e0003 */
[C---:B------:R-:W-:Y:S01]  /*7c8a0*/  VIADD R0, R4.reuse, 0xde ;  /* 0x000000de04007836 */ /* 0x040fe20000000000 */
[----:B------:R-:W-:Y:S04]  /*7c8b0*/  STL [R1+0x8c], R13 ;  /* 0x00008c0d01007387 */ /* 0x000fe80000100800 */
[----:B------:R0:W-:Y:S01]  /*7c8c0*/  STL [R1+0x88], R12 ;  /* 0x0000880c01007387 */ /* 0x0001e20000100800 */
[----:B------:R-:W-:Y:S01]  /*7c8d0*/  ISETP.GE.AND P0, PT, R27, UR76, PT ;  /* 0x0000004c1b007c0c */ /* 0x000fe2000bf06270 */
[----:B------:R-:W-:-:S02]  /*7c8e0*/  VIADD R29, R4, 0xe1 ;  /* 0x000000e1041d7836 */ /* 0x000fc40000000000 */
[----:B------:R-:W3:Y:S01]  /*7c8f0*/  LDL.LU R27, [R1+0x3c] ;  /* 0x00003c00011b7983 */ /* 0x000ee20000300800 */
[----:B------:R-:W-:Y:S01]  /*7c900*/  VIADD R2, R4, 0xdf ;  /* 0x000000df04027836 */ /* 0x000fe20000000000 */
[----:B------:R-:W-:Y:S02]  /*7c910*/  @P1 LOP3.LUT R19, R19, 0x800000, RZ, 0xfc, !PT ;  /* 0x0080000013131812 */ /* 0x000fe400078efcff */
[----:B------:R-:W-:Y:S01]  /*7c920*/  ISETP.GE.AND P1, PT, R17, UR59, PT ;  /* 0x0000003b11007c0c */ /* 0x000fe2000bf26270 */
[----:B------:R-:W-:Y:S01]  /*7c930*/  IMAD.MOV.U32 R21, RZ, RZ, R0 ;  /* 0x000000ffff157224 */ /* 0x000fe200078e0000 */
[----:B------:R-:W4:Y:S01]  /*7c940*/  LDL.LU R17, [R1+0x38] ;  /* 0x0000380001117983 */ /* 0x000f220000300800 */
[----:B------:R-:W-:Y:S01]  /*7c950*/  LOP3.LUT R19, R19, 0xfbffffff, RZ, 0xc0, !PT ;  /* 0xfbffffff13137812 */ /* 0x000fe200078ec0ff */
[----:B------:R-:W-:Y:S02]  /*7c960*/  IMAD.MOV.U32 R14, RZ, RZ, R29 ;  /* 0x000000ffff0e7224 */ /* 0x000fe400078e001d */
[----:B0-----:R-:W-:-:S02]  /*7c970*/  IMAD.MOV.U32 R12, RZ, RZ, R2 ;  /* 0x000000ffff0c7224 */ /* 0x001fc400078e0002 */
[C---:B------:R-:W-:Y:S02]  /*7c980*/  VIADD R16, R4.reuse, 0xe0 ;  /* 0x000000e004107836 */ /* 0x040fe40000000000 */
[----:B------:R-:W-:Y:S01]  /*7c990*/  VIADD R24, R4, 0xe2 ;  /* 0x000000e204187836 */ /* 0x000fe20000000000 */
[----:B------:R-:W-:Y:S02]  /*7c9a0*/  @P0 LOP3.LUT R19, R19, 0x4000000, RZ, 0xfc, !PT ;  /* 0x0400000013130812 */ /* 0x000fe400078efcff */
[----:B------:R-:W-:Y:S02]  /*7c9b0*/  ISETP.GE.AND P0, PT, R21, UR61, PT ;  /* 0x0000003d15007c0c */ /* 0x000fe4000bf06270 */
[----:B------:R-:W-:Y:S01]  /*7c9c0*/  ISETP.GE.AND P2, PT, R12, UR63, PT ;  /* 0x0000003f0c007c0c */ /* 0x000fe2000bf46270 */
[----:B------:R-:W4:Y:S01]  /*7c9d0*/  LDL.LU R21, [R1+0x34] ;  /* 0x0000340001157983 */ /* 0x000f220000300800 */
[----:B------:R-:W-:Y:S01]  /*7c9e0*/  IMAD.MOV.U32 R13, RZ, RZ, R16 ;  /* 0x000000ffff0d7224 */ /* 0x000fe200078e0010 */
[----:B------:R-:W-:Y:S01]  /*7c9f0*/  LOP3.LUT R19, R19, 0xf7ffffff, RZ, 0xc0, !PT ;  /* 0xf7ffffff13137812 */ /* 0x000fe200078ec0ff */
[----:B------:R-:W-:-:S02]  /*7ca00*/  IMAD.MOV.U32 R15, RZ, RZ, R24 ;  /* 0x000000ffff0f7224 */ /* 0x000fc400078e0018 */
[C---:B------:R-:W-:Y:S02]  /*7ca10*/  VIADD R25, R4.reuse, 0xe3 ;  /* 0x000000e304197836 */ /* 0x040fe40000000000 */
[C---:B------:R-:W-:Y:S01]  /*7ca20*/  VIADD R9, R4.reuse, 0xfb ;  /* 0x000000fb04097836 */ /* 0x040fe20000000000 */
[----:B------:R-:W-:Y:S02]  /*7ca30*/  @P1 LOP3.LUT R19, R19, 0x8000000, RZ, 0xfc, !PT ;  /* 0x0800000013131812 */ /* 0x000fe400078efcff */
[----:B------:R-:W-:Y:S01]  /*7ca40*/  ISETP.GE.AND P1, PT, R13, UR65, PT ;  /* 0x000000410d007c0c */ /* 0x000fe2000bf26270 */
[C---:B------:R-:W-:Y:S02]  /*7ca50*/  VIADD R8, R4.reuse, 0xfc ;  /* 0x000000fc04087836 */ /* 0x040fe40000000000 */
[----:B------:R-:W-:Y:S01]  /*7ca60*/  VIADD R7, R4, 0xfd ;  /* 0x000000fd04077836 */ /* 0x000fe20000000000 */
[----:B------:R-:W-:Y:S01]  /*7ca70*/  LOP3.LUT R19, R19, 0xbfffffff, RZ, 0xc0, !PT ;  /* 0xbfffffff13137812 */ /* 0x000fe200078ec0ff */
[----:B------:R-:W0:Y:S01]  /*7ca80*/  LDCU UR63, c[0x0][0x39c] ;  /* 0x00007380ff3f77ac */ /* 0x000e220008000800 */
[----:B------:R-:W-:Y:S01]  /*7ca90*/  @P2 LOP3.LUT R18, R18, 0x1, RZ, 0xfc, !PT ;  /* 0x0000000112122812 */ /* 0x000fe200078efcff */
[----:B------:R-:W1:Y:S01]  /*7caa0*/  LDCU UR61, c[0x0][0x39c] ;  /* 0x00007380ff3d77ac */ /* 0x000e620008000800 */
[----:B------:R-:W-:-:S02]  /*7cab0*/  @P0 LOP3.LUT R19, R19, 0x40000000, RZ, 0xfc, !PT ;  /* 0x4000000013130812 */ /* 0x000fc400078efcff */
[----:B------:R-:W-:Y:S02]  /*7cac0*/  ISETP.GE.AND P0, PT, R14, UR67, PT ;  /* 0x000000430e007c0c */ /* 0x000fe4000bf06270 */
[----:B------:R-:W-:Y:S02]  /*7cad0*/  LOP3.LUT R18, R18, 0xfffffffb, RZ, 0xc0, !PT ;  /* 0xfffffffb12127812 */ /* 0x000fe400078ec0ff */
[----:B------:R-:W-:Y:S01]  /*7cae0*/  ISETP.GE.AND P2, PT, R15, UR69, PT ;  /* 0x000000450f007c0c */ /* 0x000fe2000bf46270 */
[----:B------:R-:W0:Y:S01]  /*7caf0*/  LDCU UR59, c[0x0][0x39c] ;  /* 0x00007380ff3b77ac */ /* 0x000e220008000800 */
[----:B------:R-:W0:Y:S01]  /*7cb00*/  LDCU UR76, c[0x0][0x39c] ;  /* 0x00007380ff4c77ac */ /* 0x000e220008000800 */
[----:B------:R-:W-:Y:S01]  /*7cb10*/  @P1 LOP3.LUT R18, R18, 0x4, RZ, 0xfc, !PT ;  /* 0x0000000412121812 */ /* 0x000fe200078efcff */
[----:B------:R-:W0:Y:S03]  /*7cb20*/  LDCU UR74, c[0x0][0x39c] ;  /* 0x00007380ff4a77ac */ /* 0x000e260008000800 */
[----:B------:R-:W-:Y:S01]  /*7cb30*/  LOP3.LUT R18, R18, 0xffffffef, RZ, 0xc0, !PT ;  /* 0xffffffef12127812 */ /* 0x000fe200078ec0ff */
[----:B------:R-:W-:-:S03]  /*7cb40*/  IMAD.MOV.U32 R28, RZ, RZ, R25 ;  /* 0x000000ffff1c7224 */ /* 0x000fc600078e0019 */
[----:B------:R-:W-:-:S04]  /*7cb50*/  @P0 LOP3.LUT R18, R18, 0x10, RZ, 0xfc, !PT ;  /* 0x0000001012120812 */ /* 0x000fc800078efcff */
[----:B------:R-:W-:Y:S02]  /*7cb60*/  LOP3.LUT R18, R18, 0xffffffbf, RZ, 0xc0, !PT ;  /* 0xffffffbf12127812 */ /* 0x000fe400078ec0ff */
[----:B------:R-:W-:Y:S02]  /*7cb70*/  ISETP.GE.AND P1, PT, R28, UR71, PT ;  /* 0x000000471c007c0c */ /* 0x000fe4000bf26270 */
[----:B------:R-:W-:Y:S02]  /*7cb80*/  @P2 LOP3.LUT R18, R18, 0x40, RZ, 0xfc, !PT ;  /* 0x0000004012122812 */ /* 0x000fe400078efcff */
[----:B--2---:R-:W-:Y:S02]  /*7cb90*/  LOP3.LUT R29, R10, 0x1f0, RZ, 0xc0, !PT ;  /* 0x000001f00a1d7812 */ /* 0x004fe400078ec0ff */
[----:B------:R-:W2:Y:S04]  /*7cba0*/  LDL.LU R10, [R1+0x30] ;  /* 0x00003000010a7983 */ /* 0x000ea80000300800 */
[----:B------:R-:W2:Y:S04]  /*7cbb0*/  LDL.LU R11, [R1+0x2c] ;  /* 0x00002c00010b7983 */ /* 0x000ea80000300800 */
[----:B------:R-:W2:Y:S04]  /*7cbc0*/  LDL.LU R12, [R1+0x28] ;  /* 0x00002800010c7983 */ /* 0x000ea80000300800 */
[----:B------:R-:W2:Y:S04]  /*7cbd0*/  LDL.LU R13, [R1+0x24] ;  /* 0x00002400010d7983 */ /* 0x000ea80000300800 */
[----:B------:R-:W2:Y:S04]  /*7cbe0*/  LDL.LU R14, [R1+0x20] ;  /* 0x00002000010e7983 */ /* 0x000ea80000300800 */
[----:B------:R-:W2:Y:S04]  /*7cbf0*/  LDL.LU R15, [R1+0x1c] ;  /* 0x00001c00010f7983 */ /* 0x000ea80000300800 */
[----:B------:R-:W2:Y:S01]  /*7cc00*/  LDL.LU R28, [R1+0x18] ;  /* 0x00001800011c7983 */ /* 0x000ea20000300800 */
[----:B---3--:R-:W-:-:S03]  /*7cc10*/  ISETP.GE.AND P0, PT, R27, UR73, PT ;  /* 0x000000491b007c0c */ /* 0x008fc6000bf06270 */
[----:B------:R-:W3:Y:S01]  /*7cc20*/  LDL.LU R27, [R1+0x14] ;  /* 0x00001400011b7983 */ /* 0x000ee20000300800 */
[----:B----4-:R-:W-:-:S03]  /*7cc30*/  ISETP.GE.AND P2, PT, R17, UR75, PT ;  /* 0x0000004b11007c0c */ /* 0x010fc6000bf46270 */
[----:B------:R-:W4:Y:S01]  /*7cc40*/  LDL.LU R17, [R1+0x10] ;  /* 0x0000100001117983 */ /* 0x000f220000300800 */
[----:B------:R-:W-:-:S04]  /*7cc50*/  LOP3.LUT R18, R18, 0xfffffeff, RZ, 0xc0, !PT ;  /* 0xfffffeff12127812 */ /* 0x000fc800078ec0ff */
[----:B------:R-:W-:-:S04]  /*7cc60*/  @P1 LOP3.LUT R18, R18, 0x100, RZ, 0xfc, !PT ;  /* 0x0000010012121812 */ /* 0x000fc800078efcff */
[----:B------:R-:W-:Y:S02]  /*7cc70*/  LOP3.LUT R18, R18, 0xfffffbff, RZ, 0xc0, !PT ;  /* 0xfffffbff12127812 */ /* 0x000fe400078ec0ff */
[----:B------:R-:W-:Y:S02]  /*7cc80*/  ISETP.GE.AND P1, PT, R21, UR77, PT ;  /* 0x0000004d15007c0c */ /* 0x000fe4000bf26270 */
[----:B------:R-:W3:Y:S01]  /*7cc90*/  LDL.LU R21, [R1+0x8] ;  /* 0x0000080001157983 */ /* 0x000ee20000300800 */
[----:B------:R-:W-:-:S04]  /*7cca0*/  @P0 LOP3.LUT R18, R18, 0x400, RZ, 0xfc, !PT ;  /* 0x0000040012120812 */ /* 0x000fc800078efcff */
[----:B------:R-:W-:-:S04]  /*7ccb0*/  LOP3.LUT R18, R18, 0xffffdfff, RZ, 0xc0, !PT ;  /* 0xffffdfff12127812 */ /* 0x000fc800078ec0ff */
[----:B------:R-:W-:-:S04]  /*7ccc0*/  @P2 LOP3.LUT R18, R18, 0x2000, RZ, 0xfc, !PT ;  /* 0x0000200012122812 */ /* 0x000fc800078efcff */
[----:B------:R-:W-:-:S04]  /*7ccd0*/  LOP3.LUT R18, R18, 0xfffeffff, RZ, 0xc0, !PT ;  /* 0xfffeffff12127812 */ /* 0x000fc800078ec0ff */
[----:B------:R-:W-:-:S04]  /*7cce0*/  @P1 LOP3.LUT R18, R18, 0x10000, RZ, 0xfc, !PT ;  /* 0x0001000012121812 */ /* 0x000fc800078efcff */
[----:B------:R-:W-:Y:S02]  /*7ccf0*/  LOP3.LUT R18, R18, 0xfffdffff, RZ, 0xc0, !PT ;  /* 0xfffdffff12127812 */ /* 0x000fe400078ec0ff */
[----:B--2---:R-:W-:Y:S02]  /*7cd00*/  ISETP.GE.AND P0, PT, R10, UR5, PT ;  /* 0x000000050a007c0c */ /* 0x004fe4000bf06270 */
[----:B------:R-:W-:Y:S02]  /*7cd10*/  ISETP.GE.AND P2, PT, R11, UR7, PT ;  /* 0x000000070b007c0c */ /* 0x000fe4000bf46270 */
[----:B------:R-:W-:Y:S01]  /*7cd20*/  ISETP.GE.AND P1, PT, R12, UR9, PT ;  /* 0x000000090c007c0c */ /* 0x000fe2000bf26270 */
[----:B------:R-:W2:Y:S04]  /*7cd30*/  LDL.LU R10, [R1+0x1ed4] ;  /* 0x001ed400010a7983 */ /* 0x000ea80000300800 */
[----:B------:R-:W2:Y:S04]  /*7cd40*/  LDL.LU R11, [R1+0x1ed0] ;  /* 0x001ed000010b7983 */ /* 0x000ea80000300800 */
[----:B------:R-:W2:Y:S01]  /*7cd50*/  LDL.LU R12, [R1+0x1ecc] ;  /* 0x001ecc00010c7983 */ /* 0x000ea20000300800 */
[----:B------:R-:W-:-:S04]  /*7cd60*/  @P0 LOP3.LUT R18, R18, 0x20000, RZ, 0xfc, !PT ;  /* 0x0002000012120812 */ /* 0x000fc800078efcff */
[----:B------:R-:W-:Y:S02]  /*7cd70*/  LOP3.LUT R18, R18, 0xffefffff, RZ, 0xc0, !PT ;  /* 0xffefffff12127812 */ /* 0x000fe400078ec0ff */
[----:B------:R-:W-:Y:S02]  /*7cd80*/  ISETP.GE.AND P0, PT, R13, UR11, PT ;  /* 0x0000000b0d007c0c */ /* 0x000fe4000bf06270 */
        /* <DEDUP_REMOVED lines=10> */
[----:B------:R-:W-:-:S04]  /*7ce30*/  LOP3.LUT R18, R18, 0xfbffffff, RZ, 0xc0, !PT ;  /* 0xfbffffff12127812 */ /* 0x000fc800078ec0ff */
[----:B------:R-:W-:Y:S02]  /*7ce40*/  @P2 LOP3.LUT R18, R18, 0x4000000, RZ, 0xfc, !PT ;  /* 0x0400000012122812 */ /* 0x000fe400078efcff */
[----:B------:R-:W-:Y:S02]  /*7ce50*/  ISETP.GE.AND P0, PT, R28, UR17, PT ;  /* 0x000000111c007c0c */ /* 0x000fe4000bf06270 */
[----:B---3--:R-:W-:Y:S01]  /*7ce60*/  ISETP.GE.AND P2, PT, R27, UR19, PT ;  /* 0x000000131b007c0c */ /* 0x008fe2000bf46270 */
[----:B------:R-:W3:Y:S01]  /*7ce70*/  LDL.LU R28, [R1+0x1ebc] ;  /* 0x001ebc00011c7983 */ /* 0x000ee20000300800 */
[----:B------:R-:W-:-:S03]  /*7ce80*/  LOP3.LUT R18, R18, 0xefffffff, RZ, 0xc0, !PT ;  /* 0xefffffff12127812 */ /* 0x000fc600078ec0ff */
[----:B------:R-:W2:Y:S01]  /*7ce90*/  LDL.LU R27, [R1+0x1eb8] ;  /* 0x001eb800011b7983 */ /* 0x000ea20000300800 */
[----:B------:R-:W-:Y:S02]  /*7cea0*/  @P1 LOP3.LUT R18, R18, 0x10000000, RZ, 0xfc, !PT ;  /* 0x1000000012121812 */ /* 0x000fe400078efcff */
[----:B----4-:R-:W-:Y:S02]  /*7ceb0*/  ISETP.GE.AND P1, PT, R17, UR21, PT ;  /* 0x0000001511007c0c */ /* 0x010fe4000bf26270 */
[----:B------:R-:W4:Y:S01]  /*7cec0*/  LDL.LU R17, [R1+0x1eb4] ;  /* 0x001eb40001117983 */ /* 0x000f220000300800 */
[----:B------:R-:W-:-:S04]  /*7ced0*/  LOP3.LUT R18, R18, 0xbfffffff, RZ, 0xc0, !PT ;  /* 0xbfffffff12127812 */ /* 0x000fc800078ec0ff */
[----:B------:R-:W-:Y:S02]  /*7cee0*/  @P0 LOP3.LUT R18, R18, 0x40000000, RZ, 0xfc, !PT ;  /* 0x4000000012120812 */ /* 0x000fe400078efcff */
[----:B----4-:R-:W-:Y:S02]  /*7cef0*/  ISETP.GE.AND P0, PT, R17, UR23, PT ;  /* 0x0000001711007c0c */ /* 0x010fe4000bf06270 */
[----:B------:R-:W4:Y:S02]  /*7cf00*/  LDL.LU R17, [R1+0x1eb0] ;  /* 0x001eb00001117983 */ /* 0x000f240000300800 */
[----:B----4-:R-:W-:-:S04]  /*7cf10*/  LOP3.LUT R17, R17, 0xfffffffe, RZ, 0xc0, !PT ;  /* 0xfffffffe11117812 */ /* 0x010fc800078ec0ff */
[----:B------:R-:W-:Y:S02]  /*7cf20*/  @P2 LOP3.LUT R17, R17, 0x1, RZ, 0xfc, !PT ;  /* 0x0000000111112812 */ /* 0x000fe400078efcff */
[----:B------:R-:W-:Y:S02]  /*7cf30*/  ISETP.GE.AND P2, PT, R21, UR25, PT ;  /* 0x0000001915007c0c */ /* 0x000fe4000bf46270 */
[----:B------:R-:W4:Y:S01]  /*7cf40*/  LDL.LU R21, [R1+0x1eac] ;  /* 0x001eac0001157983 */ /* 0x000f220000300800 */
[----:B------:R-:W-:-:S04]  /*7cf50*/  LOP3.LUT R17, R17, 0xfffffff7, RZ, 0xc0, !PT ;  /* 0xfffffff711117812 */ /* 0x000fc800078ec0ff */
[----:B------:R-:W-:-:S04]  /*7cf60*/  @P1 LOP3.LUT R17, R17, 0x8, RZ, 0xfc, !PT ;  /* 0x0000000811111812 */ /* 0x000fc800078efcff */
[----:B------:R-:W-:-:S04]  /*7cf70*/  LOP3.LUT R17, R17, 0xffffffbf, RZ, 0xc0, !PT ;  /* 0xffffffbf11117812 */ /* 0x000fc800078ec0ff */
[----:B------:R-:W-:-:S04]  /*7cf80*/  @P0 LOP3.LUT R17, R17, 0x40, RZ, 0xfc, !PT ;  /* 0x0000004011110812 */ /* 0x000fc800078efcff */
[----:B------:R-:W-:Y:S02]  /*7cf90*/  LOP3.LUT R17, R17, 0xffffff7f, RZ, 0xc0, !PT ;  /* 0xffffff7f11117812 */ /* 0x000fe400078ec0ff */
[----:B--2---:R-:W-:Y:S02]  /*7cfa0*/  ISETP.GE.AND P0, PT, R27, UR29, PT ;  /* 0x0000001d1b007c0c */ /* 0x004fe4000bf06270 */
[----:B------:R-:W-:-:S04]  /*7cfb0*/  @P2 LOP3.LUT R17, R17, 0x80, RZ, 0xfc, !PT ;  /* 0x0000008011112812 */ /* 0x000fc800078efcff */
[----:B------:R-:W-:Y:S02]  /*7cfc0*/  LOP3.LUT R17, R17, 0xfffffbff, RZ, 0xc0, !PT ;  /* 0xfffffbff11117812 */ /* 0x000fe400078ec0ff */
[----:B---3--:R-:W-:Y:S02]  /*7cfd0*/  ISETP.GE.AND P2, PT, R28, UR31, PT ;  /* 0x0000001f1c007c0c */ /* 0x008fe4000bf46270 */
[----:B------:R-:W-:Y:S02]  /*7cfe0*/  ISETP.GE.AND P5, PT, R10, UR43, PT ;  /* 0x0000002b0a007c0c */ /* 0x000fe4000bfa6270 */
[----:B------:R-:W-:Y:S02]  /*7cff0*/  ISETP.GE.AND P4, PT, R9, UR45, PT ;  /* 0x0000002d09007c0c */ /* 0x000fe4000bf86270 */
[----:B------:R-:W-:Y:S02]  /*7d000*/  ISETP.GE.AND P3, PT, R8, UR47, PT ;  /* 0x0000002f08007c0c */ /* 0x000fe4000bf66270 */
[----:B----4-:R-:W-:-:S02]  /*7d010*/  ISETP.GE.AND P1, PT, R21, UR27, PT ;  /* 0x0000001b15007c0c */ /* 0x010fc4000bf26270 */
[----:B------:R-:W2:Y:S04]  /*7d020*/  LDL.LU R21, [R1+0x1ea8] ;  /* 0x001ea80001157983 */ /* 0x000ea80000300800 */
[----:B------:R-:W3:Y:S07]  /*7d030*/  LDL.LU R27, [R1+0x1ea4] ;  /* 0x001ea400011b7983 */ /* 0x000eee0000300800 */
[----:B------:R-:W-:-:S04]  /*7d040*/  @P1 LOP3.LUT R17, R17, 0x400, RZ, 0xfc, !PT ;  /* 0x0000040011111812 */ /* 0x000fc800078efcff */
[----:B------:R-:W-:Y:S02]  /*7d050*/  LOP3.LUT R17, R17, 0xffffefff, RZ, 0xc0, !PT ;  /* 0xffffefff11117812 */ /* 0x000fe400078ec0ff */
[----:B------:R-:W-:Y:S02]  /*7d060*/  ISETP.GE.AND P1, PT, R15, UR33, PT ;  /* 0x000000210f007c0c */ /* 0x000fe4000bf26270 */
[----:B------:R-:W0:Y:S01]  /*7d070*/  LDL.LU R15, [R1+0xfc] ;  /* 0x0000fc00010f7983 */ /* 0x000e220000300800 */
[----:B------:R-:W-:-:S04]  /*7d080*/  @P0 LOP3.LUT R17, R17, 0x1000, RZ, 0xfc, !PT ;  /* 0x0000100011110812 */ /* 0x000fc800078efcff */
[----:B------:R-:W-:Y:S02]  /*7d090*/  LOP3.LUT R17, R17, 0xffffbfff, RZ, 0xc0, !PT ;  /* 0xffffbfff11117812 */ /* 0x000fe400078ec0ff */
[----:B------:R-:W-:Y:S02]  /*7d0a0*/  ISETP.GE.AND P0, PT, R14, UR35, PT ;  /* 0x000000230e007c0c */ /* 0x000fe4000bf06270 */
[----:B------:R-:W4:Y:S01]  /*7d0b0*/  LDL.LU R14, [R1+0xdc] ;  /* 0x0000dc00010e7983 */ /* 0x000f220000300800 */
[----:B------:R-:W-:-:S04]  /*7d0c0*/  @P2 LOP3.LUT R17, R17, 0x4000, RZ, 0xfc, !PT ;  /* 0x0000400011112812 */ /* 0x000fc800078efcff */
[----:B------:R-:W-:-:S04]  /*7d0d0*/  LOP3.LUT R17, R17, 0xfffeffff, RZ, 0xc0, !PT ;  /* 0xfffeffff11117812 */ /* 0x000fc800078ec0ff */
[----:B------:R-:W-:Y:S02]  /*7d0e0*/  @P1 LOP3.LUT R17, R17, 0x10000, RZ, 0xfc, !PT ;  /* 0x0001000011111812 */ /* 0x000fe400078efcff */
[----:B------:R-:W-:Y:S02]  /*7d0f0*/  ISETP.GE.AND P2, PT, R13, UR37, PT ;  /* 0x000000250d007c0c */ /* 0x000fe4000bf46270 */
[----:B------:R-:W-:Y:S01]  /*7d100*/  ISETP.GE.AND P1, PT, R12, UR39, PT ;  /* 0x000000270c007c0c */ /* 0x000fe2000bf26270 */
[----:B------:R-:W4:Y:S01]  /*7d110*/  LDL.LU R13, [R1+0xe0] ;  /* 0x0000e000010d7983 */ /* 0x000f220000300800 */
[----:B------:R-:W-:-:S03]  /*7d120*/  LOP3.LUT R17, R17, 0xfffbffff, RZ, 0xc0, !PT ;  /* 0xfffbffff11117812 */ /* 0x000fc600078ec0ff */
[----:B------:R-:W4:Y:S01]  /*7d130*/  LDL.LU R12, [R1+0xe4] ;  /* 0x0000e400010c7983 */ /* 0x000f220000300800 */
[----:B------:R-:W-:Y:S02]  /*7d140*/  @P0 LOP3.LUT R17, R17, 0x40000, RZ, 0xfc, !PT ;  /* 0x0004000011110812 */ /* 0x000fe400078efcff */
[----:B------:R-:W-:Y:S02]  /*7d150*/  ISETP.GE.AND P0, PT, R11, UR41, PT ;  /* 0x000000290b007c0c */ /* 0x000fe4000bf06270 */
[----:B------:R-:W4:Y:S04]  /*7d160*/  LDL.LU R11, [R1+0xe8] ;  /* 0x0000e800010b7983 */ /* 0x000f280000300800 */
[----:B------:R-:W4:Y:S04]  /*7d170*/  LDL.LU R10, [R1+0xf4] ;  /* 0x0000f400010a7983 */ /* 0x000f280000300800 */
[----:B------:R-:W1:Y:S01]  /*7d180*/  LDL.LU R9, [R1+0xf8] ;  /* 0x0000f80001097983 */ /* 0x000e620000300800 */
[----:B------:R-:W-:-:S03]  /*7d190*/  LOP3.LUT R17, R17, 0xffefffff, RZ, 0xc0, !PT ;  /* 0xffefffff11117812 */ /* 0x000fc600078ec0ff */
[----:B------:R-:W4:Y:S01]  /*7d1a0*/  LDL.LU R8, [R1+0xec] ;  /* 0x0000ec0001087983 */ /* 0x000f220000300800 */
[----:B------:R-:W-:Y:S02]  /*7d1b0*/  @P2 LOP3.LUT R17, R17, 0x100000, RZ, 0xfc, !PT ;  /* 0x0010000011112812 */ /* 0x000fe400078efcff */
[----:B------:R-:W-:Y:S02]  /*7d1c0*/  ISETP.GE.AND P2, PT, R7, UR49, PT ;  /* 0x0000003107007c0c */ /* 0x000fe4000bf46270 */
[----:B------:R-:W4:Y:S01]  /*7d1d0*/  LDL.LU R7, [R1+0xf0] ;  /* 0x0000f00001077983 */ /* 0x000f220000300800 */
[----:B---3--:R-:W-:-:S04]  /*7d1e0*/  LOP3.LUT R27, R27, 0xffffdfff, RZ, 0xc0, !PT ;  /* 0xffffdfff1b1b7812 */ /* 0x008fc800078ec0ff */
[----:B------:R-:W-:Y:S02]  /*7d1f0*/  @P5 LOP3.LUT R27, R27, 0x2000, RZ, 0xfc, !PT ;  /* 0x000020001b1b5812 */ /* 0x000fe400078efcff */
[----:B0-----:R-:W-:Y:S02]  /*7d200*/  ISETP.GE.AND P5, PT, R15, UR63, PT ;  /* 0x0000003f0f007c0c */ /* 0x001fe4000bfa6270 */
[----:B------:R-:W3:Y:S01]  /*7d210*/  LDL.LU R15, [R1+0xd8] ;  /* 0x0000d800010f7983 */ /* 0x000ee20000300800 */
[----:B--2---:R-:W-:-:S10]  /*7d220*/  LOP3.LUT R21, R21, 0xfffffffe, RZ, 0xc0, !PT ;  /* 0xfffffffe15157812 */ /* 0x004fd400078ec0ff */
[----:B------:R-:W-:Y:S02]  /*7d230*/  @P5 LOP3.LUT R21, R21, 0x1, RZ, 0xfc, !PT ;  /* 0x0000000115155812 */ /* 0x000fe400078efcff */
[----:B-1----:R-:W-:Y:S02]  /*7d240*/  ISETP.GE.AND P6, PT, R9, UR61, PT ;  /* 0x0000003d09007c0c */ /* 0x002fe4000bfc6270 */
[----:B------:R-:W2:Y:S01]  /*7d250*/  LDL.LU R9, [R1+0xd4] ;  /* 0x0000d40001097983 */ /* 0x000ea20000300800 */
[----:B----4-:R-:W-:-:S03]  /*7d260*/  ISETP.GE.AND P5, PT, R10, UR59, PT ;  /* 0x0000003b0a007c0c */ /* 0x010fc6000bfa6270 */
[----:B------:R-:W4:Y:S01]  /*7d270*/  LDL.LU R10, [R1+0xd0] ;  /* 0x0000d000010a7983 */ /* 0x000f220000300800 */
[----:B------:R-:W-:-:S09]  /*7d280*/  LOP3.LUT R21, R21, 0xffffffef, RZ, 0xc0, !PT ;  /* 0xffffffef15157812 */ /* 0x000fd200078ec0ff */
[----:B------:R-:W-:Y:S02]  /*7d290*/  @P5 LOP3.LUT R21, R21, 0x10, RZ, 0xfc, !PT ;  /* 0x0000001015155812 */ /* 0x000fe400078efcff */
[----:B------:R-:W-:Y:S02]  /*7d2a0*/  ISETP.GE.AND P5, PT, R7, UR76, PT ;  /* 0x0000004c07007c0c */ /* 0x000fe4000bfa6270 */
[----:B------:R-:W-:-:S11]  /*7d2b0*/  LOP3.LUT R21, R21, 0xfffffeff, RZ, 0xc0, !PT ;  /* 0xfffffeff15157812 */ /* 0x000fd600078ec0ff */
[----:B------:R-:W-:Y:S02]  /*7d2c0*/  @P5 LOP3.LUT R21, R21, 0x100, RZ, 0xfc, !PT ;  /* 0x0000010015155812 */ /* 0x000fe400078efcff */
[----:B------:R-:W-:Y:S02]  /*7d2d0*/  ISETP.GE.AND P5, PT, R8, UR74, PT ;  /* 0x0000004a08007c0c */ /* 0x000fe4000bfa6270 */
[----:B------:R-:W-:-:S11]  /*7d2e0*/  LOP3.LUT R21, R21, 0xfffffbff, RZ, 0xc0, !PT ;  /* 0xfffffbff15157812 */ /* 0x000fd600078ec0ff */
[----:B------:R-:W-:Y:S02]  /*7d2f0*/  @P5 LOP3.LUT R21, R21, 0x400, RZ, 0xfc, !PT ;  /* 0x0000040015155812 */ /* 0x000fe400078efcff */
[----:B------:R-:W-:Y:S02]  /*7d300*/  ISETP.GE.AND P5, PT, R11, UR6, PT ;  /* 0x000000060b007c0c */ /* 0x000fe4000bfa6270 */
[----:B------:R-:W4:Y:S01]  /*7d310*/  LDL.LU R11, [R1+0xc8] ;  /* 0x0000c800010b7983 */ /* 0x000f220000300800 */
[----:B------:R-:W-:-:S10]  /*7d320*/  LOP3.LUT R21, R21, 0xffffefff, RZ, 0xc0, !PT ;  /* 0xffffefff15157812 */ /* 0x000fd400078ec0ff */
[----:B------:R-:W-:Y:S02]  /*7d330*/  @P5 LOP3.LUT R21, R21, 0x1000, RZ, 0xfc, !PT ;  /* 0x0000100015155812 */ /* 0x000fe400078efcff */
[----:B------:R-:W-:Y:S02]  /*7d340*/  ISETP.GE.AND P5, PT, R12, UR8, PT ;  /* 0x000000080c007c0c */ /* 0x000fe4000bfa6270 */
[----:B------:R-:W-:Y:S01]  /*7d350*/  LOP3.LUT R17, R17, 0xffbfffff, RZ, 0xc0, !PT ;  /* 0xffbfffff11117812 */ /* 0x000fe200078ec0ff */
[----:B------:R-:W4:Y:S01]  /*7d360*/  LDL.LU R12, [R1+0xc4] ;  /* 0x0000c400010c7983 */ /* 0x000f220000300800 */
[----:B------:R-:W-:-:S09]  /*7d370*/  LOP3.LUT R21, R21, 0xffffbfff, RZ, 0xc0, !PT ;  /* 0xffffbfff15157812 */ /* 0x000fd200078ec0ff */
[----:B------:R-:W-:Y:S02]  /*7d380*/  @P5 LOP3.LUT R21, R21, 0x4000, RZ, 0xfc, !PT ;  /* 0x0000400015155812 */ /* 0x000fe400078efcff */
[----:B------:R-:W-:Y:S02]  /*7d390*/  ISETP.GE.AND P5, PT, R13, UR10, PT ;  /* 0x0000000a0d007c0c */ /* 0x000fe4000bfa6270 */
[----:B------:R-:W-:Y:S01]  /*7d3a0*/  @P1 LOP3.LUT R17, R17, 0x400000, RZ, 0xfc, !PT ;  /* 0x0040000011111812 */ /* 0x000fe200078efcff */
[C---:B------:R-:W-:Y:S01]  /*7d3b0*/  VIADD R5, R4.reuse, 0xff ;  /* 0x000000ff04057836 */ /* 0x040fe20000000000 */
[----:B------:R-:W-:Y:S01]  /*7d3c0*/  LOP3.LUT R21, R21, 0xfffeffff, RZ, 0xc0, !PT ;  /* 0xfffeffff15157812 */ /* 0x000fe200078ec0ff */
[C---:B------:R-:W-:Y:S02]  /*7d3d0*/  VIADD R6, R4.reuse, 0xfe ;  /* 0x000000fe04067836 */ /* 0x040fe40000000000 */
[----:B------:R-:W-:Y:S01]  /*7d3e0*/  VIADD R20, R4, 0xc0 ;  /* 0x000000c004147836 */ /* 0x000fe20000000000 */
[----:B------:R-:W4:Y:S05]  /*7d3f0*/  LDL.LU R13, [R1+0xbc] ;  /* 0x0000bc00010d7983 */ /* 0x000f2a0000300800 */
[----:B------:R-:W-:-:S02]  /*7d400*/  @P5 LOP3.LUT R21, R21, 0x10000, RZ, 0xfc, !PT ;  /* 0x0001000015155812 */ /* 0x000fc400078efcff */
[----:B------:R-:W-:Y:S02]  /*7d410*/  ISETP.GE.AND P5, PT, R14, UR12, PT ;  /* 0x0000000c0e007c0c */ /* 0x000fe4000bfa6270 */
[----:B------:R-:W-:Y:S01]  /*7d420*/  LOP3.LUT R17, R17, 0xfdffffff, RZ, 0xc0, !PT ;  /* 0xfdffffff11117812 */ /* 0x000fe200078ec0ff */
[----:B------:R-:W4:Y:S01]  /*7d430*/  LDL.LU R14, [R1+0xb8] ;  /* 0x0000b800010e7983 */ /* 0x000f220000300800 */
[----:B------:R-:W-:-:S09]  /*7d440*/  LOP3.LUT R21, R21, 0xfffbffff, RZ, 0xc0, !PT ;  /* 0xfffbffff15157812 */ /* 0x000fd200078ec0ff */
[----:B------:R-:W-:-:S04]  /*7d450*/  @P5 LOP3.LUT R21, R21, 0x40000, RZ, 0xfc, !PT ;  /* 0x0004000015155812 */ /* 0x000fc800078efcff */
[----:B------:R-:W-:Y:S02]  /*7d460*/  LOP3.LUT R21, R21, 0xffdfffff, RZ, 0xc0, !PT ;  /* 0xffdfffff15157812 */ /* 0x000fe400078ec0ff */
[----:B------:R-:W-:Y:S02]  /*7d470*/  @P0 LOP3.LUT R17, R17, 0x2000000, RZ, 0xfc, !PT ;  /* 0x0200000011110812 */ /* 0x000fe400078efcff */
[----:B------:R-:W-:Y:S02]  /*7d480*/  ISETP.GE.AND P0, PT, R5, UR53, PT ;  /* 0x0000003505007c0c */ /* 0x000fe4000bf06270 */
[----:B------:R-:W-:Y:S02]  /*7d490*/  ISETP.GE.AND P1, PT, R6, UR51, PT ;  /* 0x0000003306007c0c */ /* 0x000fe4000bf26270 */
[----:B---3--:R-:W-:Y:S02]  /*7d4a0*/  ISETP.GE.AND P5, PT, R15, UR14, PT ;  /* 0x0000000e0f007c0c */ /* 0x008fe4000bfa6270 */
[----:B------:R-:W3:Y:S04]  /*7d4b0*/  LDL.LU R15, [R1+0xb4] ;  /* 0x0000b400010f7983 */ /* 0x000ee80000300800 */
[----:B------:R-:W3:Y:S04]  /*7d4c0*/  LDL.LU R5, [R1+0xb0] ;  /* 0x0000b00001057983 */ /* 0x000ee80000300800 */
[----:B------:R-:W3:Y:S03]  /*7d4d0*/  LDL.LU R6, [R1+0xac] ;  /* 0x0000ac0001067983 */ /* 0x000ee60000300800 */
[----:B------:R-:W-:-:S04]  /*7d4e0*/  @P5 LOP3.LUT R21, R21, 0x200000, RZ, 0xfc, !PT ;  /* 0x0020000015155812 */ /* 0x000fc800078efcff */
[----:B------:R-:W-:Y:S02]  /*7d4f0*/  LOP3.LUT R21, R21, 0xfeffffff, RZ, 0xc0, !PT ;  /* 0xfeffffff15157812 */ /* 0x000fe400078ec0ff */
[----:B--2---:R-:W-:-:S13]  /*7d500*/  ISETP.GE.AND P5, PT, R9, UR16, PT ;  /* 0x0000001009007c0c */ /* 0x004fda000bfa6270 */
[----:B------:R-:W-:Y:S02]  /*7d510*/  @P5 LOP3.LUT R21, R21, 0x1000000, RZ, 0xfc, !PT ;  /* 0x0100000015155812 */ /* 0x000fe400078efcff */
[----:B----4-:R-:W-:Y:S02]  /*7d520*/  ISETP.GE.AND P5, PT, R10, UR18, PT ;  /* 0x000000120a007c0c */ /* 0x010fe4000bfa6270 */
[----:B------:R-:W-:-:S11]  /*7d530*/  LOP3.LUT R21, R21, 0xfdffffff, RZ, 0xc0, !PT ;  /* 0xfdffffff15157812 */ /* 0x000fd600078ec0ff */
[----:B------:R-:W-:Y:S02]  /*7d540*/  @P5 LOP3.LUT R21, R21, 0x2000000, RZ, 0xfc, !PT ;  /* 0x0200000015155812 */ /* 0x000fe400078efcff */
[----:B------:R-:W-:Y:S02]  /*7d550*/  ISETP.GE.AND P5, PT, R20, UR20, PT ;  /* 0x0000001414007c0c */ /* 0x000fe4000bfa6270 */
[----:B------:R-:W2:Y:S04]  /*7d560*/  LDL.LU R20, [R1+0x1ea0] ;  /* 0x001ea00001147983 */ /* 0x000ea80000300800 */
[----:B------:R-:W4:Y:S04]  /*7d570*/  LDL.LU R7, [R1+0xa8] ;  /* 0x0000a80001077983 */ /* 0x000f280000300800 */
[----:B------:R-:W3:Y:S04]  /*7d580*/  LDL.LU R8, [R1+0xa4] ;  /* 0x0000a40001087983 */ /* 0x000ee80000300800 */
[----:B------:R-:W3:Y:S04]  /*7d590*/  LDL.LU R9, [R1+0xa0] ;  /* 0x0000a00001097983 */ /* 0x000ee80000300800 */
[----:B------:R-:W3:Y:S01]  /*7d5a0*/  LDL.LU R10, [R1+0x9c] ;  /* 0x00009c00010a7983 */ /* 0x000ee20000300800 */
[----:B------:R-:W-:-:S04]  /*7d5b0*/  LOP3.LUT R21, R21, 0xefffffff, RZ, 0xc0, !PT ;  /* 0xefffffff15157812 */ /* 0x000fc800078ec0ff */
[----:B------:R-:W-:Y:S02]  /*7d5c0*/  @P5 LOP3.LUT R21, R21, 0x10000000, RZ, 0xfc, !PT ;  /* 0x1000000015155812 */ /* 0x000fe400078efcff */
[----:B------:R-:W-:Y:S02]  /*7d5d0*/  ISETP.GE.AND P5, PT, R11, UR22, PT ;  /* 0x000000160b007c0c */ /* 0x000fe4000bfa6270 */
[----:B------:R-:W3:Y:S01]  /*7d5e0*/  LDL.LU R11, [R1+0x98] ;  /* 0x00009800010b7983 */ /* 0x000ee20000300800 */
[----:B------:R-:W-:-:S10]  /*7d5f0*/  LOP3.LUT R21, R21, 0xbfffffff, RZ, 0xc0, !PT ;  /* 0xbfffffff15157812 */ /* 0x000fd400078ec0ff */
[----:B------:R-:W-:Y:S02]  /*7d600*/  @P5 LOP3.LUT R21, R21, 0x40000000, RZ, 0xfc, !PT ;  /* 0x4000000015155812 */ /* 0x000fe400078efcff */
[----:B------:R-:W-:Y:S02]  /*7d610*/  ISETP.GE.AND P5, PT, R12, UR24, PT ;  /* 0x000000180c007c0c */ /* 0x000fe4000bfa6270 */
[----:B------:R-:W4:Y:S01]  /*7d620*/  LDL.LU R12, [R1+0x94] ;  /* 0x00009400010c7983 */ /* 0x000f220000300800 */
[----:B--2---:R-:W-:-:S10]  /*7d630*/  LOP3.LUT R20, R20, 0xfffffffe, RZ, 0xc0, !PT ;  /* 0xfffffffe14147812 */ /* 0x004fd400078ec0ff */
[----:B------:R-:W-:Y:S02]  /*7d640*/  @P5 LOP3.LUT R20, R20, 0x1, RZ, 0xfc, !PT ;  /* 0x0000000114145812 */ /* 0x000fe400078efcff */
[----:B------:R-:W-:Y:S02]  /*7d650*/  ISETP.GE.AND P5, PT, R13, UR26, PT ;  /* 0x0000001a0d007c0c */ /* 0x000fe4000bfa6270 */
[----:B------:R-:W2:Y:S01]  /*7d660*/  LDL.LU R13, [R1+0x90] ;  /* 0x00009000010d7983 */ /* 0x000ea20000300800 */
[----:B------:R-:W-:-:S10]  /*7d670*/  LOP3.LUT R20, R20, 0xfffffffb, RZ, 0xc0, !PT ;  /* 0xfffffffb14147812 */ /* 0x000fd400078ec0ff */
[----:B------:R-:W-:Y:S02]  /*7d680*/  @P5 LOP3.LUT R20, R20, 0x4, RZ, 0xfc, !PT ;  /* 0x0000000414145812 */ /* 0x000fe400078efcff */
[----:B------:R-:W-:Y:S02]  /*7d690*/  ISETP.GE.AND P5, PT, R14, UR28, PT ;  /* 0x0000001c0e007c0c */ /* 0x000fe4000bfa6270 */
[----:B------:R-:W2:Y:S01]  /*7d6a0*/  LDL.LU R14, [R1+0x8c] ;  /* 0x00008c00010e7983 */ /* 0x000ea20000300800 */
[----:B------:R-:W-:-:S10]  /*7d6b0*/  LOP3.LUT R20, R20, 0xffffffef, RZ, 0xc0, !PT ;  /* 0xffffffef14147812 */ /* 0x000fd400078ec0ff */
[----:B------:R-:W-:Y:S02]  /*7d6c0*/  @P5 LOP3.LUT R20, R20, 0x10, RZ, 0xfc, !PT ;  /* 0x0000001014145812 */ /* 0x000fe400078efcff */
[----:B---3--:R-:W-:Y:S02]  /*7d6d0*/  ISETP.GE.AND P5, PT, R15, UR30, PT ;  /* 0x0000001e0f007c0c */ /* 0x008fe4000bfa6270 */
[----:B------:R-:W3:Y:S01]  /*7d6e0*/  LDL.LU R15, [R1+0x88] ;  /* 0x00008800010f7983 */ /* 0x000ee20000300800 */
[----:B------:R-:W-:-:S10]  /*7d6f0*/  LOP3.LUT R20, R20, 0xffffffbf, RZ, 0xc0, !PT ;  /* 0xffffffbf14147812 */ /* 0x000fd400078ec0ff */
[----:B------:R-:W-:Y:S02]  /*7d700*/  @P5 LOP3.LUT R20, R20, 0x40, RZ, 0xfc, !PT ;  /* 0x0000004014145812 */ /* 0x000fe400078efcff */
[----:B------:R-:W-:Y:S02]  /*7d710*/  ISETP.GE.AND P5, PT, R5, UR32, PT ;  /* 0x0000002005007c0c */ /* 0x000fe4000bfa6270 */
[----:B------:R-:W-:-:S11]  /*7d720*/  LOP3.LUT R20, R20, 0xfffffeff, RZ, 0xc0, !PT ;  /* 0xfffffeff14147812 */ /* 0x000fd600078ec0ff */
[----:B------:R-:W-:Y:S02]  /*7d730*/  @P5 LOP3.LUT R20, R20, 0x100, RZ, 0xfc, !PT ;  /* 0x0000010014145812 */ /* 0x000fe400078efcff */
[----:B------:R-:W-:Y:S02]  /*7d740*/  ISETP.GE.AND P5, PT, R6, UR34, PT ;  /* 0x0000002206007c0c */ /* 0x000fe4000bfa6270 */
[----:B------:R-:W-:-:S11]  /*7d750*/  LOP3.LUT R20, R20, 0xfffff7ff, RZ, 0xc0, !PT ;  /* 0xfffff7ff14147812 */ /* 0x000fd600078ec0ff */
[----:B------:R-:W-:Y:S02]  /*7d760*/  @P5 LOP3.LUT R20, R20, 0x800, RZ, 0xfc, !PT ;  /* 0x0000080014145812 */ /* 0x000fe400078efcff */
[----:B----4-:R-:W-:Y:S02]  /*7d770*/  ISETP.GE.AND P5, PT, R7, UR36, PT ;  /* 0x0000002407007c0c */ /* 0x010fe4000bfa6270 */
[----:B------:R-:W-:-:S11]  /*7d780*/  LOP3.LUT R20, R20, 0xffffbfff, RZ, 0xc0, !PT ;  /* 0xffffbfff14147812 */ /* 0x000fd600078ec0ff */
        /* <DEDUP_REMOVED lines=15> */
[----:B------:R-:W-:-:S04]  /*7d880*/  @P5 LOP3.LUT R20, R20, 0x1000000, RZ, 0xfc, !PT ;  /* 0x0100000014145812 */ /* 0x000fc800078efcff */
[----:B------:R-:W-:Y:S01]  /*7d890*/  LOP3.LUT R20, R20, 0xfbffffff, RZ, 0xc0, !PT ;  /* 0xfbffffff14147812 */ /* 0x000fe200078ec0ff */
[C---:B------:R-:W-:Y:S02]  /*7d8a0*/  VIADD R23, R4.reuse, 0xd1 ;  /* 0x000000d104177836 */ /* 0x040fe40000000000 */
[C---:B------:R-:W-:Y:S01]  /*7d8b0*/  VIADD R22, R4.reuse, 0xd2 ;  /* 0x000000d204167836 */ /* 0x040fe20000000000 */
[----:B------:R-:W-:Y:S01]  /*7d8c0*/  LOP3.LUT R19, R19, 0xfffffffd, RZ, 0xc0, !PT ;  /* 0xfffffffd13137812 */ /* 0x000fe200078ec0ff */
[C---:B------:R-:W-:Y:S02]  /*7d8d0*/  VIADD R24, R4.reuse, 0xd3 ;  /* 0x000000d304187836 */ /* 0x040fe40000000000 */
[C---:B------:R-:W-:Y:S02]  /*7d8e0*/  VIADD R26, R4.reuse, 0xd4 ;  /* 0x000000d4041a7836 */ /* 0x040fe40000000000 */
[C---:B------:R-:W-:Y:S02]  /*7d8f0*/  VIADD R25, R4.reuse, 0xd5 ;  /* 0x000000d504197836 */ /* 0x040fe40000000000 */
[----:B------:R-:W-:-:S02]  /*7d900*/  VIADD R2, R4, 0xd6 ;  /* 0x000000d604027836 */ /* 0x000fc40000000000 */
[C---:B------:R-:W-:Y:S02]  /*7d910*/  VIADD R3, R4.reuse, 0xd7 ;  /* 0x000000d704037836 */ /* 0x040fe40000000000 */
[----:B------:R-:W-:Y:S01]  /*7d920*/  VIADD R0, R4, 0xd8 ;  /* 0x000000d804007836 */ /* 0x000fe20000000000 */
[----:B--2---:R-:W-:-:S13]  /*7d930*/  ISETP.GE.AND P5, PT, R13, UR48, PT ;  /* 0x000000300d007c0c */ /* 0x004fda000bfa6270 */
[----:B------:R-:W-:Y:S02]  /*7d940*/  @P5 LOP3.LUT R20, R20, 0x4000000, RZ, 0xfc, !PT ;  /* 0x0400000014145812 */ /* 0x000fe400078efcff */
[----:B------:R-:W-:Y:S02]  /*7d950*/  ISETP.GE.AND P5, PT, R14, UR50, PT ;  /* 0x000000320e007c0c */ /* 0x000fe4000bfa6270 */
[----:B------:R-:W-:-:S11]  /*7d960*/  LOP3.LUT R20, R20, 0xefffffff, RZ, 0xc0, !PT ;  /* 0xefffffff14147812 */ /* 0x000fd600078ec0ff */
[----:B------:R-:W-:Y:S02]  /*7d970*/  @P5 LOP3.LUT R20, R20, 0x10000000, RZ, 0xfc, !PT ;  /* 0x1000000014145812 */ /* 0x000fe400078efcff */
[----:B---3--:R-:W-:Y:S02]  /*7d980*/  ISETP.GE.AND P5, PT, R15, UR52, PT ;  /* 0x000000340f007c0c */ /* 0x008fe4000bfa6270 */
[----:B------:R-:W-:-:S11]  /*7d990*/  LOP3.LUT R20, R20, 0xbfffffff, RZ, 0xc0, !PT ;  /* 0xbfffffff14147812 */ /* 0x000fd600078ec0ff */
[----:B------:R-:W-:Y:S02]  /*7d9a0*/  @P5 LOP3.LUT R20, R20, 0x40000000, RZ, 0xfc, !PT ;  /* 0x4000000014145812 */ /* 0x000fe400078efcff */
[----:B------:R-:W-:Y:S02]  /*7d9b0*/  ISETP.GE.AND P5, PT, R23, UR56, PT ;  /* 0x0000003817007c0c */ /* 0x000fe4000bfa6270 */
[----:B------:R-:W2:Y:S11]  /*7d9c0*/  LDL.LU R23, [R1+0x1e9c] ;  /* 0x001e9c0001177983 */ /* 0x000eb60000300800 */
[----:B------:R-:W-:-:S02]  /*7d9d0*/  @P5 LOP3.LUT R19, R19, 0x2, RZ, 0xfc, !PT ;  /* 0x0000000213135812 */ /* 0x000fc400078efcff */
[----:B------:R-:W-:Y:S01]  /*7d9e0*/  ISETP.GE.AND P5, PT, R22, UR57, PT ;  /* 0x0000003916007c0c */ /* 0x000fe2000bfa6270 */
[----:B------:R-:W-:Y:S01]  /*7d9f0*/  VIADD R16, R4, 0xd9 ;  /* 0x000000d904107836 */ /* 0x000fe20000000000 */
[----:B------:R-:W3:Y:S01]  /*7da00*/  LDL.LU R22, [R1+0x1e98] ;  /* 0x001e980001167983 */ /* 0x000ee20000300800 */
[----:B------:R-:W-:-:S10]  /*7da10*/  LOP3.LUT R19, R19, 0xffffffef, RZ, 0xc0, !PT ;  /* 0xffffffef13137812 */ /* 0x000fd400078ec0ff */
[----:B------:R-:W-:Y:S02]  /*7da20*/  @P5 LOP3.LUT R19, R19, 0x10, RZ, 0xfc, !PT ;  /* 0x0000001013135812 */ /* 0x000fe400078efcff */
[----:B------:R-:W-:Y:S02]  /*7da30*/  ISETP.GE.AND P5, PT, R24, UR58, PT ;  /* 0x0000003a18007c0c */ /* 0x000fe4000bfa6270 */
[----:B------:R-:W4:Y:S01]  /*7da40*/  LDL.LU R24, [R1+0x1e94] ;  /* 0x001e940001187983 */ /* 0x000f220000300800 */
[----:B------:R-:W-:-:S10]  /*7da50*/  LOP3.LUT R19, R19, 0xffffffdf, RZ, 0xc0, !PT ;  /* 0xffffffdf13137812 */ /* 0x000fd400078ec0ff */
        /* <DEDUP_REMOVED lines=23> */
[----:B------:R-:W-:Y:S01]  /*7dbd0*/  VIADD R4, R4, 0xda ;  /* 0x000000da04047836 */ /* 0x000fe20000000000 */
[----:B------:R-:W-:-:S09]  /*7dbe0*/  LOP3.LUT R19, R19, 0xfffbffff, RZ, 0xc0, !PT ;  /* 0xfffbffff13137812 */ /* 0x000fd200078ec0ff */
[----:B------:R-:W-:Y:S02]  /*7dbf0*/  @P5 LOP3.LUT R19, R19, 0x40000, RZ, 0xfc, !PT ;  /* 0x0004000013135812 */ /* 0x000fe400078efcff */
[----:B------:R-:W-:Y:S02]  /*7dc00*/  ISETP.GE.AND P5, PT, R4, UR72, PT ;  /* 0x0000004804007c0c */ /* 0x000fe4000bfa6270 */
[----:B------:R-:W-:-:S11]  /*7dc10*/  LOP3.LUT R19, R19, 0xffefffff, RZ, 0xc0, !PT ;  /* 0xffefffff13137812 */ /* 0x000fd600078ec0ff */
[----:B------:R-:W-:Y:S02]  /*7dc20*/  @P5 LOP3.LUT R19, R19, 0x100000, RZ, 0xfc, !PT ;  /* 0x0010000013135812 */ /* 0x000fe400078efcff */
[C---:B------:R-:W-:Y:S02]  /*7dc30*/  LOP3.LUT P5, RZ, R27.reuse, 0x2000, RZ, 0xc0, !PT ;  /* 0x000020001bff7812 */ /* 0x040fe400078ac0ff */
[----:B--2---:R-:W-:Y:S01]  /*7dc40*/  LOP3.LUT R16, R16, 0xfff7ffff, RZ, 0xc0, !PT ;  /* 0xfff7ffff10107812 */ /* 0x004fe200078ec0ff */
[----:B------:R-:W2:Y:S01]  /*7dc50*/  LDL.LU R8, [R1+0x8f4] ;  /* 0x0008f40001087983 */ /* 0x000ea20000300800 */
[----:B------:R-:W-:Y:S01]  /*7dc60*/  LOP3.LUT R27, R27, 0xfffffff7, RZ, 0xc0, !PT ;  /* 0xfffffff71b1b7812 */ /* 0x000fe200078ec0ff */
[----:B------:R-:W0:Y:S01]  /*7dc70*/  LDCU UR5, c[0x0][0x398] ;  /* 0x00007300ff0577ac */ /* 0x000e220008000800 */
[----:B------:R-:W-:Y:S01]  /*7dc80*/  @P6 LOP3.LUT R16, R16, 0x80000, RZ, 0xfc, !PT ;  /* 0x0008000010106812 */ /* 0x000fe200078efcff */
[----:B------:R-:W2:Y:S01]  /*7dc90*/  LDL.LU R9, [R1+0x8f0] ;  /* 0x0008f00001097983 */ /* 0x000ea20000300800 */
[----:B------:R-:W1:Y:S02]  /*7dca0*/  LDCU UR6, c[0x0][0x398] ;  /* 0x00007300ff0677ac */ /* 0x000e640008000800 */
[----:B------:R-:W-:Y:S01]  /*7dcb0*/  LOP3.LUT R16, R16, 0xfffbffff, RZ, 0xc0, !PT ;  /* 0xfffbffff10107812 */ /* 0x000fe200078ec0ff */
[----:B------:R-:W2:Y:S01]  /*7dcc0*/  LDL.LU R10, [R1+0x8e4] ;  /* 0x0008e400010a7983 */ /* 0x000ea20000300800 */
[----:B------:R-:W0:Y:S02]  /*7dcd0*/  LDCU UR7, c[0x0][0x398] ;  /* 0x00007300ff0777ac */ /* 0x000e240008000800 */
[----:B------:R-:W-:Y:S01]  /*7dce0*/  @P5 LOP3.LUT R16, R16, 0x40000, RZ, 0xfc, !PT ;  /* 0x0004000010105812 */ /* 0x000fe200078efcff */
[----:B------:R-:W2:Y:S01]  /*7dcf0*/  LDL.LU R4, [R1+0x8d8] ;  /* 0x0008d80001047983 */ /* 0x000ea20000300800 */
[----:B------:R-:W0:Y:S02]  /*7dd00*/  LDCU UR8, c[0x0][0x398] ;  /* 0x00007300ff0877ac */ /* 0x000e240008000800 */
        /* <DEDUP_REMOVED lines=11> */
[----:B------:R-:W-:Y:S02]  /*7ddc0*/  BAR.SYNC.DEFER_BLOCKING 0x0 ;  /* 0x0000000000007b1d */ /* 0x000fe40000010000 */
[----:B------:R-:W-:-:S02]  /*7ddd0*/  LOP3.LUT P3, RZ, R16, 0x1000, RZ, 0xc0, !PT ;  /* 0x0000100010ff7812 */ /* 0x000fc4000786c0ff */
[----:B------:R-:W-:-:S04]  /*7dde0*/  LOP3.LUT R16, R16, 0xffff7fff, RZ, 0xc0, !PT ;  /* 0xffff7fff10107812 */ /* 0x000fc800078ec0ff */
[----:B------:R-:W-:Y:S01]  /*7ddf0*/  @P0 LOP3.LUT R16, R16, 0x8000, RZ, 0xfc, !PT ;  /* 0x0000800010100812 */ /* 0x000fe200078efcff */
[----:B------:R-:W2:Y:S03]  /*7de00*/  LDL.LU R12, [R1+0x1720] ;  /* 0x00172000010c7983 */ /* 0x000ea60000300800 */
[----:B------:R-:W-:Y:S01]  /*7de10*/  LOP3.LUT R16, R16, 0xffffbfff, RZ, 0xc0, !PT ;  /* 0xffffbfff10107812 */ /* 0x000fe200078ec0ff */
[----:B------:R0:W-:Y:S03]  /*7de20*/  STL [R1+0x20d0], R2 ;  /* 0x0020d00201007387 */ /* 0x0001e60000100800 */
[----:B------:R-:W-:-:S04]  /*7de30*/  @P2 LOP3.LUT R16, R16, 0x4000, RZ, 0xfc, !PT ;  /* 0x0000400010102812 */ /* 0x000fc800078efcff */
[----:B------:R-:W-:Y:S01]  /*7de40*/  LOP3.LUT R16, R16, 0xffffdfff, RZ, 0xc0, !PT ;  /* 0xffffdfff10107812 */ /* 0x000fe200078ec0ff */
[----:B------:R-:W1:Y:S03]  /*7de50*/  S2R R15, SR_TID.X ;  /* 0x00000000000f7919 */ /* 0x000e660000002100 */
[----:B------:R-:W-:Y:S01]  /*7de60*/  @P1 LOP3.LUT R16, R16, 0x2000, RZ, 0xfc, !PT ;  /* 0x0000200010101812 */ /* 0x000fe200078efcff */
[----:B0-----:R-:W2:Y:S01]  /*7de70*/  LDL.LU R2, [R1+0x19c] ;  /* 0x00019c0001027983 */ /* 0x001ea20000300800 */
[----:B------:R-:W-:-:S03]  /*7de80*/  LOP3.LUT P1, RZ, R3, 0x10, RZ, 0xc0, !PT ;  /* 0x0000001003ff7812 */ /* 0x000fc6000782c0ff */
[----:B------:R0:W-:Y:S10]  /*7de90*/  STL [R1+0x20a4], R25 ;  /* 0x0020a41901007387 */ /* 0x0001f40000100800 */
[----:B------:R-:W-:Y:S01]  /*7dea0*/  @P1 LOP3.LUT R27, R27, 0x8, RZ, 0xfc, !PT ;  /* 0x000000081b1b1812 */ /* 0x000fe200078efcff */
[----:B0-----:R-:W2:Y:S01]  /*7deb0*/  LDL.LU R25, [R1+0x1b4] ;  /* 0x0001b40001197983 */ /* 0x001ea20000300800 */
[----:B------:R-:W-:-:S02]  /*7dec0*/  LOP3.LUT P1, RZ, R3, 0x40, RZ, 0xc0, !PT ;  /* 0x0000004003ff7812 */ /* 0x000fc4000782c0ff */
[----:B------:R-:W-:Y:S01]  /*7ded0*/  LOP3.LUT R27, R27, 0xffffffef, RZ, 0xc0, !PT ;  /* 0xffffffef1b1b7812 */ /* 0x000fe200078ec0ff */
        /* <DEDUP_REMOVED lines=10> */
[----:B----4-:R0:W-:Y:S10]  /*7df80*/  STL [R1+0x2060], R24 ;  /* 0x0020601801007387 */ /* 0x0101f40000100800 */
[----:B------:R-:W-:Y:S01]  /*7df90*/  @P1 LOP3.LUT R27, R27, 0x40, RZ, 0xfc, !PT ;  /* 0x000000401b1b1812 */ /* 0x000fe200078efcff */
[----:B0-----:R-:W4:Y:S01]  /*7dfa0*/  LDL.LU R24, [R1+0x14a0] ;  /* 0x0014a00001187983 */ /* 0x001f220000300800 */
[----:B------:R-:W-:-:S02]  /*7dfb0*/  LOP3.LUT P1, RZ, R3, 0x1000, RZ, 0xc0, !PT ;  /* 0x0000100003ff7812 */ /* 0x000fc4000782c0ff */
[----:B------:R-:W-:Y:S01]  /*7dfc0*/  LOP3.LUT R27, R27, 0xffffff7f, RZ, 0xc0, !PT ;  /* 0xffffff7f1b1b7812 */ /* 0x000fe200078ec0ff */
[----:B------:R0:W-:Y:S10]  /*7dfd0*/  STL [R1+0x1fe0], R0 ;  /* 0x001fe00001007387 */ /* 0x0001f40000100800 */
[----:B------:R-:W-:Y:S01]  /*7dfe0*/  @P1 LOP3.LUT R27, R27, 0x80, RZ, 0xfc, !PT ;  /* 0x000000801b1b1812 */ /* 0x000fe200078efcff */
[----:B0-----:R-:W4:Y:S01]  /*7dff0*/  LDL.LU R0, [R1+0x1b0] ;  /* 0x0001b00001007983 */ /* 0x001f220000300800 */
[----:B------:R-:W-:-:S02]  /*7e000*/  LOP3.LUT P1, RZ, R3, 0x4000, RZ, 0xc0, !PT ;  /* 0x0000400003ff7812 */ /* 0x000fc4000782c0ff */
[----:B------:R-:W-:Y:S01]  /*7e010*/  LOP3.LUT R27, R27, 0xfffffeff, RZ, 0xc0, !PT ;  /* 0xfffffeff1b1b7812 */ /* 0x000fe200078ec0ff */
[----:B---3--:R0:W-:Y:S10]  /*7e020*/  STL [R1+0x1f90], R22 ;  /* 0x001f901601007387 */ /* 0x0081f40000100800 */
[----:B------:R-:W-:Y:S01]  /*7e030*/  @P1 LOP3.LUT R27, R27, 0x100, RZ, 0xfc, !PT ;  /* 0x000001001b1b1812 */ /* 0x000fe200078efcff */
[----:B0-----:R-:W3:Y:S01]  /*7e040*/  LDL.LU R22, [R1+0x14e4] ;  /* 0x0014e40001167983 */ /* 0x001ee20000300800 */
[----:B------:R-:W-:-:S02]  /*7e050*/  LOP3.LUT P1, RZ, R3, 0x20000, RZ, 0xc0, !PT ;  /* 0x0002000003ff7812 */ /* 0x000fc4000782c0ff */
[----:B------:R-:W-:Y:S01]  /*7e060*/  LOP3.LUT R27, R27, 0xfffffdff, RZ, 0xc0, !PT ;  /* 0xfffffdff1b1b7812 */ /* 0x000fe200078ec0ff */
[----:B------:R0:W-:Y:S04]  /*7e070*/  STL [R1+0x1f60], R23 ;  /* 0x001f601701007387 */ /* 0x0001e80000100800 */
[----:B0-----:R-:W3:Y:S06]  /*7e080*/  LDL.LU R23, [R1+0x1bc] ;  /* 0x0001bc0001177983 */ /* 0x001eec0000300800 */
[----:B------:R-:W-:Y:S01]  /*7e090*/  @P1 LOP3.LUT R27, R27, 0x200, RZ, 0xfc, !PT ;  /* 0x000002001b1b1812 */ /* 0x000fe200078efcff */
[----:B------:R0:W-:Y:S01]  /*7e0a0*/  STL [R1+0x1f30], R17 ;  /* 0x001f301101007387 */ /* 0x0001e20000100800 */
[----:B------:R-:W-:-:S03]  /*7e0b0*/  LOP3.LUT P1, RZ, R3, 0x80000, RZ, 0xc0, !PT ;  /* 0x0008000003ff7812 */ /* 0x000fc6000782c0ff */
[----:B0-----:R-:W3:Y:S04]  /*7e0c0*/  LDL.LU R17, [R1+0x14e8] ;  /* 0x0014e80001117983 */ /* 0x001ee80000300800 */
[----:B------:R0:W-:Y:S04]  /*7e0d0*/  STL [R1+0x1f10], R18 ;  /* 0x001f101201007387 */ /* 0x0001e80000100800 */
[----:B0-----:R-:W3:Y:S04]  /*7e0e0*/  LDL.LU R18, [R1+0x1b8] ;  /* 0x0001b80001127983 */ /* 0x001ee80000300800 */
[----:B------:R0:W-:Y:S01]  /*7e0f0*/  STL [R1+0x1ef8], R19 ;  /* 0x001ef81301007387 */ /* 0x0001e20000100800 */
[----:B------:R-:W-:-:S03]  /*7e100*/  LOP3.LUT R27, R27, 0xfffffbff, RZ, 0xc0, !PT ;  /* 0xfffffbff1b1b7812 */ /* 0x000fc600078ec0ff */
[----:B0-----:R-:W3:Y:S04]  /*7e110*/  LDL.LU R19, [R1+0x14f8] ;  /* 0x0014f80001137983 */ /* 0x001ee80000300800 */
[----:B------:R0:W-:Y:S01]  /*7e120*/  STL [R1+0x1edc], R20 ;  /* 0x001edc1401007387 */ /* 0x0001e20000100800 */
[----:B-1----:R-:W-:-:S03]  /*7e130*/  IMAD.SHL.U32 R15, R15, 0x20, RZ ;  /* 0x000000200f0f7824 */ /* 0x002fc600078e00ff */
[----:B0-----:R-:W3:Y:S01]  /*7e140*/  LDL.LU R20, [R1+0x8c4] ;  /* 0x0008c40001147983 */ /* 0x001ee20000300800 */
[----:B------:R-:W-:Y:S02]  /*7e150*/  @P1 LOP3.LUT R27, R27, 0x400, RZ, 0xfc, !PT ;  /* 0x000004001b1b1812 */ /* 0x000fe400078efcff */
[----:B------:R-:W-:Y:S01]  /*7e160*/  LOP3.LUT R15, R15, 0x400, RZ, 0xc0, !PT ;  /* 0x000004000f0f7812 */ /* 0x000fe200078ec0ff */
[----:B------:R-:W-:Y:S01]  /*7e170*/  STL [R1+0x1ed8], R21 ;  /* 0x001ed81501007387 */ /* 0x000fe20000100800 */
[----:B------:R-:W-:Y:S02]  /*7e180*/  LOP3.LUT P6, RZ, R3, 0x400000, RZ, 0xc0, !PT ;  /* 0x0040000003ff7812 */ /* 0x000fe400078cc0ff */
[----:B------:R-:W-:Y:S01]  /*7e190*/  IADD3 R29, PT, PT, R29, UR4, R15 ;  /* 0x000000041d1d7c10 */ /* 0x000fe2000fffe00f */
[----:B------:R-:W-:Y:S01]  /*7e1a0*/  STL [R1+0x1fc8], R16 ;  /* 0x001fc81001007387 */ /* 0x000fe20000100800 */
[C---:B------:R-:W-:Y:S02]  /*7e1b0*/  LOP3.LUT P5, RZ, R3.reuse, 0x2000000, RZ, 0xc0, !PT ;  /* 0x0200000003ff7812 */ /* 0x040fe400078ac0ff */
[C---:B------:R-:W-:Y:S01]  /*7e1c0*/  LOP3.LUT P4, RZ, R3.reuse, 0x8000000, RZ, 0xc0, !PT ;  /* 0x0800000003ff7812 */ /* 0x040fe2000788c0ff */
[----:B------:R-:W-:Y:S01]  /*7e1d0*/  STL [R1+0x20c4], R27 ;  /* 0x0020c41b01007387 */ /* 0x000fe20000100800 */
[----:B------:R-:W-:-:S03]  /*7e1e0*/  LOP3.LUT P1, RZ, R3, 0x100000, RZ, 0xc0, !PT ;  /* 0x0010000003ff7812 */ /* 0x000fc6000782c0ff */
[----:B------:R3:W-:Y:S04]  /*7e1f0*/  STL [R1+0x20d4], R3 ;  /* 0x0020d40301007387 */ /* 0x0007e80000100800 */
[----:B------:R-:W3:Y:S04]  /*7e200*/  LDL.LU R13, [R1+0x190] ;  /* 0x00019000010d7983 */ /* 0x000ee80000300800 */
[----:B------:R-:W3:Y:S04]  /*7e210*/  LDL.LU R14, [R1+0x1738] ;  /* 0x00173800010e7983 */ /* 0x000ee80000300800 */
[----:B------:R-:W3:Y:S04]  /*7e220*/  LDL.LU R15, [R1+0x3c4] ;  /* 0x0003c400010f7983 */ /* 0x000ee80000300800 */
[----:B------:R0:W-:Y:S01]  /*7e230*/  STL [R1+0x21a8], R29 ;  /* 0x0021a81d01007387 */ /* 0x0001e20000100800 */
[----:B--2---:R-:W-:-:S02]  /*7e240*/  PRMT R5, R6, 0x5410, R5 ;  /* 0x0000541006057816 */ /* 0x004fc40000000005 */
[----:B------:R-:W-:Y:S02]  /*7e250*/  PRMT R6, R11, 0x5410, R7 ;  /* 0x000054100b067816 */ /* 0x000fe40000000007 */
[----:B------:R-:W-:Y:S02]  /*7e260*/  LOP3.LUT R12, R12, 0xffff, RZ, 0xc0, !PT ;  /* 0x0000ffff0c0c7812 */ /* 0x000fe400078ec0ff */
[----:B------:R-:W-:Y:S02]  /*7e270*/  PRMT R4, R4, 0x5410, R2 ;  /* 0x0000541004047816 */ /* 0x000fe40000000002 */
[----:B------:R-:W-:Y:S02]  /*7e280*/  PRMT R10, R10, 0x5410, R25 ;  /* 0x000054100a0a7816 */ /* 0x000fe40000000019 */
[----:B------:R-:W-:Y:S02]  /*7e290*/  PRMT R9, R9, 0x5410, R28 ;  /* 0x0000541009097816 */ /* 0x000fe4000000001c */
[----:B------:R-:W-:-:S02]  /*7e2a0*/  PRMT R8, R8, 0x5410, R26 ;  /* 0x0000541008087816 */ /* 0x000fc4000000001a */
[----:B----4-:R-:W-:Y:S02]  /*7e2b0*/  PRMT R0, R24, 0x5410, R0 ;  /* 0x0000541018007816 */ /* 0x010fe40000000000 */
[----:B---3--:R-:W-:Y:S02]  /*7e2c0*/  PRMT R3, R22, 0x5410, R23 ;  /* 0x0000541016037816 */ /* 0x008fe40000000017 */
[----:B------:R-:W-:Y:S02]  /*7e2d0*/  PRMT R16, R17, 0x5410, R18 ;  /* 0x0000541011107816 */ /* 0x000fe40000000012 */
[----:B------:R-:W-:-:S05]  /*7e2e0*/  PRMT R19, R19, 0x5410, R20 ;  /* 0x0000541013137816 */ /* 0x000fca0000000014 */
[----:B------:R-:W-:Y:S04]  /*7e2f0*/  STL [R1+0x1c8], R19 ;  /* 0x0001c81301007387 */ /* 0x000fe80000100800 */
[----:B------:R-:W-:Y:S04]  /*7e300*/  STL [R1+0x1b8], R16 ;  /* 0x0001b81001007387 */ /* 0x000fe80000100800 */
[----:B------:R1:W-:Y:S04]  /*7e310*/  STL [R1+0x1bc], R3 ;  /* 0x0001bc0301007387 */ /* 0x0003e80000100800 */
[----:B------:R2:W-:Y:S04]  /*7e320*/  STL [R1+0x1b0], R0 ;  /* 0x0001b00001007387 */ /* 0x0005e80000100800 */
[----:B------:R-:W3:Y:S04]  /*7e330*/  LDL.LU R21, [R1+0x8f8] ;  /* 0x0008f80001157983 */ /* 0x000ee80000300800 */
[----:B0-----:R-:W4:Y:S04]  /*7e340*/  LDL.LU R29, [R1+0x1a8] ;  /* 0x0001a800011d7983 */ /* 0x001f280000300800 */
[----:B-1----:R-:W3:Y:S04]  /*7e350*/  LDL.LU R3, [R1+0x888] ;  /* 0x0008880001037983 */ /* 0x002ee80000300800 */
[----:B------:R-:W3:Y:S04]  /*7e360*/  LDL.LU R27, [R1+0x188] ;  /* 0x00018800011b7983 */ /* 0x000ee80000300800 */
[----:B------:R-:W3:Y:S01]  /*7e370*/  LDL.LU R16, [R1+0x884] ;  /* 0x0008840001107983 */ /* 0x000ee20000300800 */
[----:B------:R-:W-:-:S03]  /*7e380*/  LOP3.LUT R7, R13, 0xffff, RZ, 0xc0, !PT ;  /* 0x0000ffff0d077812 */ /* 0x000fc600078ec0ff */
[----:B------:R-:W3:Y:S04]  /*7e390*/  LDL.LU R20, [R1+0x184] ;  /* 0x0001840001147983 */ /* 0x000ee80000300800 */
[----:B------:R-:W3:Y:S01]  /*7e3a0*/  LDL.LU R19, [R1+0x870] ;  /* 0x0008700001137983 */ /* 0x000ee20000300800 */
[----:B------:R-:W-:-:S03]  /*7e3b0*/  LOP3.LUT R13, R14, 0xffff, RZ, 0xc0, !PT ;  /* 0x0000ffff0e0d7812 */ /* 0x000fc600078ec0ff */
[----:B------:R-:W3:Y:S01]  /*7e3c0*/  LDL.LU R18, [R1+0x180] ;  /* 0x0001800001127983 */ /* 0x000ee20000300800 */
[----:B------:R-:W-:-:S03]  /*7e3d0*/  LOP3.LUT R11, R15, 0xffff, RZ, 0xc0, !PT ;  /* 0x0000ffff0f0b7812 */ /* 0x000fc600078ec0ff */
[----:B------:R-:W3:Y:S01]  /*7e3e0*/  LDL.LU R17, [R1+0x43c] ;  /* 0x00043c0001117983 */ /* 0x000ee20000300800 */
[----:B------:R-:W-:-:S03]  /*7e3f0*/  SHF.R.U32.HI R15, RZ, 0x8, R12 ;  /* 0x00000008ff0f7819 */ /* 0x000fc6000001160c */
[----:B------:R-:W3:Y:S01]  /*7e400*/  LDL.LU R23, [R1+0x17c] ;  /* 0x00017c0001177983 */ /* 0x000ee20000300800 */
[----:B------:R-:W-:-:S03]  /*7e410*/  PRMT R14, R12, 0x3340, R7 ;  /* 0x000033400c0e7816 */ /* 0x000fc60000000007 */
[----:B------:R-:W3:Y:S01]  /*7e420*/  LDL.LU R22, [R1+0x42c] ;  /* 0x00042c0001167983 */ /* 0x000ee20000300800 */
[----:B------:R-:W-:-:S03]  /*7e430*/  SHF.R.U32.HI R12, RZ, 0x8, R7 ;  /* 0x00000008ff0c7819 */ /* 0x000fc60000011607 */
[----:B--2---:R-:W2:Y:S01]  /*7e440*/  LDL.LU R0, [R1+0x178] ;  /* 0x0001780001007983 */ /* 0x004ea20000300800 */
[----:B------:R-:W-:-:S03]  /*7e450*/  SHF.R.U32.HI R7, RZ, 0x8, R13 ;  /* 0x00000008ff077819 */ /* 0x000fc6000001160d */
[----:B------:R-:W2:Y:S01]  /*7e460*/  LDL.LU R24, [R1+0x428] ;  /* 0x0004280001187983 */ /* 0x000ea20000300800 */
[----:B------:R-:W-:-:S03]  /*7e470*/  PRMT R13, R13, 0x3340, R11 ;  /* 0x000033400d0d7816 */ /* 0x000fc6000000000b */
[----:B------:R-:W2:Y:S04]  /*7e480*/  LDL.LU R26, [R1+0x174] ;  /* 0x00017400011a7983 */ /* 0x000ea80000300800 */
[----:B------:R-:W2:Y:S04]  /*7e490*/  LDL.LU R28, [R1+0x41c] ;  /* 0x00041c00011c7983 */ /* 0x000ea80000300800 */
[----:B------:R-:W2:Y:S04]  /*7e4a0*/  LDL.LU R25, [R1+0x170] ;  /* 0x0001700001197983 */ /* 0x000ea80000300800 */
[----:B------:R-:W2:Y:S04]  /*7e4b0*/  LDL.LU R2, [R1+0x418] ;  /* 0x0004180001027983 */ /* 0x000ea80000300800 */
[----:B------:R0:W-:Y:S02]  /*7e4c0*/  STL [R1+0x4], R14 ;  /* 0x0000040e01007387 */ /* 0x0001e40000100800 */
[----:B0-----:R-:W-:-:S02]  /*7e4d0*/  SHF.R.U32.HI R14, RZ, 0x8, R11 ;  /* 0x00000008ff0e7819 */ /* 0x001fc4000001160b */
[----:B------:R-:W3:Y:S01]  /*7e4e0*/  LDL.LU R11, [R1+0x390] ;  /* 0x00039000010b7983 */ /* 0x000ee20000300800 */
[----:B------:R-:W-:-:S03]  /*7e4f0*/  LOP3.LUT R12, R12, 0xffff, RZ, 0xc0, !PT ;  /* 0x0000ffff0c0c7812 */ /* 0x000fc600078ec0ff */
[----:B------:R0:W-:Y:S02]  /*7e500*/  STL [R1+0x30c], R13 ;  /* 0x00030c0d01007387 */ /* 0x0001e40000100800 */
[----:B0-----:R-:W-:Y:S02]  /*7e510*/  LOP3.LUT R13, R15, 0xffff, RZ, 0xc0, !PT ;  /* 0x0000ffff0f0d7812 */ /* 0x001fe400078ec0ff */
[----:B------:R-:W-:Y:S02]  /*7e520*/  LOP3.LUT R15, R7, 0xffff, RZ, 0xc0, !PT ;  /* 0x0000ffff070f7812 */ /* 0x000fe400078ec0ff */
[----:B------:R-:W4:Y:S01]  /*7e530*/  LDL.LU R7, [R1+0x8c8] ;  /* 0x0008c80001077983 */ /* 0x000f220000300800 */
[----:B------:R-:W-:-:S04]  /*7e540*/  LOP3.LUT R14, R14, 0xffff, RZ, 0xc0, !PT ;  /* 0x0000ffff0e0e7812 */ /* 0x000fc800078ec0ff */
[----:B------:R-:W-:Y:S02]  /*7e550*/  PRMT R15, R15, 0x3340, R14 ;  /* 0x000033400f0f7816 */ /* 0x000fe4000000000e */
[----:B---3--:R-:W-:Y:S02]  /*7e560*/  PRMT R11, R21, 0x5410, R11 ;  /* 0x00005410150b7816 */ /* 0x008fe4000000000b */
[----:B------:R-:W-:Y:S02]  /*7e570*/  PRMT R21, R13, 0x3340, R12 ;  /* 0x000033400d157816 */ /* 0x000fe4000000000c */
[----:B----4-:R-:W-:Y:S02]  /*7e580*/  PRMT R7, R7, 0x5410, R29 ;  /* 0x0000541007077816 */ /* 0x010fe4000000001d */
[----:B------:R-:W3:Y:S04]  /*7e590*/  LDL.LU R29, [R1+0x21a8] ;  /* 0x0021a800011d7983 */ /* 0x000ee80000300800 */
[----:B------:R-:W4:Y:S04]  /*7e5a0*/  LDL.LU R13, [R1+0x14ac] ;  /* 0x0014ac00010d7983 */ /* 0x000f280000300800 */
[----:B------:R-:W2:Y:S04]  /*7e5b0*/  LDL.LU R12, [R1+0x18c] ;  /* 0x00018c00010c7983 */ /* 0x000ea80000300800 */
[----:B------:R0:W-:Y:S04]  /*7e5c0*/  STL [R1], R21 ;  /* 0x0000001501007387 */ /* 0x0001e80000100800 */
[----:B------:R-:W4:Y:S04]  /*7e5d0*/  LDL.LU R14, [R1+0x8a4] ;  /* 0x0008a400010e7983 */ /* 0x000f280000300800 */
[----:B------:R-:W-:Y:S01]  /*7e5e0*/  STL [R1+0x238], R15 ;  /* 0x0002380f01007387 */ /* 0x000fe20000100800 */
[----:B0-----:R-:W0:Y:S03]  /*7e5f0*/  S2R R21, SR_TID.X ;  /* 0x0000000000157919 */ /* 0x001e260000002100 */
[----:B---3--:R4:W-:Y:S04]  /*7e600*/  STSM.16.M88.4 [R29], R4 ;  /* 0x000000041d007844 */ /* 0x0089e80000000200 */
[----:B------:R1:W-:Y:S01]  /*7e610*/  STSM.16.M88.4 [R29+0x200], R8 ;  /* 0x000200081d007844 */ /* 0x0003e20000000200 */
[----:B----4-:R-:W-:-:S02]  /*7e620*/  PRMT R4, R13, 0x5410, R14 ;  /* 0x000054100d047816 */ /* 0x010fc4000000000e */
[----:B0-----:R-:W-:Y:S02]  /*7e630*/  LOP3.LUT R6, R21, 0x3f, RZ, 0xc0, !PT ;  /* 0x0000003f15067812 */ /* 0x001fe400078ec0ff */
[----:B-1----:R-:W-:Y:S01]  /*7e640*/  PRMT R9, R16, 0x5410, R27 ;  /* 0x0000541010097816 */ /* 0x002fe2000000001b */
[----:B------:R0:W-:Y:S01]  /*7e650*/  STL [R1+0x1b4], R4 ;  /* 0x0001b40401007387 */ /* 0x0001e20000100800 */
[----:B------:R-:W-:Y:S01]  /*7e660*/  LEA R15, R6, UR4, 0x4 ;  /* 0x00000004060f7c11 */ /* 0x000fe2000f8e20ff */
[----:B------:R-:W1:Y:S01]  /*7e670*/  LDCU UR4, c[0x0][0x398] ;  /* 0x00007300ff0477ac */ /* 0x000e620008000800 */
[----:B--2---:R-:W-:Y:S02]  /*7e680*/  PRMT R6, R24, 0x5410, R0 ;  /* 0x0000541018067816 */ /* 0x004fe40000000000 */
[----:B------:R-:W2:Y:S01]  /*7e690*/  LDL.LU R24, [R1+0x140] ;  /* 0x0001400001187983 */ /* 0x000ea20000300800 */
[----:B------:R-:W-:Y:S02]  /*7e6a0*/  PRMT R10, R19, 0x5410, R20 ;  /* 0x00005410130a7816 */ /* 0x000fe40000000014 */
[----:B------:R-:W-:-:S02]  /*7e6b0*/  PRMT R7, R28, 0x5410, R26 ;  /* 0x000054101c077816 */ /* 0x000fc4000000001a */
[----:B0-----:R-:W-:Y:S01]  /*7e6c0*/  PRMT R4, R17, 0x5410, R18 ;  /* 0x0000541011047816 */ /* 0x001fe20000000012 */
[----:B------:R-:W-:Y:S01]  /*7e6d0*/  BAR.SYNC.DEFER_BLOCKING 0x0 ;  /* 0x0000000000007b1d */ /* 0x000fe20000010000 */
[----:B------:R-:W-:Y:S02]  /*7e6e0*/  PRMT R11, R2, 0x5410, R25 ;  /* 0x00005410020b7816 */ /* 0x000fe40000000019 */
[----:B------:R-:W-:Y:S02]  /*7e6f0*/  PRMT R8, R3, 0x5410, R12 ;  /* 0x0000541003087816 */ /* 0x000fe4000000000c */
[----:B------:R-:W-:Y:S01]  /*7e700*/  PRMT R5, R22, 0x5410, R23 ;  /* 0x0000541016057816 */ /* 0x000fe20000000017 */
[----:B------:R-:W0:Y:S02]  /*7e710*/  LDS.128 R16, [R15] ;  /* 0x000000000f107984 */ /* 0x000e240000000c00 */
[----:B0-----:R-:W-:Y:S02]  /*7e720*/  IMAD.MOV.U32 R27, RZ, RZ, R16 ;  /* 0x000000ffff1b7224 */ /* 0x001fe400078e0010 */
[----:B------:R-:W-:-:S02]  /*7e730*/  IMAD.MOV.U32 R25, RZ, RZ, R18 ;  /* 0x000000ffff197224 */ /* 0x000fc400078e0012 */
[----:B------:R-:W-:Y:S01]  /*7e740*/  IMAD.MOV.U32 R28, RZ, RZ, R19 ;  /* 0x000000ffff1c7224 */ /* 0x000fe200078e0013 */
[----:B--2---:R-:W-:Y:S04]  /*7e750*/  STL [R1+0x21a4], R24 ;  /* 0x0021a41801007387 */ /* 0x004fe80000100800 */
[----:B------:R-:W2:Y:S04]  /*7e760*/  LDL.LU R26, [R1+0x3cc] ;  /* 0x0003cc00011a7983 */ /* 0x000ea80000300800 */
[----:B------:R-:W-:Y:S04]  /*7e770*/  STL [R1+0x1d0], R15 ;  /* 0x0001d00f01007387 */ /* 0x000fe80000100800 */
[----:B------:R-:W-:Y:S04]  /*7e780*/  STL [R1+0x1a4], R17 ;  /* 0x0001a41101007387 */ /* 0x000fe80000100800 */
[----:B------:R-:W0:Y:S04]  /*7e790*/  LDS.128 R16, [R15+0x400] ;  /* 0x000400000f107984 */ /* 0x000e280000000c00 */
[----:B------:R3:W-:Y:S01]  /*7e7a0*/  STL [R1+0x2128], R27 ;  /* 0x0021281b01007387 */ /* 0x0007e20000100800 */
[----:B------:R-:W-:Y:S06]  /*7e7b0*/  BAR.SYNC.DEFER_BLOCKING 0x0 ;  /* 0x0000000000007b1d */ /* 0x000fec0000010000 */
[----:B---3--:R-:W3:Y:S04]  /*7e7c0*/  LDL.LU R27, [R1+0x3e0] ;  /* 0x0003e000011b7983 */ /* 0x008ee80000300800 */
[----:B------:R4:W-:Y:S04]  /*7e7d0*/  STL [R1+0x20c0], R28 ;  /* 0x0020c01c01007387 */ /* 0x0009e80000100800 */
[----:B----4-:R-:W3:Y:S04]  /*7e7e0*/  LDL.LU R28, [R1+0x144] ;  /* 0x00014400011c7983 */ /* 0x010ee80000300800 */
[----:B------:R-:W4:Y:S04]  /*7e7f0*/  LDL.LU R24, [R1+0x15c] ;  /* 0x00015c0001187983 */ /* 0x000f280000300800 */
[----:B------:R-:W2:Y:S04]  /*7e800*/  LDL.LU R14, [R1+0x13c] ;  /* 0x00013c00010e7983 */ /* 0x000ea80000300800 */
[----:B0-----:R-:W-:Y:S04]  /*7e810*/  STL.64 [R1+0x190], R16 ;  /* 0x0001901001007387 */ /* 0x001fe80000100a00 */
[----:B------:R-:W-:Y:S04]  /*7e820*/  STL.64 [R1+0x198], R18 ;  /* 0x0001981201007387 */ /* 0x000fe80000100a00 */
[----:B------:R-:W3:Y:S04]  /*7e830*/  LDL.LU R13, [R1+0x3a8] ;  /* 0x0003a800010d7983 */ /* 0x000ee80000300800 */
[----:B------:R-:W3:Y:S04]  /*7e840*/  LDL.LU R12, [R1+0x138] ;  /* 0x00013800010c7983 */ /* 0x000ee80000300800 */
[----:B------:R-:W-:Y:S04]  /*7e850*/  STSM.16.M88.4 [R29], R4 ;  /* 0x000000041d007844 */ /* 0x000fe80000000200 */
[----:B------:R-:W-:Y:S01]  /*7e860*/  STSM.16.M88.4 [R29+0x200], R8 ;  /* 0x000200081d007844 */ /* 0x000fe20000000200 */
[----:B------:R-:W-:Y:S06]  /*7e870*/  BAR.SYNC.DEFER_BLOCKING 0x0 ;  /* 0x0000000000007b1d */ /* 0x000fec0000010000 */
[----:B--2---:R0:W-:Y:S04]  /*7e880*/  STL [R1+0x21a0], R14 ;  /* 0x0021a00e01007387 */ /* 0x0041e80000100800 */
[----:B0-----:R-:W2:Y:S04]  /*7e890*/  LDL.LU R14, [R1+0x3e4] ;  /* 0x0003e400010e7983 */ /* 0x001ea80000300800 */
[----:B---3--:R0:W-:Y:S04]  /*7e8a0*/  STL.64 [R1+0x2198], R12 ;  /* 0x0021980c01007387 */ /* 0x0081e80000100a00 */
[----:B0-----:R-:W3:Y:S04]  /*7e8b0*/  LDL.LU R12, [R1+0x3ec] ;  /* 0x0003ec00010c7983 */ /* 0x001ee80000300800 */
        /* <DEDUP_REMOVED lines=15> */
[----:B------:R-:W3:Y:S04]  /*7e9b0*/  LDL.LU R7, [R1+0x14c] ;  /* 0x00014c0001077983 */ /* 0x000ee80000300800 */
[----:B------:R-:W4:Y:S04]  /*7e9c0*/  LDL.LU R8, [R1+0x400] ;  /* 0x0004000001087983 */ /* 0x000f280000300800 */
[----:B------:R-:W2:Y:S04]  /*7e9d0*/  LDL.LU R9, [R1+0x158] ;  /* 0x0001580001097983 */ /* 0x000ea80000300800 */
[----:B------:R-:W2:Y:S04]  /*7e9e0*/  LDL.LU R10, [R1+0x3f8] ;  /* 0x0003f800010a7983 */ /* 0x000ea80000300800 */
[----:B------:R-:W3:Y:S01]  /*7e9f0*/  LDL.LU R11, [R1+0x154] ;  /* 0x00015400010b7983 */ /* 0x000ee20000300800 */
[----:B----4-:R-:W-:-:S03]  /*7ea00*/  PRMT R8, R8, 0x5410, R24 ;  /* 0x0000541008087816 */ /* 0x010fc60000000018 */
[----:B------:R-:W4:Y:S01]  /*7ea10*/  LDL.LU R24, [R1+0x21a4] ;  /* 0x0021a40001187983 */ /* 0x000f220000300800 */
[----:B--2---:R-:W-:Y:S02]  /*7ea20*/  PRMT R9, R10, 0x5410, R9 ;  /* 0x000054100a097816 */ /* 0x004fe40000000009 */
[----:B---3--:R-:W-:Y:S02]  /*7ea30*/  PRMT R10, R4, 0x5410, R11 ;  /* 0x00005410040a7816 */ /* 0x008fe4000000000b */
[----:B------:R-:W-:Y:S02]  /*7ea40*/  PRMT R4, R6, 0x5410, R5 ;  /* 0x0000541006047816 */ /* 0x000fe40000000005 */
[----:B------:R-:W-:Y:S02]  /*7ea50*/  PRMT R5, R12, 0x5410, R7 ;  /* 0x000054100c057816 */ /* 0x000fe40000000007 */
[----:B------:R-:W-:Y:S02]  /*7ea60*/  PRMT R6, R14, 0x5410, R13 ;  /* 0x000054100e067816 */ /* 0x000fe4000000000d */
[----:B------:R-:W0:Y:S04]  /*7ea70*/  LDS.128 R12, [R15] ;  /* 0x000000000f0c7984 */ /* 0x000e280000000c00 */
[----:B0-----:R-:W-:Y:S04]  /*7ea80*/  STL [R1+0x184], R13 ;  /* 0x0001840d01007387 */ /* 0x001fe80000100800 */
[----:B------:R-:W-:Y:S01]  /*7ea90*/  STL.64 [R1+0x188], R14 ;  /* 0x0001880e01007387 */ /* 0x000fe20000100a00 */
[----:B----4-:R-:W-:Y:S01]  /*7eaa0*/  PRMT R11, R26, 0x5410, R24 ;  /* 0x000054101a0b7816 */ /* 0x010fe20000000018 */
[----:B------:R-:W-:-:S05]  /*7eab0*/  IMAD.MOV.U32 R26, RZ, RZ, R12 ;  /* 0x000000ffff1a7224 */ /* 0x000fca00078e000c */
[----:B------:R0:W-:Y:S04]  /*7eac0*/  STL [R1+0x20d8], R26 ;  /* 0x0020d81a01007387 */ /* 0x0001e80000100800 */
[----:B0-----:R-:W2:Y:S04]  /*7ead0*/  LDL R26, [R1+0x1d0] ;  /* 0x0001d000011a7983 */ /* 0x001ea80000100800 */
[----:B--2---:R-:W0:Y:S04]  /*7eae0*/  LDS.128 R12, [R26+0x400] ;  /* 0x000400001a0c7984 */ /* 0x004e280000000c00 */
[----:B0-----:R-:W-:Y:S01]  /*7eaf0*/  STL [R1+0x170], R12 ;  /* 0x0001700c01007387 */ /* 0x001fe20000100800 */
[----:B------:R-:W-:-:S03]  /*7eb00*/  IMAD.MOV.U32 R24, RZ, RZ, R13 ;  /* 0x000000ffff187224 */ /* 0x000fc600078e000d */
[----:B------:R0:W-:Y:S04]  /*7eb10*/  STL.64 [R1+0x178], R14 ;  /* 0x0001780e01007387 */ /* 0x0001e80000100a00 */
[----:B0-----:R-:W2:Y:S04]  /*7eb20*/  LDL.LU R14, [R1+0x21a0] ;  /* 0x0021a000010e7983 */ /* 0x001ea80000300800 */
[----:B------:R-:W2:Y:S01]  /*7eb30*/  LDL.LU.64 R12, [R1+0x2198] ;  /* 0x00219800010c7983 */ /* 0x000ea20000300a00 */
[----:B------:R-:W-:Y:S01]  /*7eb40*/  PRMT R7, R27, 0x5410, R28 ;  /* 0x000054101b077816 */ /* 0x000fe2000000001c */
[----:B------:R-:W-:Y:S06]  /*7eb50*/  BAR.SYNC.DEFER_BLOCKING 0x0 ;  /* 0x0000000000007b1d */ /* 0x000fec0000010000 */
[----:B------:R-:W-:Y:S04]  /*7eb60*/  STL.64 [R1+0x20b8], R24 ;  /* 0x0020b81801007387 */ /* 0x000fe80000100a00 */
[----:B------:R0:W-:Y:S04]  /*7eb70*/  STSM.16.M88.4 [R29], R4 ;  /* 0x000000041d007844 */ /* 0x0001e80000000200 */
[----:B------:R3:W-:Y:S04]  /*7eb80*/  STSM.16.M88.4 [R29+0x200], R8 ;  /* 0x000200081d007844 */ /* 0x0007e80000000200 */
[----:B0-----:R-:W4:Y:S01]  /*7eb90*/  LDL.LU R7, [R1+0x378] ;  /* 0x0003780001077983 */ /* 0x001f220000300800 */
[----:B---3--:R-:W-:-:S02]  /*7eba0*/  PRMT R10, R21, 0x5410, R16 ;  /* 0x00005410150a7816 */ /* 0x008fc40000000010 */
[----:B------:R-:W-:-:S05]  /*7ebb0*/  PRMT R11, R19, 0x5410, R20 ;  /* 0x00005410130b7816 */ /* 0x000fca0000000014 */
[----:B------:R0:W-:Y:S04]  /*7ebc0*/  STL.64 [R1+0x2190], R10 ;  /* 0x0021900a01007387 */ /* 0x0001e80000100a00 */
[----:B0-----:R-:W4:Y:S01]  /*7ebd0*/  LDL.LU R11, [R1+0x120] ;  /* 0x00012000010b7983 */ /* 0x001f220000300800 */
[----:B------:R-:W-:Y:S02]  /*7ebe0*/  PRMT R4, R17, 0x5410, R18 ;  /* 0x0000541011047816 */ /* 0x000fe40000000012 */
[----:B------:R-:W-:Y:S02]  /*7ebf0*/  PRMT R5, R22, 0x5410, R23 ;  /* 0x0000541016057816 */ /* 0x000fe40000000017 */
[----:B------:R-:W-:Y:S01]  /*7ec00*/  PRMT R6, R2, 0x5410, R0 ;  /* 0x0000541002067816 */ /* 0x000fe20000000000 */
[----:B------:R-:W-:Y:S01]  /*7ec10*/  BAR.SYNC.DEFER_BLOCKING 0x0 ;  /* 0x0000000000007b1d */ /* 0x000fe20000010000 */
[----:B--2---:R-:W-:-:S02]  /*7ec20*/  PRMT R8, R13, 0x5410, R14 ;  /* 0x000054100d087816 */ /* 0x004fc4000000000e */
[----:B------:R-:W-:-:S05]  /*7ec30*/  PRMT R9, R3, 0x5410, R12 ;  /* 0x0000541003097816 */ /* 0x000fca000000000c */
[----:B------:R-:W-:Y:S04]  /*7ec40*/  STL.64 [R1+0x2188], R8 ;  /* 0x0021880801007387 */ /* 0x000fe80000100a00 */
[----:B------:R-:W2:Y:S04]  /*7ec50*/  LDL.LU R24, [R1+0x2f8] ;  /* 0x0002f80001187983 */ /* 0x000ea80000300800 */
[----:B--2---:R0:W-:Y:S04]  /*7ec60*/  STL [R1+0x2180], R24 ;  /* 0x0021801801007387 */ /* 0x0041e80000100800 */
[----:B0-----:R-:W2:Y:S04]  /*7ec70*/  LDL.LU R24, [R1+0x10c] ;  /* 0x00010c0001187983 */ /* 0x001ea80000300800 */
[----:B------:R-:W3:Y:S04]  /*7ec80*/  LDL.LU R25, [R1+0x110] ;  /* 0x0001100001197983 */ /* 0x000ee80000300800 */
[----:B------:R-:W3:Y:S04]  /*7ec90*/  LDL.LU R28, [R1+0x2f4] ;  /* 0x0002f400011c7983 */ /* 0x000ee80000300800 */
[----:B------:R-:W2:Y:S04]  /*7eca0*/  LDL.LU R27, [R1+0x208] ;  /* 0x00020800011b7983 */ /* 0x000ea80000300800 */
[----:B------:R-:W2:Y:S04]  /*7ecb0*/  LDL.LU R15, [R1+0x36c] ;  /* 0x00036c00010f7983 */ /* 0x000ea80000300800 */
[----:B------:R-:W2:Y:S04]  /*7ecc0*/  LDL.LU R14, [R1+0x214] ;  /* 0x00021400010e7983 */ /* 0x000ea80000300800 */
[----:B------:R-:W3:Y:S04]  /*7ecd0*/  LDL.LU R13, [R1+0x368] ;  /* 0x00036800010d7983 */ /* 0x000ee80000300800 */
[----:B------:R-:W3:Y:S01]  /*7ece0*/  LDL.LU R12, [R1+0x204] ;  /* 0x00020400010c7983 */ /* 0x000ee20000300800 */
[----:B----4-:R-:W-:-:S03]  /*7ecf0*/  PRMT R7, R7, 0x5410, R11 ;  /* 0x0000541007077816 */ /* 0x010fc6000000000b */
[----:B------:R-:W0:Y:S04]  /*7ed00*/  LDS.128 R8, [R26] ;  /* 0x000000001a087984 */ /* 0x000e280000000c00 */
[----:B--2---:R2:W-:Y:S04]  /*7ed10*/  STL.64 [R1+0x2178], R14 ;  /* 0x0021780e01007387 */ /* 0x0045e80000100a00 */
[----:B--2---:R-:W2:Y:S04]  /*7ed20*/  LDL.LU R14, [R1+0x310] ;  /* 0x00031000010e7983 */ /* 0x004ea80000300800 */
[----:B------:R-:W4:Y:S04]  /*7ed30*/  LDL.LU R15, [R1+0x100] ;  /* 0x00010000010f7983 */ /* 0x000f280000300800 */
[----:B---3--:R3:W-:Y:S04]  /*7ed40*/  STL.64 [R1+0x2170], R12 ;  /* 0x0021700c01007387 */ /* 0x0087e80000100a00 */
[----:B---3--:R-:W3:Y:S04]  /*7ed50*/  LDL.LU R12, [R1+0x314] ;  /* 0x00031400010c7983 */ /* 0x008ee80000300800 */
        /* <DEDUP_REMOVED lines=12> */
[----:B0-----:R-:W-:Y:S04]  /*7ee20*/  STL.64 [R1+0x160], R8 ;  /* 0x0001600801007387 */ /* 0x001fe80000100a00 */
[----:B------:R-:W-:Y:S04]  /*7ee30*/  STL.64 [R1+0x168], R10 ;  /* 0x0001680a01007387 */ /* 0x000fe80000100a00 */
[----:B------:R-:W0:Y:S01]  /*7ee40*/  LDS.128 R8, [R26+0x400] ;  /* 0x000400001a087984 */ /* 0x000e220000000c00 */
[----:B------:R-:W-:Y:S06]  /*7ee50*/  BAR.SYNC.DEFER_BLOCKING 0x0 ;  /* 0x0000000000007b1d */ /* 0x000fec0000010000 */
[----:B0-----:R-:W-:Y:S04]  /*7ee60*/  STL.64 [R1+0x150], R8 ;  /* 0x0001500801007387 */ /* 0x001fe80000100a00 */
[----:B------:R0:W-:Y:S04]  /*7ee70*/  STL.64 [R1+0x158], R10 ;  /* 0x0001580a01007387 */ /* 0x0001e80000100a00 */
[----:B0-----:R-:W2:Y:S04]  /*7ee80*/  LDL.LU.64 R10, [R1+0x2190] ;  /* 0x00219000010a7983 */ /* 0x001ea80000300a00 */
[----:B------:R-:W2:Y:S04]  /*7ee90*/  LDL.LU.64 R8, [R1+0x2188] ;  /* 0x0021880001087983 */ /* 0x000ea80000300a00 */
[----:B------:R0:W-:Y:S04]  /*7eea0*/  STSM.16.M88.4 [R29], R4 ;  /* 0x000000041d007844 */ /* 0x0001e80000000200 */
[----:B0-----:R-:W3:Y:S04]  /*7eeb0*/  LDL.LU R4, [R1+0x324] ;  /* 0x0003240001047983 */ /* 0x001ee80000300800 */
[----:B------:R-:W3:Y:S04]  /*7eec0*/  LDL.LU R5, [R1+0x118] ;  /* 0x0001180001057983 */ /* 0x000ee80000300800 */
[----:B------:R-:W3:Y:S04]  /*7eed0*/  LDL.LU R6, [R1+0x320] ;  /* 0x0003200001067983 */ /* 0x000ee80000300800 */
[----:B------:R-:W3:Y:S04]  /*7eee0*/  LDL.LU R7, [R1+0x104] ;  /* 0x0001040001077983 */ /* 0x000ee80000300800 */
[----:B--2---:R0:W-:Y:S04]  /*7eef0*/  STSM.16.M88.4 [R29+0x200], R8 ;  /* 0x000200081d007844 */ /* 0x0041e80000000200 */
[----:B0-----:R-:W2:Y:S04]  /*7ef00*/  LDL.LU R8, [R1+0x330] ;  /* 0x0003300001087983 */ /* 0x001ea80000300800 */
[----:B------:R-:W3:Y:S04]  /*7ef10*/  LDL.LU R9, [R1+0x11c] ;  /* 0x00011c0001097983 */ /* 0x000ee80000300800 */
[----:B------:R-:W3:Y:S04]  /*7ef20*/  LDL.LU R10, [R1+0x32c] ;  /* 0x00032c00010a7983 */ /* 0x000ee80000300800 */
[----:B------:R-:W4:Y:S01]  /*7ef30*/  LDL.LU R11, [R1+0x108] ;  /* 0x00010800010b7983 */ /* 0x000f220000300800 */
[----:B------:R-:W-:Y:S01]  /*7ef40*/  BAR.SYNC.DEFER_BLOCKING 0x0 ;  /* 0x0000000000007b1d */ /* 0x000fe20000010000 */
[----:B--2---:R-:W-:-:S05]  /*7ef50*/  PRMT R8, R8, 0x5410, R24 ;  /* 0x0000541008087816 */ /* 0x004fca0000000018 */
[----:B------:R-:W2:Y:S01]  /*7ef60*/  LDL.LU R24, [R1+0x2180] ;  /* 0x0021800001187983 */ /* 0x000ea20000300800 */
[----:B---3--:R-:W-:Y:S02]  /*7ef70*/  PRMT R9, R10, 0x5410, R9 ;  /* 0x000054100a097816 */ /* 0x008fe40000000009 */
[----:B----4-:R-:W-:Y:S02]  /*7ef80*/  PRMT R10, R4, 0x5410, R11 ;  /* 0x00005410040a7816 */ /* 0x010fe4000000000b */
[----:B------:R-:W-:Y:S02]  /*7ef90*/  PRMT R4, R6, 0x5410, R5 ;  /* 0x0000541006047816 */ /* 0x000fe40000000005 */
[----:B------:R-:W-:Y:S02]  /*7efa0*/  PRMT R5, R12, 0x5410, R7 ;  /* 0x000054100c057816 */ /* 0x000fe40000000007 */
[----:B------:R-:W-:Y:S02]  /*7efb0*/  PRMT R6, R14, 0x5410, R13 ;  /* 0x000054100e067816 */ /* 0x000fe4000000000d */
[----:B--2---:R-:W-:-:S02]  /*7efc0*/  PRMT R7, R24, 0x5410, R15 ;  /* 0x0000541018077816 */ /* 0x004fc4000000000f */
[----:B------:R-:W0:Y:S04]  /*7efd0*/  LDS.128 R12, [R26] ;  /* 0x000000001a0c7984 */ /* 0x000e280000000c00 */
[----:B0-----:R-:W-:Y:S04]  /*7efe0*/  STL.64 [R1+0x140], R12 ;  /* 0x0001400c01007387 */ /* 0x001fe80000100a00 */
[----:B------:R-:W-:Y:S04]  /*7eff0*/  STL.64 [R1+0x148], R14 ;  /* 0x0001480e01007387 */ /* 0x000fe80000100a00 */
[----:B------:R-:W0:Y:S01]  /*7f000*/  LDS.128 R12, [R26+0x400] ;  /* 0x000400001a0c7984 */ /* 0x000e220000000c00 */
[----:B------:R-:W-:Y:S06]  /*7f010*/  BAR.SYNC.DEFER_BLOCKING 0x0 ;  /* 0x0000000000007b1d */ /* 0x000fec0000010000 */
[----:B0-----:R-:W-:Y:S04]  /*7f020*/  STL.64 [R1+0x130], R12 ;  /* 0x0001300c01007387 */ /* 0x001fe80000100a00 */
[----:B------:R0:W-:Y:S04]  /*7f030*/  STL.64 [R1+0x138], R14 ;  /* 0x0001380e01007387 */ /* 0x0001e80000100a00 */
[----:B0-----:R-:W2:Y:S04]  /*7f040*/  LDL.LU.64 R14, [R1+0x2178] ;  /* 0x00217800010e7983 */ /* 0x001ea80000300a00 */
[----:B------:R-:W3:Y:S01]  /*7f050*/  LDL.LU.64 R12, [R1+0x2170] ;  /* 0x00217000010c7983 */ /* 0x000ee20000300a00 */
[----:B------:R-:W-:-:S03]  /*7f060*/  PRMT R11, R28, 0x5410, R25 ;  /* 0x000054101c0b7816 */ /* 0x000fc60000000019 */
[----:B------:R-:W-:Y:S04]  /*7f070*/  STSM.16.M88.4 [R29], R4 ;  /* 0x000000041d007844 */ /* 0x000fe80000000200 */
[----:B------:R0:W-:Y:S02]  /*7f080*/  STSM.16.M88.4 [R29+0x200], R8 ;  /* 0x000200081d007844 */ /* 0x0001e40000000200 */
[----:B0-----:R-:W-:Y:S02]  /*7f090*/  PRMT R11, R21, 0x5410, R16 ;  /* 0x00005410150b7816 */ /* 0x001fe40000000010 */
[----:B------:R-:W-:Y:S01]  /*7f0a0*/  PRMT R6, R22, 0x5410, R23 ;  /* 0x0000541016067816 */ /* 0x000fe20000000017 */
[----:B------:R-:W-:Y:S01]  /*7f0b0*/  BAR.SYNC.DEFER_BLOCKING 0x0 ;  /* 0x0000000000007b1d */ /* 0x000fe20000010000 */
[----:B--2---:R-:W-:-:S02]  /*7f0c0*/  PRMT R8, R15, 0x5410, R27 ;  /* 0x000054100f087816 */ /* 0x004fc4000000001b */
[----:B---3--:R-:W-:Y:S02]  /*7f0d0*/  PRMT R10, R3, 0x5410, R12 ;  /* 0x00005410030a7816 */ /* 0x008fe4000000000c */
[----:B------:R-:W-:-:S03]  /*7f0e0*/  PRMT R9, R13, 0x5410, R14 ;  /* 0x000054100d097816 */ /* 0x000fc6000000000e */
[----:B------:R-:W-:Y:S04]  /*7f0f0*/  STL.64 [R1+0x2168], R10 ;  /* 0x0021680a01007387 */ /* 0x000fe80000100a00 */
[----:B------:R-:W-:Y:S04]  /*7f100*/  STL.64 [R1+0x2160], R8 ;  /* 0x0021600801007387 */ /* 0x000fe80000100a00 */
[----:B------:R-:W0:Y:S04]  /*7f110*/  LDS.128 R8, [R26] ;  /* 0x000000001a087984 */ /* 0x000e280000000c00 */
[----:B0-----:R-:W-:Y:S04]  /*7f120*/  STL [R1+0x124], R9 ;  /* 0x0001240901007387 */ /* 0x001fe80000100800 */
[----:B------:R-:W-:Y:S04]  /*7f130*/  STL [R1+0x12c], R11 ;  /* 0x00012c0b01007387 */ /* 0x000fe80000100800 */
[----:B------:R-:W2:Y:S01]  /*7f140*/  LDL.LU R22, [R1+0x308] ;  /* 0x0003080001167983 */ /* 0x000ea20000300800 */
[----:B------:R-:W-:Y:S01]  /*7f150*/  PRMT R7, R2, 0x5410, R0 ;  /* 0x0000541002077816 */ /* 0x000fe20000000000 */
[----:B------:R-:W-:-:S02]  /*7f160*/  IMAD.MOV.U32 R24, RZ, RZ, R10 ;  /* 0x000000ffff187224 */ /* 0x000fc400078e000a */
[----:B------:R-:W-:Y:S02]  /*7f170*/  IMAD.MOV.U32 R0, RZ, RZ, R8 ;  /* 0x000000ffff007224 */ /* 0x000fe400078e0008 */
[----:B------:R-:W0:Y:S04]  /*7f180*/  LDS.128 R8, [R26+0x400] ;  /* 0x000400001a087984 */ /* 0x000e280000000c00 */
[----:B--2---:R2:W-:Y:S04]  /*7f190*/  STL [R1+0x2158], R22 ;  /* 0x0021581601007387 */ /* 0x0045e80000100800 */
[----:B--2---:R-:W2:Y:S04]  /*7f1a0*/  LDL.LU R22, [R1+0x2e4] ;  /* 0x0002e40001167983 */ /* 0x004ea80000300800 */
[----:B------:R-:W3:Y:S04]  /*7f1b0*/  LDL.LU R25, [R1+0x880] ;  /* 0x0008800001197983 */ /* 0x000ee80000300800 */
[----:B------:R-:W4:Y:S04]  /*7f1c0*/  LDL.LU R28, [R1+0x344] ;  /* 0x00034400011c7983 */ /* 0x000f280000300800 */
[----:B------:R-:W4:Y:S04]  /*7f1d0*/  LDL.LU R27, [R1+0x87c] ;  /* 0x00087c00011b7983 */ /* 0x000f280000300800 */
[----:B------:R-:W2:Y:S04]  /*7f1e0*/  LDL.LU R15, [R1+0x33c] ;  /* 0x00033c00010f7983 */ /* 0x000ea80000300800 */
[----:B------:R-:W2:Y:S04]  /*7f1f0*/  LDL.LU R14, [R1+0x438] ;  /* 0x00043800010e7983 */ /* 0x000ea80000300800 */
[----:B------:R-:W3:Y:S04]  /*7f200*/  LDL.LU R13, [R1+0x304] ;  /* 0x00030400010d7983 */ /* 0x000ee80000300800 */
[----:B------:R-:W3:Y:S01]  /*7f210*/  LDL.LU R12, [R1+0x40c] ;  /* 0x00040c00010c7983 */ /* 0x000ee20000300800 */
[----:B------:R-:W-:-:S02]  /*7f220*/  PRMT R4, R19, 0x5410, R20 ;  /* 0x0000541013047816 */ /* 0x000fc40000000014 */
[----:B------:R-:W-:Y:S01]  /*7f230*/  PRMT R5, R17, 0x5410, R18 ;  /* 0x0000541011057816 */ /* 0x000fe20000000012 */
[----:B0-----:R-:W-:Y:S01]  /*7f240*/  IMAD.MOV.U32 R16, RZ, RZ, R9 ;  /* 0x000000ffff107224 */ /* 0x001fe200078e0009 */
[----:B------:R-:W-:Y:S06]  /*7f250*/  BAR.SYNC.DEFER_BLOCKING 0x0 ;  /* 0x0000000000007b1d */ /* 0x000fec0000010000 */
[----:B--2---:R0:W-:Y:S04]  /*7f260*/  STL.64 [R1+0x2150], R14 ;  /* 0x0021500e01007387 */ /* 0x0041e80000100a00 */
[----:B0-----:R-:W2:Y:S04]  /*7f270*/  LDL.LU R14, [R1+0x38c] ;  /* 0x00038c00010e7983 */ /* 0x001ea80000300800 */
[----:B------:R-:W2:Y:S04]  /*7f280*/  LDL.LU R15, [R1+0x218] ;  /* 0x00021800010f7983 */ /* 0x000ea80000300800 */
        /* <DEDUP_REMOVED lines=11> */
[----:B------:R0:W-:Y:S04]  /*7f340*/  STL [R1+0x212c], R24 ;  /* 0x00212c1801007387 */ /* 0x0001e80000100800 */
[----:B0-----:R-:W2:Y:S04]  /*7f350*/  LDL.LU R24, [R1+0x348] ;  /* 0x0003480001187983 */ /* 0x001ea80000300800 */
[----:B------:R0:W-:Y:S04]  /*7f360*/  STL [R1+0x2040], R0 ;  /* 0x0020400001007387 */ /* 0x0001e80000100800 */
[----:B0-----:R-:W3:Y:S04]  /*7f370*/  LDL.LU R0, [R1+0x2d0] ;  /* 0x0002d00001007983 */ /* 0x001ee80000300800 */
[----:B------:R-:W-:Y:S04]  /*7f380*/  STL [R1+0x110], R8 ;  /* 0x0001100801007387 */ /* 0x000fe80000100800 */
[----:B------:R0:W-:Y:S04]  /*7f390*/  STL.64 [R1+0x118], R10 ;  /* 0x0001180a01007387 */ /* 0x0001e80000100a00 */
[----:B0-----:R-:W2:Y:S04]  /*7f3a0*/  LDL.LU.64 R10, [R1+0x2168] ;  /* 0x00216800010a7983 */ /* 0x001ea80000300a00 */
[----:B------:R-:W2:Y:S04]  /*7f3b0*/  LDL.LU.64 R8, [R1+0x2160] ;  /* 0x0021600001087983 */ /* 0x000ea80000300a00 */
[----:B------:R0:W-:Y:S04]  /*7f3c0*/  STL [R1+0x2130], R16 ;  /* 0x0021301001007387 */ /* 0x0001e80000100800 */
[----:B------:R1:W-:Y:S04]  /*7f3d0*/  STSM.16.M88.4 [R29], R4 ;  /* 0x000000041d007844 */ /* 0x0003e80000000200 */
[----:B0-----:R-:W3:Y:S04]  /*7f3e0*/  LDL.LU R16, [R1+0x3a4] ;  /* 0x0003a40001107983 */ /* 0x001ee80000300800 */
[----:B-1----:R-:W3:Y:S04]  /*7f3f0*/  LDL.LU R4, [R1+0x3d8] ;  /* 0x0003d80001047983 */ /* 0x002ee80000300800 */
        /* <DEDUP_REMOVED lines=16> */
[----:B------:R-:W-:-:S02]  /*7f500*/  PRMT R7, R14, 0x5410, R13 ;  /* 0x000054100e077816 */ /* 0x000fc4000000000d */
[----:B--2---:R-:W-:Y:S02]  /*7f510*/  PRMT R11, R22, 0x5410, R15 ;  /* 0x00005410160b7816 */ /* 0x004fe4000000000f */
[----:B------:R-:W0:Y:S04]  /*7f520*/  LDS.128 R12, [R26] ;  /* 0x000000001a0c7984 */ /* 0x000e280000000c00 */
[----:B0-----:R-:W-:Y:S04]  /*7f530*/  STL.64 [R1+0x100], R12 ;  /* 0x0001000c01007387 */ /* 0x001fe80000100a00 */
[----:B------:R-:W-:Y:S04]  /*7f540*/  STL.64 [R1+0x108], R14 ;  /* 0x0001080e01007387 */ /* 0x000fe80000100a00 */
[----:B------:R-:W0:Y:S01]  /*7f550*/  LDS.128 R12, [R26+0x400] ;  /* 0x000400001a0c7984 */ /* 0x000e220000000c00 */
[----:B------:R-:W-:Y:S06]  /*7f560*/  BAR.SYNC.DEFER_BLOCKING 0x0 ;  /* 0x0000000000007b1d */ /* 0x000fec0000010000 */
[----:B0-----:R-:W-:Y:S01]  /*7f570*/  STL.64 [R1+0xf0], R12 ;  /* 0x0000f00c01007387 */ /* 0x001fe20000100a00 */
[----:B------:R-:W-:-:S03]  /*7f580*/  IMAD.MOV.U32 R22, RZ, RZ, R14 ;  /* 0x000000ffff167224 */ /* 0x000fc600078e000e */
[----:B------:R0:W-:Y:S04]  /*7f590*/  STL [R1+0xfc], R15 ;  /* 0x0000fc0f01007387 */ /* 0x0001e80000100800 */
[----:B0-----:R-:W2:Y:S04]  /*7f5a0*/  LDL.LU.64 R14, [R1+0x2150] ;  /* 0x00215000010e7983 */ /* 0x001ea80000300a00 */
[----:B------:R-:W3:Y:S04]  /*7f5b0*/  LDL.LU.64 R12, [R1+0x2148] ;  /* 0x00214800010c7983 */ /* 0x000ee80000300a00 */
[----:B------:R-:W-:Y:S04]  /*7f5c0*/  STSM.16.M88.4 [R29], R4 ;  /* 0x000000041d007844 */ /* 0x000fe80000000200 */
[----:B------:R0:W-:Y:S02]  /*7f5d0*/  STSM.16.M88.4 [R29+0x200], R8 ;  /* 0x000200081d007844 */ /* 0x0001e40000000200 */
[----:B0-----:R-:W-:-:S02]  /*7f5e0*/  PRMT R8, R25, 0x5410, R24 ;  /* 0x0000541019087816 */ /* 0x001fc40000000018 */
[----:B------:R-:W-:Y:S02]  /*7f5f0*/  PRMT R9, R27, 0x5410, R28 ;  /* 0x000054101b097816 */ /* 0x000fe4000000001c */
[----:B------:R-:W-:Y:S02]  /*7f600*/  PRMT R6, R23, 0x5410, R18 ;  /* 0x0000541017067816 */ /* 0x000fe40000000012 */
[----:B------:R-:W-:Y:S02]  /*7f610*/  PRMT R4, R21, 0x5410, R3 ;  /* 0x0000541015047816 */ /* 0x000fe40000000003 */
[----:B------:R-:W-:Y:S02]  /*7f620*/  PRMT R5, R19, 0x5410, R20 ;  /* 0x0000541013057816 */ /* 0x000fe40000000014 */
[----:B------:R-:W-:Y:S01]  /*7f630*/  PRMT R7, R2, 0x5410, R17 ;  /* 0x0000541002077816 */ /* 0x000fe20000000011 */
[----:B------:R-:W-:Y:S01]  /*7f640*/  BAR.SYNC.DEFER_BLOCKING 0x0 ;  /* 0x0000000000007b1d */ /* 0x000fe20000010000 */
[----:B--2---:R-:W-:-:S02]  /*7f650*/  PRMT R10, R14, 0x5410, R15 ;  /* 0x000054100e0a7816 */ /* 0x004fc4000000000f */
[----:B---3--:R-:W-:-:S05]  /*7f660*/  PRMT R11, R12, 0x5410, R13 ;  /* 0x000054100c0b7816 */ /* 0x008fca000000000d */
[----:B------:R-:W-:Y:S04]  /*7f670*/  STL.64 [R1+0x2140], R10 ;  /* 0x0021400a01007387 */ /* 0x000fe80000100a00 */
[----:B------:R-:W-:Y:S04]  /*7f680*/  STL.64 [R1+0x2138], R8 ;  /* 0x0021380801007387 */ /* 0x000fe80000100a00 */
[----:B------:R-:W2:Y:S04]  /*7f690*/  LDL.LU R23, [R1+0x31c] ;  /* 0x00031c0001177983 */ /* 0x000ea80000300800 */
[----:B------:R-:W3:Y:S04]  /*7f6a0*/  LDL.LU R16, [R1+0x3b4] ;  /* 0x0003b40001107983 */ /* 0x000ee80000300800 */
[----:B------:R-:W4:Y:S04]  /*7f6b0*/  LDL.LU R24, [R1+0x3b0] ;  /* 0x0003b00001187983 */ /* 0x000f280000300800 */
[----:B------:R-:W2:Y:S04]  /*7f6c0*/  LDL.LU R27, [R1+0x3ac] ;  /* 0x0003ac00011b7983 */ /* 0x000ea80000300800 */
[----:B------:R-:W2:Y:S04]  /*7f6d0*/  LDL.LU R0, [R1+0x410] ;  /* 0x0004100001007983 */ /* 0x000ea80000300800 */
[----:B------:R-:W2:Y:S04]  /*7f6e0*/  LDL.LU R25, [R1+0xaf0] ;  /* 0x000af00001197983 */ /* 0x000ea80000300800 */
[----:B------:R-:W2:Y:S04]  /*7f6f0*/  LDL.LU R28, [R1+0x3d4] ;  /* 0x0003d400011c7983 */ /* 0x000ea80000300800 */
[----:B------:R-:W2:Y:S04]  /*7f700*/  LDL.LU R15, [R1+0xa98] ;  /* 0x000a9800010f7983 */ /* 0x000ea80000300800 */
[----:B------:R-:W2:Y:S04]  /*7f710*/  LDL.LU R14, [R1+0x3d0] ;  /* 0x0003d000010e7983 */ /* 0x000ea80000300800 */
[----:B------:R-:W3:Y:S04]  /*7f720*/  LDL.LU R13, [R1+0xa94] ;  /* 0x000a9400010d7983 */ /* 0x000ee80000300800 */
[----:B------:R-:W3:Y:S04]  /*7f730*/  LDL.LU R12, [R1+0x3c0] ;  /* 0x0003c000010c7983 */ /* 0x000ee80000300800 */
[----:B------:R-:W0:Y:S04]  /*7f740*/  LDS.128 R8, [R26] ;  /* 0x000000001a087984 */ /* 0x000e280000000c00 */
[----:B--2---:R1:W-:Y:S04]  /*7f750*/  STL.64 [R1+0x2120], R14 ;  /* 0x0021200e01007387 */ /* 0x0043e80000100a00 */
[----:B-1----:R-:W2:Y:S04]  /*7f760*/  LDL.LU R14, [R1+0x894] ;  /* 0x00089400010e7983 */ /* 0x002ea80000300800 */
[----:B------:R-:W2:Y:S04]  /*7f770*/  LDL.LU R15, [R1+0x230] ;  /* 0x00023000010f7983 */ /* 0x000ea80000300800 */
[----:B---3--:R1:W-:Y:S04]  /*7f780*/  STL.64 [R1+0x2118], R12 ;  /* 0x0021180c01007387 */ /* 0x0083e80000100a00 */
[----:B-1----:R-:W3:Y:S04]  /*7f790*/  LDL.LU R12, [R1+0x898] ;  /* 0x00089800010c7983 */ /* 0x002ee80000300800 */
        /* <DEDUP_REMOVED lines=14> */
[----:B------:R-:W3:Y:S04]  /*7f880*/  LDL.LU R18, [R1+0x234] ;  /* 0x0002340001127983 */ /* 0x000ee80000300800 */
[----:B------:R-:W3:Y:S04]  /*7f890*/  LDL.LU R17, [R1+0x328] ;  /* 0x0003280001117983 */ /* 0x000ee80000300800 */
[----:B------:R0:W-:Y:S04]  /*7f8a0*/  STSM.16.M88.4 [R29], R4 ;  /* 0x000000041d007844 */ /* 0x0001e80000000200 */
[----:B0-----:R-:W3:Y:S04]  /*7f8b0*/  LDL.LU R4, [R1+0x8b4] ;  /* 0x0008b40001047983 */ /* 0x001ee80000300800 */
[----:B------:R-:W3:Y:S04]  /*7f8c0*/  LDL.LU R5, [R1+0x370] ;  /* 0x0003700001057983 */ /* 0x000ee80000300800 */
[----:B------:R-:W3:Y:S04]  /*7f8d0*/  LDL.LU R6, [R1+0x8a8] ;  /* 0x0008a80001067983 */ /* 0x000ee80000300800 */
[----:B------:R-:W4:Y:S04]  /*7f8e0*/  LDL.LU R7, [R1+0x364] ;  /* 0x0003640001077983 */ /* 0x000f280000300800 */
[----:B--2---:R0:W-:Y:S04]  /*7f8f0*/  STSM.16.M88.4 [R29+0x200], R8 ;  /* 0x000200081d007844 */ /* 0x0041e80000000200 */
[----:B0-----:R-:W2:Y:S04]  /*7f900*/  LDL.LU R8, [R1+0xa6c] ;  /* 0x000a6c0001087983 */ /* 0x001ea80000300800 */
[----:B------:R-:W2:Y:S04]  /*7f910*/  LDL.LU R9, [R1+0xa64] ;  /* 0x000a640001097983 */ /* 0x000ea80000300800 */
[----:B------:R-:W2:Y:S04]  /*7f920*/  LDL.LU R10, [R1+0xa60] ;  /* 0x000a6000010a7983 */ /* 0x000ea80000300800 */
[----:B------:R-:W2:Y:S01]  /*7f930*/  LDL.LU R11, [R1+0x374] ;  /* 0x00037400010b7983 */ /* 0x000ea20000300800 */
[----:B---3--:R-:W-:-:S02]  /*7f940*/  PRMT R5, R6, 0x5410, R5 ;  /* 0x0000541006057816 */ /* 0x008fc40000000005 */
[----:B----4-:R-:W-:Y:S02]  /*7f950*/  PRMT R6, R12, 0x5410, R7 ;  /* 0x000054100c067816 */ /* 0x010fe40000000007 */
[----:B------:R-:W-:Y:S01]  /*7f960*/  PRMT R7, R14, 0x5410, R13 ;  /* 0x000054100e077816 */ /* 0x000fe2000000000d */
[----:B------:R-:W-:Y:S01]  /*7f970*/  BAR.SYNC.DEFER_BLOCKING 0x0 ;  /* 0x0000000000007b1d */ /* 0x000fe20000010000 */
[----:B--2---:R-:W-:Y:S02]  /*7f980*/  PRMT R4, R4, 0x5410, R11 ;  /* 0x0000541004047816 */ /* 0x004fe4000000000b */
[----:B------:R-:W-:-:S03]  /*7f990*/  PRMT R11, R23, 0x5410, R15 ;  /* 0x00005410170b7816 */ /* 0x000fc6000000000f */
[----:B------:R-:W0:Y:S01]  /*7f9a0*/  LDS.128 R12, [R26] ;  /* 0x000000001a0c7984 */ /* 0x000e220000000c00 */
[----:B------:R-:W-:Y:S02]  /*7f9b0*/  PRMT R8, R8, 0x5410, R16 ;  /* 0x0000541008087816 */ /* 0x000fe40000000010 */
[----:B------:R-:W-:Y:S01]  /*7f9c0*/  PRMT R9, R9, 0x5410, R24 ;  /* 0x0000541009097816 */ /* 0x000fe20000000018 */
[----:B------:R-:W2:Y:S01]  /*7f9d0*/  LDL.LU R16, [R1+0x2130] ;  /* 0x0021300001107983 */ /* 0x000ea20000300800 */
[----:B------:R-:W-:-:S03]  /*7f9e0*/  PRMT R10, R10, 0x5410, R27 ;  /* 0x000054100a0a7816 */ /* 0x000fc6000000001b */
[----:B------:R-:W3:Y:S04]  /*7f9f0*/  LDL.LU R24, [R1+0x212c] ;  /* 0x00212c0001187983 */ /* 0x000ee80000300800 */
[----:B------:R-:W4:Y:S04]  /*7fa00*/  LDL.LU R27, [R1+0x2128] ;  /* 0x00212800011b7983 */ /* 0x000f280000300800 */
[----:B0-----:R-:W-:Y:S01]  /*7fa10*/  STL [R1+0xc4], R13 ;  /* 0x0000c40d01007387 */ /* 0x001fe20000100800 */
[----:B------:R-:W-:-:S03]  /*7fa20*/  IMAD.MOV.U32 R23, RZ, RZ, R12 ;  /* 0x000000ffff177224 */ /* 0x000fc600078e000c */
[----:B------:R-:W-:Y:S04]  /*7fa30*/  STL.64 [R1+0xc8], R14 ;  /* 0x0000c80e01007387 */ /* 0x000fe80000100a00 */
[----:B------:R-:W0:Y:S04]  /*7fa40*/  LDS.128 R12, [R26+0x400] ;  /* 0x000400001a0c7984 */ /* 0x000e280000000c00 */
[----:B------:R1:W-:Y:S01]  /*7fa50*/  STL [R1+0x1f78], R23 ;  /* 0x001f781701007387 */ /* 0x0003e20000100800 */
[----:B------:R-:W-:Y:S06]  /*7fa60*/  BAR.SYNC.DEFER_BLOCKING 0x0 ;  /* 0x0000000000007b1d */ /* 0x000fec0000010000 */
[----:B-1----:R-:W2:Y:S04]  /*7fa70*/  LDL.LU R23, [R1+0xaf4] ;  /* 0x000af40001177983 */ /* 0x002ea80000300800 */
[----:B0-----:R-:W-:Y:S04]  /*7fa80*/  STL.64 [R1+0xb0], R12 ;  /* 0x0000b00c01007387 */ /* 0x001fe80000100a00 */
[----:B------:R0:W-:Y:S04]  /*7fa90*/  STL.64 [R1+0xb8], R14 ;  /* 0x0000b80e01007387 */ /* 0x0001e80000100a00 */
[----:B0-----:R-:W2:Y:S04]  /*7faa0*/  LDL.LU.64 R14, [R1+0x2120] ;  /* 0x00212000010e7983 */ /* 0x001ea80000300a00 */
[----:B------:R-:W3:Y:S04]  /*7fab0*/  LDL.LU.64 R12, [R1+0x2118] ;  /* 0x00211800010c7983 */ /* 0x000ee80000300a00 */
[----:B------:R0:W-:Y:S04]  /*7fac0*/  STSM.16.M88.4 [R29], R4 ;  /* 0x000000041d007844 */ /* 0x0001e80000000200 */
[----:B0-----:R-:W4:Y:S04]  /*7fad0*/  LDL.LU R7, [R1+0x414] ;  /* 0x0004140001077983 */ /* 0x001f280000300800 */
[----:B------:R2:W-:Y:S01]  /*7fae0*/  STSM.16.M88.4 [R29+0x200], R8 ;  /* 0x000200081d007844 */ /* 0x0005e20000000200 */
[----:B------:R-:W-:-:S02]  /*7faf0*/  PRMT R5, R20, 0x5410, R21 ;  /* 0x0000541014057816 */ /* 0x000fc40000000015 */
[----:B------:R-:W-:Y:S01]  /*7fb00*/  PRMT R6, R2, 0x5410, R19 ;  /* 0x0000541002067816 */ /* 0x000fe20000000013 */
[----:B------:R-:W-:Y:S01]  /*7fb10*/  BAR.SYNC.DEFER_BLOCKING 0x0 ;  /* 0x0000000000007b1d */ /* 0x000fe20000010000 */
[----:B--2---:R-:W-:-:S05]  /*7fb20*/  PRMT R10, R15, 0x5410, R28 ;  /* 0x000054100f0a7816 */ /* 0x004fca000000001c */
[----:B------:R-:W2:Y:S01]  /*7fb30*/  LDL.LU R28, [R1+0x88c] ;  /* 0x00088c00011c7983 */ /* 0x000ea20000300800 */
[----:B---3--:R-:W-:Y:S02]  /*7fb40*/  PRMT R11, R13, 0x5410, R14 ;  /* 0x000054100d0b7816 */ /* 0x008fe4000000000e */
[----:B------:R-:W-:Y:S02]  /*7fb50*/  PRMT R4, R3, 0x5410, R12 ;  /* 0x0000541003047816 */ /* 0x000fe4000000000c */
[----:B------:R-:W0:Y:S04]  /*7fb60*/  LDS.128 R12, [R26] ;  /* 0x000000001a0c7984 */ /* 0x000e280000000c00 */
[----:B------:R-:W2:Y:S04]  /*7fb70*/  LDL.LU R3, [R1+0x1498] ;  /* 0x0014980001037983 */ /* 0x000ea80000300800 */
[----:B------:R-:W3:Y:S04]  /*7fb80*/  LDL.LU R21, [R1+0x878] ;  /* 0x0008780001157983 */ /* 0x000ee80000300800 */
[----:B------:R-:W3:Y:S04]  /*7fb90*/  LDL.LU R2, [R1+0x1494] ;  /* 0x0014940001027983 */ /* 0x000ee80000300800 */
[----:B------:R-:W2:Y:S01]  /*7fba0*/  LDL.LU R20, [R1+0x23c] ;  /* 0x00023c0001147983 */ /* 0x000ea20000300800 */
[----:B----4-:R-:W-:-:S02]  /*7fbb0*/  PRMT R8, R23, 0x5410, R7 ;  /* 0x0000541017087816 */ /* 0x010fc40000000007 */
[----:B------:R-:W-:Y:S01]  /*7fbc0*/  PRMT R7, R17, 0x5410, R18 ;  /* 0x0000541011077816 */ /* 0x000fe20000000012 */
[----:B------:R-:W4:Y:S04]  /*7fbd0*/  LDL.LU R19, [R1+0x334] ;  /* 0x0003340001137983 */ /* 0x000f280000300800 */
[----:B0-----:R-:W-:Y:S01]  /*7fbe0*/  STL [R1+0xa0], R12 ;  /* 0x0000a00c01007387 */ /* 0x001fe20000100800 */
[----:B------:R-:W-:-:S03]  /*7fbf0*/  IMAD.MOV.U32 R17, RZ, RZ, R13 ;  /* 0x000000ffff117224 */ /* 0x000fc600078e000d */
[----:B------:R-:W-:Y:S04]  /*7fc00*/  STL.64 [R1+0xa8], R14 ;  /* 0x0000a80e01007387 */ /* 0x000fe80000100a00 */
[----:B------:R-:W0:Y:S04]  /*7fc10*/  LDS.128 R12, [R26+0x400] ;  /* 0x000400001a0c7984 */ /* 0x000e280000000c00 */
[----:B------:R1:W-:Y:S01]  /*7fc20*/  STL.64 [R1+0x1fd0], R16 ;  /* 0x001fd01001007387 */ /* 0x0003e20000100a00 */
[----:B------:R-:W-:Y:S06]  /*7fc30*/  BAR.SYNC.DEFER_BLOCKING 0x0 ;  /* 0x0000000000007b1d */ /* 0x000fec0000010000 */
[----:B0-----:R-:W-:Y:S01]  /*7fc40*/  STL.64 [R1+0x90], R12 ;  /* 0x0000900c01007387 */ /* 0x001fe20000100a00 */
[----:B------:R-:W-:-:S03]  /*7fc50*/  IMAD.MOV.U32 R18, RZ, RZ, R14 ;  /* 0x000000ffff127224 */ /* 0x000fc600078e000e */
[----:B------:R0:W-:Y:S04]  /*7fc60*/  STL [R1+0x9c], R15 ;  /* 0x00009c0f01007387 */ /* 0x0001e80000100800 */
[----:B-1----:R-:W2:Y:S04]  /*7fc70*/  LDL.LU R16, [R1+0x14b8] ;  /* 0x0014b80001107983 */ /* 0x002ea80000300800 */
[----:B0-----:R-:W2:Y:S04]  /*7fc80*/  LDL.LU R15, [R1+0x8b0] ;  /* 0x0008b000010f7983 */ /* 0x001ea80000300800 */
[----:B------:R-:W2:Y:S04]  /*7fc90*/  LDL.LU R14, [R1+0x14b4] ;  /* 0x0014b400010e7983 */ /* 0x000ea80000300800 */
[----:B------:R-:W3:Y:S04]  /*7fca0*/  LDL.LU R13, [R1+0x8ac] ;  /* 0x0008ac00010d7983 */ /* 0x000ee80000300800 */
[----:B------:R-:W3:Y:S04]  /*7fcb0*/  LDL.LU R12, [R1+0x14b0] ;  /* 0x0014b000010c7983 */ /* 0x000ee80000300800 */
[----:B------:R-:W-:Y:S01]  /*7fcc0*/  STSM.16.M88.4 [R29], R4 ;  /* 0x000000041d007844 */ /* 0x000fe20000000200 */
[----:B------:R-:W-:-:S05]  /*7fcd0*/  PRMT R9, R25, 0x5410, R0 ;  /* 0x0000541019097816 */ /* 0x000fca0000000000 */
[----:B------:R-:W-:Y:S01]  /*7fce0*/  STSM.16.M88.4 [R29+0x200], R8 ;  /* 0x000200081d007844 */ /* 0x000fe20000000200 */
[----:B------:R-:W-:Y:S06]  /*7fcf0*/  BAR.SYNC.DEFER_BLOCKING 0x0 ;  /* 0x0000000000007b1d */ /* 0x000fec0000010000 */
[----:B--2---:R0:W-:Y:S04]  /*7fd00*/  STL.64 [R1+0x2110], R14 ;  /* 0x0021100e01007387 */ /* 0x0041e80000100a00 */
[----:B0-----:R-:W2:Y:S04]  /*7fd10*/  LDL.LU R14, [R1+0x420] ;  /* 0x00042000010e7983 */ /* 0x001ea80000300800 */
[----:B------:R-:W2:Y:S04]  /*7fd20*/  LDL.LU R15, [R1+0xb30] ;  /* 0x000b3000010f7983 */ /* 0x000ea80000300800 */
[----:B---3--:R0:W-:Y:S04]  /*7fd30*/  STL.64 [R1+0x2108], R12 ;  /* 0x0021080c01007387 */ /* 0x0081e80000100a00 */
[----:B0-----:R-:W3:Y:S04]  /*7fd40*/  LDL.LU R12, [R1+0x424] ;  /* 0x00042400010c7983 */ /* 0x001ee80000300800 */
[----:B------:R-:W3:Y:S04]  /*7fd50*/  LDL.LU R13, [R1+0xb34] ;  /* 0x000b3400010d7983 */ /* 0x000ee80000300800 */
[----:B------:R-:W2:Y:S04]  /*7fd60*/  LDL.LU R4, [R1+0x434] ;  /* 0x0004340001047983 */ /* 0x000ea80000300800 */
[----:B------:R-:W2:Y:S04]  /*7fd70*/  LDL.LU R5, [R1+0xb8c] ;  /* 0x000b8c0001057983 */ /* 0x000ea80000300800 */
[----:B------:R-:W3:Y:S04]  /*7fd80*/  LDL.LU R6, [R1+0x430] ;  /* 0x0004300001067983 */ /* 0x000ee80000300800 */
[----:B------:R-:W3:Y:S04]  /*7fd90*/  LDL.LU R7, [R1+0xb88] ;  /* 0x000b880001077983 */ /* 0x000ee80000300800 */
[----:B------:R-:W4:Y:S04]  /*7fda0*/  LDL.LU R10, [R1+0x874] ;  /* 0x00087400010a7983 */ /* 0x000f280000300800 */
[----:B------:R-:W4:Y:S01]  /*7fdb0*/  LDL.LU R11, [R1+0x1490] ;  /* 0x00149000010b7983 */ /* 0x000f220000300800 */
[----:B------:R-:W-:-:S03]  /*7fdc0*/  PRMT R8, R3, 0x5410, R28 ;  /* 0x0000541003087816 */ /* 0x000fc6000000001c */
[----:B------:R-:W4:Y:S04]  /*7fdd0*/  LDL.LU R17, [R1+0x8a0] ;  /* 0x0008a00001117983 */ /* 0x000f280000300800 */
[----:B------:R-:W4:Y:S01]  /*7fde0*/  LDL.LU R23, [R1+0x14a8] ;  /* 0x0014a80001177983 */ /* 0x000f220000300800 */
[----:B------:R-:W-:-:S03]  /*7fdf0*/  PRMT R9, R2, 0x5410, R21 ;  /* 0x0000541002097816 */ /* 0x000fc60000000015 */
[----:B------:R-:W4:Y:S04]  /*7fe00*/  LDL.LU R0, [R1+0x89c] ;  /* 0x00089c0001007983 */ /* 0x000f280000300800 */
[----:B------:R-:W4:Y:S04]  /*7fe10*/  LDL.LU R25, [R1+0x14a4] ;  /* 0x0014a40001197983 */ /* 0x000f280000300800 */
[----:B------:R-:W4:Y:S04]  /*7fe20*/  LDL.LU R28, [R1+0x890] ;  /* 0x00089000011c7983 */ /* 0x000f280000300800 */
[----:B------:R-:W4:Y:S04]  /*7fe30*/  LDL.LU R3, [R1+0x149c] ;  /* 0x00149c0001037983 */ /* 0x000f280000300800 */
[----:B------:R-:W4:Y:S04]  /*7fe40*/  LDL.LU R21, [R1+0x2c0] ;  /* 0x0002c00001157983 */ /* 0x000f280000300800 */
[----:B------:R-:W4:Y:S01]  /*7fe50*/  LDL.LU R2, [R1+0x338] ;  /* 0x0003380001027983 */ /* 0x000f220000300800 */
[----:B--2---:R-:W-:-:S02]  /*7fe60*/  PRMT R4, R5, 0x5410, R4 ;  /* 0x0000541005047816 */ /* 0x004fc40000000004 */
[----:B---3--:R-:W-:Y:S02]  /*7fe70*/  PRMT R5, R7, 0x5410, R6 ;  /* 0x0000541007057816 */ /* 0x008fe40000000006 */
[----:B------:R-:W-:Y:S02]  /*7fe80*/  PRMT R6, R13, 0x5410, R12 ;  /* 0x000054100d067816 */ /* 0x000fe4000000000c */
[----:B------:R-:W-:Y:S02]  /*7fe90*/  PRMT R7, R15, 0x5410, R14 ;  /* 0x000054100f077816 */ /* 0x000fe4000000000e */
[----:B------:R-:W0:Y:S01]  /*7fea0*/  LDS.128 R12, [R26] ;  /* 0x000000001a0c7984 */ /* 0x000e220000000c00 */
[----:B----4-:R-:W-:Y:S02]  /*7feb0*/  PRMT R10, R11, 0x5410, R10 ;  /* 0x000054100b0a7816 */ /* 0x010fe4000000000a */
[----:B------:R-:W-:Y:S01]  /*7fec0*/  PRMT R11, R19, 0x5410, R20 ;  /* 0x00005410130b7816 */ /* 0x000fe20000000014 */
[----:B0-----:R-:W-:Y:S01]  /*7fed0*/  STL.64 [R1+0x80], R12 ;  /* 0x0000800c01007387 */ /* 0x001fe20000100a00 */
[----:B------:R-:W-:-:S03]  /*7fee0*/  IMAD.MOV.U32 R19, RZ, RZ, R15 ;  /* 0x000000ffff137224 */ /* 0x000fc600078e000f */
[----:B------:R-:W-:Y:S04]  /*7fef0*/  STL [R1+0x88], R14 ;  /* 0x0000880e01007387 */ /* 0x000fe80000100800 */
[----:B------:R-:W0:Y:S01]  /*7ff00*/  LDS.128 R12, [R26+0x400] ;  /* 0x000400001a0c7984 */ /* 0x000e220000000c00 */
[----:B------:R-:W-:Y:S06]  /*7ff10*/  BAR.SYNC.DEFER_BLOCKING 0x0 ;  /* 0x0000000000007b1d */ /* 0x000fec0000010000 */
[----:B------:R1:W-:Y:S04]  /*7ff20*/  STL.64 [R1+0x1f18], R18 ;  /* 0x001f181201007387 */ /* 0x0003e80000100a00 */
[----:B-1----:R-:W2:Y:S04]  /*7ff30*/  LDL.LU R18, [R1+0x14bc] ;  /* 0x0014bc0001127983 */ /* 0x002ea80000300800 */
[----:B------:R-:W3:Y:S04]  /*7ff40*/  LDL.LU R19, [R1+0x8b8] ;  /* 0x0008b80001137983 */ /* 0x000ee80000300800 */
[----:B------:R-:W-:Y:S04]  /*7ff50*/  STSM.16.M88.4 [R29], R4 ;  /* 0x000000041d007844 */ /* 0x000fe80000000200 */
[----:B0-----:R-:W-:Y:S01]  /*7ff60*/  STL.64 [R1+0x70], R12 ;  /* 0x0000700c01007387 */ /* 0x001fe20000100a00 */
[----:B------:R-:W-:-:S03]  /*7ff70*/  IMAD.MOV.U32 R20, RZ, RZ, R15 ;  /* 0x000000ffff147224 */ /* 0x000fc600078e000f */
[----:B------:R0:W-:Y:S04]  /*7ff80*/  STL [R1+0x78], R14 ;  /* 0x0000780e01007387 */ /* 0x0001e80000100800 */
[----:B0-----:R-:W4:Y:S04]  /*7ff90*/  LDL.LU.64 R14, [R1+0x2110] ;  /* 0x00211000010e7983 */ /* 0x001f280000300a00 */
[----:B------:R-:W2:Y:S04]  /*7ffa0*/  LDL.LU.64 R12, [R1+0x2108] ;  /* 0x00210800010c7983 */ /* 0x000ea80000300a00 */
[----:B------:R-:W2:Y:S04]  /*7ffb0*/  LDL.LU R7, [R1+0x8bc] ;  /* 0x0008bc0001077983 */ /* 0x000ea80000300800 */
[----:B------:R3:W-:Y:S01]  /*7ffc0*/  STSM.16.M88.4 [R29+0x200], R8 ;  /* 0x000200081d007844 */ /* 0x0007e20000000200 */
[----:B------:R-:W-:Y:S01]  /*7ffd0*/  PRMT R4, R23, 0x5410, R17 ;  /* 0x0000541017047816 */ /* 0x000fe20000000011 */
[----:B------:R-:W-:Y:S01]  /*7ffe0*/  BAR.SYNC.DEFER_BLOCKING 0x0 ;  /* 0x0000000000007b1d */ /* 0x000fe20000010000 */
[----:B---3--:R-:W-:-:S02]  /*7fff0*/  PRMT R9, R16, 0x5410, R19 ;  /* 0x0000541010097816 */ /* 0x008fc40000000013 */
[----:B----4-:R-:W-:Y:S02]  /*80000*/  PRMT R10, R14, 0x5410, R15 ;  /* 0x000054100e0a7816 */ /* 0x010fe4000000000f */
[----:B--2---:R-:W-:Y:S02]  /*80010*/  PRMT R11, R12, 0x5410, R13 ;  /* 0x000054100c0b7816 */ /* 0x004fe4000000000d */
[----:B------:R-:W-:-:S03]  /*80020*/  PRMT R8, R18, 0x5410, R7 ;  /* 0x0000541012087816 */ /* 0x000fc60000000007 */
[----:B------:R-:W-:Y:S04]  /*80030*/  STL.64 [R1+0x2100], R10 ;  /* 0x0021000a01007387 */ /* 0x000fe80000100a00 */
[----:B------:R-:W-:Y:S04]  /*80040*/  STL.64 [R1+0x20f8], R8 ;  /* 0x0020f80801007387 */ /* 0x000fe80000100a00 */
[----:B------:R-:W0:Y:S04]  /*80050*/  LDS.128 R8, [R26] ;  /* 0x000000001a087984 */ /* 0x000e280000000c00 */
[----:B------:R-:W2:Y:S04]  /*80060*/  LDL.LU R18, [R1+0x8d4] ;  /* 0x0008d40001127983 */ /* 0x000ea80000300800 */
[----:B------:R-:W2:Y:S04]  /*80070*/  LDL.LU R19, [R1+0x14c4] ;  /* 0x0014c40001137983 */ /* 0x000ea80000300800 */
[----:B------:R-:W3:Y:S04]  /*80080*/  LDL.LU R15, [R1+0x8d0] ;  /* 0x0008d000010f7983 */ /* 0x000ee80000300800 */
[----:B------:R-:W3:Y:S04]  /*80090*/  LDL.LU R14, [R1+0x14c0] ;  /* 0x0014c000010e7983 */ /* 0x000ee80000300800 */
[----:B------:R-:W4:Y:S04]  /*800a0*/  LDL.LU R13, [R1+0x2c4] ;  /* 0x0002c400010d7983 */ /* 0x000f280000300800 */
[----:B------:R-:W4:Y:S04]  /*800b0*/  LDL.LU R12, [R1+0x340] ;  /* 0x00034000010c7983 */ /* 0x000f280000300800 */
[----:B0-----:R-:W-:Y:S04]  /*800c0*/  STL [R1+0x64], R9 ;  /* 0x0000640901007387 */ /* 0x001fe80000100800 */
[----:B------:R-:W-:Y:S04]  /*800d0*/  STL.64 [R1+0x68], R10 ;  /* 0x0000680a01007387 */ /* 0x000fe80000100a00 */
[----:B------:R-:W2:Y:S04]  /*800e0*/  LDL.LU R16, [R1+0xa88] ;  /* 0x000a880001107983 */ /* 0x000ea80000300800 */
[----:B------:R-:W2:Y:S01]  /*800f0*/  LDL.LU R17, [R1+0x1740] ;  /* 0x0017400001117983 */ /* 0x000ea20000300800 */
[----:B------:R-:W-:Y:S01]  /*80100*/  PRMT R7, R2, 0x5410, R21 ;  /* 0x0000541002077816 */ /* 0x000fe20000000015 */
[----:B------:R-:W-:-:S02]  /*80110*/  IMAD.MOV.U32 R21, RZ, RZ, R8 ;  /* 0x000000ffff157224 */ /* 0x000fc400078e0008 */
[----:B------:R-:W0:Y:S01]  /*80120*/  LDS.128 R8, [R26+0x400] ;  /* 0x000400001a087984 */ /* 0x000e220000000c00 */
[----:B------:R-:W-:Y:S02]  /*80130*/  PRMT R5, R25, 0x5410, R0 ;  /* 0x0000541019057816 */ /* 0x000fe40000000000 */
[----:B------:R-:W-:Y:S01]  /*80140*/  PRMT R6, R3, 0x5410, R28 ;  /* 0x0000541003067816 */ /* 0x000fe2000000001c */
[----:B------:R-:W-:Y:S06]  /*80150*/  BAR.SYNC.DEFER_BLOCKING 0x0 ;  /* 0x0000000000007b1d */ /* 0x000fec0000010000 */
[----:B--2---:R1:W-:Y:S04]  /*80160*/  STL.64 [R1+0x20f0], R16 ;  /* 0x0020f01001007387 */ /* 0x0043e80000100a00 */
[----:B-1----:R-:W2:Y:S04]  /*80170*/  LDL.LU R16, [R1+0x8dc] ;  /* 0x0008dc0001107983 */ /* 0x002ea80000300800 */
[----:B------:R-:W2:Y:S04]  /*80180*/  LDL.LU R17, [R1+0x14c8] ;  /* 0x0014c80001117983 */ /* 0x000ea80000300800 */
[----:B------:R-:W2:Y:S04]  /*80190*/  LDL.LU R23, [R1+0xa84] ;  /* 0x000a840001177983 */ /* 0x000ea80000300800 */
[----:B------:R-:W2:Y:S04]  /*801a0*/  LDL.LU R0, [R1+0x173c] ;  /* 0x00173c0001007983 */ /* 0x000ea80000300800 */
[----:B------:R-:W2:Y:S04]  /*801b0*/  LDL.LU R25, [R1+0xa7c] ;  /* 0x000a7c0001197983 */ /* 0x000ea80000300800 */
[----:B------:R-:W2:Y:S04]  /*801c0*/  LDL.LU R28, [R1+0x152c] ;  /* 0x00152c00011c7983 */ /* 0x000ea80000300800 */
[----:B------:R-:W2:Y:S04]  /*801d0*/  LDL.LU R3, [R1+0xa78] ;  /* 0x000a780001037983 */ /* 0x000ea80000300800 */
[----:B------:R-:W2:Y:S04]  /*801e0*/  LDL.LU R2, [R1+0x1528] ;  /* 0x0015280001027983 */ /* 0x000ea80000300800 */
[----:B------:R1:W-:Y:S04]  /*801f0*/  STL.64 [R1+0x1ee0], R20 ;  /* 0x001ee01401007387 */ /* 0x0003e80000100a00 */
[----:B-1----:R-:W2:Y:S01]  /*80200*/  LDL.LU R21, [R1+0x14cc] ;  /* 0x0014cc0001157983 */ /* 0x002ea20000300800 */
[----:B0-----:R-:W-:-:S03]  /*80210*/  IMAD.MOV.U32 R20, RZ, RZ, R11 ;  /* 0x000000ffff147224 */ /* 0x001fc600078e000b */
[----:B------:R-:W-:Y:S04]  /*80220*/  STL.64 [R1+0x50], R8 ;  /* 0x0000500801007387 */ /* 0x000fe80000100a00 */
[----:B------:R0:W-:Y:S04]  /*80230*/  STL [R1+0x58], R10 ;  /* 0x0000580a01007387 */ /* 0x0001e80000100800 */
[----:B0-----:R-:W2:Y:S04]  /*80240*/  LDL.LU.64 R10, [R1+0x2100] ;  /* 0x00210000010a7983 */ /* 0x001ea80000300a00 */
[----:B------:R-:W2:Y:S04]  /*80250*/  LDL.LU.64 R8, [R1+0x20f8] ;  /* 0x0020f80001087983 */ /* 0x000ea80000300a00 */
[----:B------:R0:W-:Y:S04]  /*80260*/  STL [R1+0x1f94], R20 ;  /* 0x001f941401007387 */ /* 0x0001e80000100800 */
[----:B------:R1:W-:Y:S04]  /*80270*/  STSM.16.M88.4 [R29], R4 ;  /* 0x000000041d007844 */ /* 0x0003e80000000200 */
[----:B0-----:R-:W3:Y:S04]  /*80280*/  LDL.LU R20, [R1+0x8e0] ;  /* 0x0008e00001147983 */ /* 0x001ee80000300800 */
[----:B-1----:R-:W3:Y:S04]  /*80290*/  LDL.LU R4, [R1+0x8ec] ;  /* 0x0008ec0001047983 */ /* 0x002ee80000300800 */
[----:B------:R-:W3:Y:S04]  /*802a0*/  LDL.LU R5, [R1+0x14d4] ;  /* 0x0014d40001057983 */ /* 0x000ee80000300800 */
[----:B------:R-:W4:Y:S04]  /*802b0*/  LDL.LU R6, [R1+0x8e8] ;  /* 0x0008e80001067983 */ /* 0x000f280000300800 */
[----:B------:R-:W4:Y:S04]  /*802c0*/  LDL.LU R7, [R1+0x14d0] ;  /* 0x0014d00001077983 */ /* 0x000f280000300800 */
[----:B--2---:R0:W-:Y:S04]  /*802d0*/  STSM.16.M88.4 [R29+0x200], R8 ;  /* 0x000200081d007844 */ /* 0x0041e80000000200 */
[----:B0-----:R-:W2:Y:S04]  /*802e0*/  LDL.LU R10, [R1+0x8fc] ;  /* 0x0008fc00010a7983 */ /* 0x001ea80000300800 */
[----:B------:R-:W2:Y:S01]  /*802f0*/  LDL.LU R11, [R1+0x14dc] ;  /* 0x0014dc00010b7983 */ /* 0x000ea20000300800 */
[----:B---3--:R-:W-:-:S02]  /*80300*/  PRMT R9, R5, 0x5410, R4 ;  /* 0x0000541005097816 */ /* 0x008fc40000000004 */
[----:B------:R-:W-:Y:S01]  /*80310*/  PRMT R5, R17, 0x5410, R16 ;  /* 0x0000541011057816 */ /* 0x000fe20000000010 */
[----:B------:R-:W-:Y:S01]  /*80320*/  BAR.SYNC.DEFER_BLOCKING 0x0 ;  /* 0x0000000000007b1d */ /* 0x000fe20000010000 */
[----:B--2---:R-:W-:Y:S02]  /*80330*/  PRMT R8, R11, 0x5410, R10 ;  /* 0x000054100b087816 */ /* 0x004fe4000000000a */
[----:B----4-:R-:W-:Y:S02]  /*80340*/  PRMT R10, R7, 0x5410, R6 ;  /* 0x00005410070a7816 */ /* 0x010fe40000000006 */
[----:B------:R-:W-:Y:S02]  /*80350*/  PRMT R6, R19, 0x5410, R18 ;  /* 0x0000541013067816 */ /* 0x000fe40000000012 */
[----:B------:R-:W0:Y:S01]  /*80360*/  LDS.128 R16, [R26] ;  /* 0x000000001a107984 */ /* 0x000e220000000c00 */
[----:B------:R-:W-:Y:S02]  /*80370*/  PRMT R11, R12, 0x5410, R13 ;  /* 0x000054100c0b7816 */ /* 0x000fe4000000000d */
[----:B------:R-:W-:Y:S01]  /*80380*/  PRMT R7, R14, 0x5410, R15 ;  /* 0x000054100e077816 */ /* 0x000fe2000000000f */
[----:B------:R-:W2:Y:S04]  /*80390*/  LDL.LU R12, [R1+0x1514] ;  /* 0x00151400010c7983 */ /* 0x000ea80000300800 */
[----:B------:R-:W3:Y:S04]  /*803a0*/  LDL.LU R13, [R1+0x14f4] ;  /* 0x0014f400010d7983 */ /* 0x000ee80000300800 */
[----:B------:R-:W4:Y:S04]  /*803b0*/  LDL.LU R14, [R1+0x14e0] ;  /* 0x0014e000010e7983 */ /* 0x000f280000300800 */
[----:B------:R-:W2:Y:S04]  /*803c0*/  LDL.LU R15, [R1+0x34c] ;  /* 0x00034c00010f7983 */ /* 0x000ea80000300800 */
[----:B0-----:R-:W-:Y:S04]  /*803d0*/  STL.64 [R1+0x40], R16 ;  /* 0x0000401001007387 */ /* 0x001fe80000100a00 */
[----:B------:R-:W-:Y:S04]  /*803e0*/  STL.64 [R1+0x48], R18 ;  /* 0x0000481201007387 */ /* 0x000fe80000100a00 */
[----:B------:R-:W0:Y:S04]  /*803f0*/  LDS.128 R16, [R26+0x400] ;  /* 0x000400001a107984 */ /* 0x000e280000000c00 */
[----:B0-----:R0:W-:Y:S04]  /*80400*/  STL.64 [R1+0x30], R16 ;  /* 0x0000301001007387 */ /* 0x0011e80000100a00 */
[----:B------:R-:W-:Y:S04]  /*80410*/  STL.64 [R1+0x38], R18 ;  /* 0x0000381201007387 */ /* 0x000fe80000100a00 */
[----:B0-----:R-:W2:Y:S01]  /*80420*/  LDL.LU.64 R16, [R1+0x20f0] ;  /* 0x0020f00001107983 */ /* 0x001ea20000300a00 */
[----:B------:R-:W-:Y:S01]  /*80430*/  PRMT R4, R21, 0x5410, R20 ;  /* 0x0000541015047816 */ /* 0x000fe20000000014 */
[----:B------:R-:W-:Y:S06]  /*80440*/  BAR.SYNC.DEFER_BLOCKING 0x0 ;  /* 0x0000000000007b1d */ /* 0x000fec0000010000 */
[----:B------:R0:W-:Y:S04]  /*80450*/  STSM.16.M88.4 [R29], R4 ;  /* 0x000000041d007844 */ /* 0x0001e80000000200 */
[----:B------:R1:W-:Y:S04]  /*80460*/  STSM.16.M88.4 [R29+0x200], R8 ;  /* 0x000200081d007844 */ /* 0x0003e80000000200 */
[----:B0-----:R-:W3:Y:S04]  /*80470*/  LDL.LU R4, [R1+0xa74] ;  /* 0x000a740001047983 */ /* 0x001ee80000300800 */
[----:B------:R-:W3:Y:S01]  /*80480*/  LDL.LU R5, [R1+0xa70] ;  /* 0x000a700001057983 */ /* 0x000ee20000300800 */
[----:B-1----:R-:W-:-:S03]  /*80490*/  PRMT R10, R28, 0x5410, R25 ;  /* 0x000054101c0a7816 */ /* 0x002fc60000000019 */
[----:B------:R-:W4:Y:S01]  /*804a0*/  LDL.LU R6, [R1+0xa68] ;  /* 0x000a680001067983 */ /* 0x000f220000300800 */
[----:B------:R-:W-:-:S03]  /*804b0*/  PRMT R9, R0, 0x5410, R23 ;  /* 0x0000541000097816 */ /* 0x000fc60000000017 */
[----:B------:R-:W4:Y:S01]  /*804c0*/  LDL.LU R7, [R1+0x2c8] ;  /* 0x0002c80001077983 */ /* 0x000f220000300800 */
[----:B------:R-:W-:Y:S01]  /*804d0*/  PRMT R11, R2, 0x5410, R3 ;  /* 0x00005410020b7816 */ /* 0x000fe20000000003 */
[----:B------:R-:W-:Y:S01]  /*804e0*/  BAR.SYNC.DEFER_BLOCKING 0x0 ;  /* 0x0000000000007b1d */ /* 0x000fe20000010000 */
[----:B--2---:R-:W-:-:S05]  /*804f0*/  PRMT R8, R17, 0x5410, R16 ;  /* 0x0000541011087816 */ /* 0x004fca0000000010 */
[----:B------:R-:W2:Y:S04]  /*80500*/  LDL.LU R16, [R1] ;  /* 0x0000000001107983 */ /* 0x000ea80000300800 */
[----:B------:R-:W2:Y:S04]  /*80510*/  LDL.LU R17, [R1+0x4] ;  /* 0x0000040001117983 */ /* 0x000ea80000300800 */
[----:B------:R-:W2:Y:S04]  /*80520*/  LDL.LU R25, [R1+0x175c] ;  /* 0x00175c0001197983 */ /* 0x000ea80000300800 */
[----:B------:R-:W2:Y:S04]  /*80530*/  LDL.LU R23, [R1+0x1758] ;  /* 0x0017580001177983 */ /* 0x000ea80000300800 */
[----:B------:R-:W2:Y:S04]  /*80540*/  LDL.LU R3, [R1+0x1750] ;  /* 0x0017500001037983 */ /* 0x000ea80000300800 */
[----:B------:R-:W2:Y:S04]  /*80550*/  LDL.LU R2, [R1+0x174c] ;  /* 0x00174c0001027983 */ /* 0x000ea80000300800 */
[----:B------:R-:W2:Y:S04]  /*80560*/  LDL.LU R20, [R1+0xab0] ;  /* 0x000ab00001147983 */ /* 0x000ea80000300800 */
[----:B------:R-:W2:Y:S01]  /*80570*/  LDL.LU R21, [R1+0x1748] ;  /* 0x0017480001157983 */ /* 0x000ea20000300800 */
[----:B---3--:R-:W-:-:S02]  /*80580*/  PRMT R12, R12, 0x5410, R4 ;  /* 0x000054100c0c7816 */ /* 0x008fc40000000004 */
[----:B------:R-:W-:Y:S02]  /*80590*/  PRMT R13, R13, 0x5410, R5 ;  /* 0x000054100d0d7816 */ /* 0x000fe40000000005 */
[----:B----4-:R-:W-:Y:S02]  /*805a0*/  PRMT R14, R14, 0x5410, R6 ;  /* 0x000054100e0e7816 */ /* 0x010fe40000000006 */
[----:B------:R-:W-:Y:S02]  /*805b0*/  PRMT R15, R15, 0x5410, R7 ;  /* 0x000054100f0f7816 */ /* 0x000fe40000000007 */
[----:B------:R-:W0:Y:S04]  /*805c0*/  LDS.128 R4, [R26] ;  /* 0x000000001a047984 */ /* 0x000e280000000c00 */
[----:B--2---:R-:W-:Y:S04]  /*805d0*/  STL.64 [R1+0x20e8], R22 ;  /* 0x0020e81601007387 */ /* 0x004fe80000100a00 */
[----:B------:R1:W-:Y:S04]  /*805e0*/  STL.64 [R1+0x20e0], R20 ;  /* 0x0020e01401007387 */ /* 0x0003e80000100a00 */
[----:B-1----:R-:W2:Y:S04]  /*805f0*/  LDL.LU R20, [R1+0x1b0] ;  /* 0x0001b00001147983 */ /* 0x002ea80000300800 */
[----:B------:R-:W2:Y:S04]  /*80600*/  LDL.LU R21, [R1+0x1b4] ;  /* 0x0001b40001157983 */ /* 0x000ea80000300800 */
[----:B------:R-:W2:Y:S04]  /*80610*/  LDL.LU R22, [R1+0x1b8] ;  /* 0x0001b80001167983 */ /* 0x000ea80000300800 */
[----:B------:R-:W2:Y:S04]  /*80620*/  LDL.LU R23, [R1+0x1bc] ;  /* 0x0001bc0001177983 */ /* 0x000ea80000300800 */
[----:B------:R-:W3:Y:S04]  /*80630*/  LDL.LU R18, [R1+0xa9c] ;  /* 0x000a9c0001127983 */ /* 0x000ee80000300800 */
[----:B------:R-:W3:Y:S04]  /*80640*/  LDL.LU R19, [R1+0x1744] ;  /* 0x0017440001137983 */ /* 0x000ee80000300800 */
[----:B------:R-:W4:Y:S04]  /*80650*/  LDL.LU R0, [R1+0x238] ;  /* 0x0002380001007983 */ /* 0x000f280000300800 */
[----:B------:R-:W4:Y:S04]  /*80660*/  LDL.LU R28, [R1+0x30c] ;  /* 0x00030c00011c7983 */ /* 0x000f280000300800 */
[----:B0-----:R-:W-:Y:S04]  /*80670*/  STL.64 [R1+0x20], R4 ;  /* 0x0000200401007387 */ /* 0x001fe80000100a00 */
[----:B------:R-:W-:Y:S04]  /*80680*/  STL.64 [R1+0x28], R6 ;  /* 0x0000280601007387 */ /* 0x000fe80000100a00 */
[----:B------:R-:W0:Y:S01]  /*80690*/  LDS.128 R4, [R26+0x400] ;  /* 0x000400001a047984 */ /* 0x000e220000000c00 */
[----:B------:R-:W-:Y:S06]  /*806a0*/  BAR.SYNC.DEFER_BLOCKING 0x0 ;  /* 0x0000000000007b1d */ /* 0x000fec0000010000 */
[----:B------:R1:W-:Y:S04]  /*806b0*/  STSM.16.M88.4 [R29], R12 ;  /* 0x0000000c1d007844 */ /* 0x0003e80000000200 */
[----:B------:R0:W-:Y:S04]  /*806c0*/  STSM.16.M88.4 [R29+0x200], R8 ;  /* 0x000200081d007844 */ /* 0x0001e80000000200 */
[----:B0-----:R-:W-:Y:S04]  /*806d0*/  STL.64 [R1+0x10], R4 ;  /* 0x0000100401007387 */ /* 0x001fe80000100a00 */
[----:B------:R-:W-:Y:S01]  /*806e0*/  STL.64 [R1+0x18], R6 ;  /* 0x0000180601007387 */ /* 0x000fe20000100a00 */
[----:B------:R-:W-:Y:S06]  /*806f0*/  BAR.SYNC.DEFER_BLOCKING 0x0 ;  /* 0x0000000000007b1d */ /* 0x000fec0000010000 */
[----:B-1----:R-:W4:Y:S04]  /*80700*/  LDL.LU R12, [R1+0xacc] ;  /* 0x000acc00010c7983 */ /* 0x002f280000300800 */
[----:B------:R-:W4:Y:S04]  /*80710*/  LDL.LU R13, [R1+0x1754] ;  /* 0x00175400010d7983 */ /* 0x000f280000300800 */
[----:B------:R-:W4:Y:S04]  /*80720*/  LDL.LU R14, [R1+0xac8] ;  /* 0x000ac800010e7983 */ /* 0x000f280000300800 */
[----:B------:R-:W4:Y:S04]  /*80730*/  LDL.LU R15, [R1+0xab4] ;  /* 0x000ab400010f7983 */ /* 0x000f280000300800 */
[----:B------:R-:W0:Y:S04]  /*80740*/  LDS.128 R4, [R26] ;  /* 0x000000001a047984 */ /* 0x000e280000000c00 */
[----:B------:R-:W4:Y:S04]  /*80750*/  LDL.LU R10, [R1+0xb1c] ;  /* 0x000b1c00010a7983 */ /* 0x000f280000300800 */
[----:B------:R-:W4:Y:S04]  /*80760*/  LDL.LU R11, [R1+0xb18] ;  /* 0x000b1800010b7983 */ /* 0x000f280000300800 */
[----:B0-----:R-:W-:Y:S04]  /*80770*/  STL.64 [R1], R4 ;  /* 0x0000000401007387 */ /* 0x001fe80000100a00 */
[----:B------:R-:W-:Y:S04]  /*80780*/  STL.64 [R1+0x8], R6 ;  /* 0x0000080601007387 */ /* 0x000fe80000100a00 */
[----:B------:R-:W0:Y:S01]  /*80790*/  LDS.128 R4, [R26+0x400] ;  /* 0x000400001a047984 */ /* 0x000e220000000c00 */
[----:B------:R-:W-:Y:S01]  /*807a0*/  BAR.SYNC.DEFER_BLOCKING 0x0 ;  /* 0x0000000000007b1d */ /* 0x000fe20000010000 */
[----:B------:R-:W-:-:S05]  /*807b0*/  PRMT R16, R17, 0x5410, R16 ;  /* 0x0000541011107816 */ /* 0x000fca0000000010 */
[----:B0-----:R0:W-:Y:S04]  /*807c0*/  STL [R1+0x1e9c], R4 ;  /* 0x001e9c0401007387 */ /* 0x0011e80000100800 */
[----:B------:R1:W-:Y:S04]  /*807d0*/  STL [R1+0x1e98], R5 ;  /* 0x001e980501007387 */ /* 0x0003e80000100800 */
[----:B------:R1:W-:Y:S04]  /*807e0*/  STL.64 [R1+0x1e90], R6 ;  /* 0x001e900601007387 */ /* 0x0003e80000100a00 */
[----:B0-----:R-:W4:Y:S04]  /*807f0*/  LDL.LU R4, [R1+0x1c0] ;  /* 0x0001c00001047983 */ /* 0x001f280000300800 */
[----:B-1----:R-:W4:Y:S04]  /*80800*/  LDL.LU R5, [R1+0x1c4] ;  /* 0x0001c40001057983 */ /* 0x002f280000300800 */
[----:B------:R-:W4:Y:S01]  /*80810*/  LDL.LU R6, [R1+0x1c8] ;  /* 0x0001c80001067983 */ /* 0x000f220000300800 */
[----:B------:R-:W-:-:S03]  /*80820*/  IMAD.MOV.U32 R7, RZ, RZ, R16 ;  /* 0x000000ffff077224 */ /* 0x000fc600078e0010 */
[----:B--2---:R0:W-:Y:S04]  /*80830*/  STSM.16.M88.4 [R29], R20 ;  /* 0x000000141d007844 */ /* 0x0041e80000000200 */
[----:B0-----:R-:W2:Y:S04]  /*80840*/  LDL.LU.64 R22, [R1+0x20e8] ;  /* 0x0020e80001167983 */ /* 0x001ea80000300a00 */
[----:B------:R-:W2:Y:S04]  /*80850*/  LDL.LU.64 R20, [R1+0x20e0] ;  /* 0x0020e00001147983 */ /* 0x000ea80000300a00 */
[----:B------:R-:W2:Y:S01]  /*80860*/  LDL.LU.64 R16, [R1+0x1478] ;  /* 0x0014780001107983 */ /* 0x000ea20000300a00 */
[----:B---3--:R-:W-:-:S02]  /*80870*/  PRMT R18, R19, 0x5410, R18 ;  /* 0x0000541013127816 */ /* 0x008fc40000000012 */
[----:B----4-:R-:W-:Y:S02]  /*80880*/  PRMT R19, R28, 0x5410, R0 ;  /* 0x000054101c137816 */ /* 0x010fe40000000000 */
[----:B------:R-:W-:Y:S02]  /*80890*/  PRMT R3, R3, 0x5410, R14 ;  /* 0x0000541003037816 */ /* 0x000fe4000000000e */
[----:B------:R-:W-:Y:S02]  /*808a0*/  PRMT R2, R2, 0x5410, R15 ;  /* 0x0000541002027816 */ /* 0x000fe4000000000f */
[----:B------:R-:W-:Y:S01]  /*808b0*/  PRMT R25, R25, 0x5410, R10 ;  /* 0x0000541019197816 */ /* 0x000fe2000000000a */
[----:B------:R0:W-:Y:S01]  /*808c0*/  STSM.16.M88.4 [R29+0x200], R4 ;  /* 0x000200041d007844 */ /* 0x0001e20000000200 */
[----:B--2---:R-:W-:Y:S01]  /*808d0*/  PRMT R23, R23, 0x5410, R11 ;  /* 0x0000541017177816 */ /* 0x004fe2000000000b */
[----:B------:R-:W-:Y:S06]  /*808e0*/  BAR.SYNC.DEFER_BLOCKING 0x0 ;  /* 0x0000000000007b1d */ /* 0x000fec0000010000 */
[----:B------:R1:W-:Y:S04]  /*808f0*/  STL.64 [R1+0x20c8], R16 ;  /* 0x0020c81001007387 */ /* 0x0003e80000100a00 */
[----:B0-----:R-:W2:Y:S04]  /*80900*/  LDL.LU.64 R6, [R1+0x1480] ;  /* 0x0014800001067983 */ /* 0x001ea80000300a00 */
[----:B------:R-:W3:Y:S04]  /*80910*/  LDL.LU.64 R4, [R1+0x1470] ;  /* 0x0014700001047983 */ /* 0x000ee80000300a00 */
[----:B------:R-:W0:Y:S01]  /*80920*/  LDS.128 R8, [R26] ;  /* 0x000000001a087984 */ /* 0x000e220000000c00 */
[----:B-1----:R-:W-:-:S03]  /*80930*/  PRMT R16, R13, 0x5410, R12 ;  /* 0x000054100d107816 */ /* 0x002fc6000000000c */
[----:B------:R-:W1:Y:S04]  /*80940*/  LDS.128 R12, [R26+0x400] ;  /* 0x000400001a0c7984 */ /* 0x000e680000000c00 */
[----:B------:R-:W4:Y:S01]  /*80950*/  LDL.LU R28, [R1+0x1a4] ;  /* 0x0001a400011c7983 */ /* 0x000f220000300800 */
[----:B------:R-:W-:Y:S01]  /*80960*/  PRMT R17, R21, 0x5410, R20 ;  /* 0x0000541015117816 */ /* 0x000fe20000000014 */
[----:B------:R-:W-:Y:S06]  /*80970*/  BAR.SYNC.DEFER_BLOCKING 0x0 ;  /* 0x0000000000007b1d */ /* 0x000fec0000010000 */
[----:B0-----:R-:W-:Y:S04]  /*80980*/  STL [R1+0x1ecc], R10 ;  /* 0x001ecc0a01007387 */ /* 0x001fe80000100800 */
[----:B------:R0:W-:Y:S04]  /*80990*/  STL.64 [R1+0x1ea0], R8 ;  /* 0x001ea00801007387 */ /* 0x0001e80000100a00 */
[----:B------:R-:W-:Y:S04]  /*809a0*/  STSM.16.M88.4 [R29], R16 ;  /* 0x000000101d007844 */ /* 0x000fe80000000200 */
[----:B0-----:R-:W2:Y:S04]  /*809b0*/  LDL.LU.64 R8, [R1+0x1488] ;  /* 0x0014880001087983 */ /* 0x001ea80000300a00 */
[----:B------:R-:W-:Y:S04]  /*809c0*/  STL [R1+0x1e88], R11 ;  /* 0x001e880b01007387 */ /* 0x000fe80000100800 */
[----:B------:R-:W3:Y:S04]  /*809d0*/  LDL.LU R26, [R1+0x20d8] ;  /* 0x0020d800011a7983 */ /* 0x000ee80000300800 */
[----:B------:R-:W3:Y:S04]  /*809e0*/  LDL.LU.64 R20, [R1+0x1468] ;  /* 0x0014680001147983 */ /* 0x000ee80000300a00 */
[----:B-1----:R0:W-:Y:S04]  /*809f0*/  STL.64 [R1+0x1eb0], R12 ;  /* 0x001eb00c01007387 */ /* 0x0021e80000100a00 */
[----:B------:R1:W-:Y:S01]  /*80a00*/  STL.64 [R1+0x1ea8], R14 ;  /* 0x001ea80e01007387 */ /* 0x0003e20000100a00 */
[----:B0-----:R-:W-:-:S03]  /*80a10*/  IMAD.MOV.U32 R12, RZ, RZ, R3 ;  /* 0x000000ffff0c7224 */ /* 0x001fc600078e0003 */
[----:B------:R-:W3:Y:S01]  /*80a20*/  LDL.LU R3, [R1+0x20d4] ;  /* 0x0020d40001037983 */ /* 0x000ee20000300800 */
[----:B------:R-:W-:-:S03]  /*80a30*/  IMAD.MOV.U32 R13, RZ, RZ, R2 ;  /* 0x000000ffff0d7224 */ /* 0x000fc600078e0002 */
[----:B------:R-:W3:Y:S04]  /*80a40*/  LDL.LU R2, [R1+0x20d0] ;  /* 0x0020d00001027983 */ /* 0x000ee80000300800 */
[----:B------:R-:W3:Y:S01]  /*80a50*/  LDL.LU.64 R16, [R1+0x20c8] ;  /* 0x0020c80001107983 */ /* 0x000ee20000300a00 */
[----:B-1----:R-:W-:Y:S02]  /*80a60*/  IMAD.MOV.U32 R14, RZ, RZ, R25 ;  /* 0x000000ffff0e7224 */ /* 0x002fe400078e0019 */
[----:B------:R-:W-:Y:S01]  /*80a70*/  IMAD.MOV.U32 R15, RZ, RZ, R23 ;  /* 0x000000ffff0f7224 */ /* 0x000fe200078e0017 */
[C---:B------:R-:W-:Y:S01]  /*80a80*/  PRMT R0, R27.reuse, 0x7770, RZ ;  /* 0x000077701b007816 */ /* 0x040fe200000000ff */
[----:B------:R-:W4:Y:S04]  /*80a90*/  LDL.LU.64 R18, [R1+0x1460] ;  /* 0x0014600001127983 */ /* 0x000f280000300a00 */
[----:B------:R0:W-:Y:S01]  /*80aa0*/  STSM.16.M88.4 [R29+0x200], R12 ;  /* 0x0002000c1d007844 */ /* 0x0001e20000000200 */
[----:B------:R-:W-:Y:S01]  /*80ab0*/  BAR.SYNC.DEFER_BLOCKING 0x0 ;  /* 0x0000000000007b1d */ /* 0x000fe20000010000 */
[----:B0-----:R-:W-:-:S05]  /*80ac0*/  PRMT R29, R27, 0x7771, RZ ;  /* 0x000077711b1d7816 */ /* 0x001fca00000000ff */
[----:B--2---:R0:W-:Y:S02]  /*80ad0*/  @P3 STG.E.U8 desc[UR54][R8.64], R0 ;  /* 0x0000000008003986 */ /* 0x0041e4000c101136 */
[----:B0-----:R-:W-:Y:S02]  /*80ae0*/  IMAD.MOV.U32 R0, RZ, RZ, R24 ;  /* 0x000000ffff007224 */ /* 0x001fe400078e0018 */
[----:B---3--:R0:W-:Y:S02]  /*80af0*/  @P4 STG.E.U8 desc[UR54][R16.64], R29 ;  /* 0x0000001d10004986 */ /* 0x0081e4000c101136 */
[C---:B0-----:R-:W-:Y:S02]  /*80b00*/  PRMT R29, R27.reuse, 0x7772, RZ ;  /* 0x000077721b1d7816 */ /* 0x041fe400000000ff */
[----:B------:R-:W2:Y:S04]  /*80b10*/  LDL.LU.64 R16, [R1+0x1458] ;  /* 0x0014580001107983 */ /* 0x000ea80000300a00 */
[----:B------:R0:W-:Y:S04]  /*80b20*/  @P5 STG.E.U8 desc[UR54][R6.64], R29 ;  /* 0x0000001d06005986 */ /* 0x0001e8000c101136 */
[----:B------:R-:W3:Y:S01]  /*80b30*/  LDL.LU.64 R24, [R1+0x1450] ;  /* 0x0014500001187983 */ /* 0x000ee20000300a00 */
[----:B0-----:R-:W-:-:S03]  /*80b40*/  PRMT R29, R27, 0x7773, RZ ;  /* 0x000077731b1d7816 */ /* 0x001fc600000000ff */
[----:B------:R-:W2:Y:S04]  /*80b50*/  LDL.LU R27, [R1+0x20c4] ;  /* 0x0020c400011b7983 */ /* 0x000ea80000300800 */
[----:B------:R-:W2:Y:S04]  /*80b60*/  LDL.LU.64 R14, [R1+0x1438] ;  /* 0x00143800010e7983 */ /* 0x000ea80000300a00 */
[----:B------:R4:W-:Y:S02]  /*80b70*/  @P6 STG.E.U8 desc[UR54][R4.64], R29 ;  /* 0x0000001d04006986 */ /* 0x0009e4000c101136 */
[----:B----4-:R-:W-:-:S05]  /*80b80*/  PRMT R29, R28, 0x7770, RZ ;  /* 0x000077701c1d7816 */ /* 0x010fca00000000ff */
[----:B------:R-:W-:Y:S04]  /*80b90*/  @P1 STG.E.U8 desc[UR54][R20.64], R29 ;  /* 0x0000001d14001986 */ /* 0x000fe8000c101136 */
[----:B--2---:R0:W-:Y:S04]  /*80ba0*/  STL.64 [R1+0x20a8], R14 ;  /* 0x0020a80e01007387 */ /* 0x0041e80000100a00 */
[----:B0-----:R-:W2:Y:S01]  /*80bb0*/  LDL.LU.64 R14, [R1+0x1440] ;  /* 0x00144000010e7983 */ /* 0x001ea20000300a00 */
[----:B------:R-:W-:Y:S02]  /*80bc0*/  LOP3.LUT P1, RZ, R27, 0x400, RZ, 0xc0, !PT ;  /* 0x000004001bff7812 */ /* 0x000fe4000782c0ff */
[----:B------:R-:W-:-:S11]  /*80bd0*/  PRMT R29, R28, 0x7771, RZ ;  /* 0x000077711c1d7816 */ /* 0x000fd600000000ff */
[----:B------:R0:W-:Y:S01]  /*80be0*/  @P1 STG.E.U8 desc[UR54][R18.64], R29 ;  /* 0x0000001d12001986 */ /* 0x0001e2000c101136 */
[----:B------:R-:W-:Y:S02]  /*80bf0*/  LOP3.LUT P1, RZ, R27, 0x200, RZ, 0xc0, !PT ;  /* 0x000002001bff7812 */ /* 0x000fe4000782c0ff */
[----:B0-----:R-:W-:-:S11]  /*80c00*/  PRMT R29, R28, 0x7772, RZ ;  /* 0x000077721c1d7816 */ /* 0x001fd600000000ff */
[----:B------:R0:W-:Y:S01]  /*80c10*/  @P1 STG.E.U8 desc[UR54][R16.64], R29 ;  /* 0x0000001d10001986 */ /* 0x0001e2000c101136 */
[----:B------:R-:W-:Y:S02]  /*80c20*/  LOP3.LUT P1, RZ, R27, 0x100, RZ, 0xc0, !PT ;  /* 0x000001001bff7812 */ /* 0x000fe4000782c0ff */
[----:B0-----:R-:W-:-:S11]  /*80c30*/  PRMT R29, R28, 0x7773, RZ ;  /* 0x000077731c1d7816 */ /* 0x001fd600000000ff */
[----:B---3--:R-:W-:Y:S04]  /*80c40*/  @P1 STG.E.U8 desc[UR54][R24.64], R29 ;  /* 0x0000001d18001986 */ /* 0x008fe8000c101136 */
[----:B--2---:R0:W-:Y:S04]  /*80c50*/  STL.64 [R1+0x20b0], R14 ;  /* 0x0020b00e01007387 */ /* 0x0041e80000100a00 */
[----:B0-----:R-:W2:Y:S04]  /*80c60*/  LDL.LU.64 R14, [R1+0x1448] ;  /* 0x00144800010e7983 */ /* 0x001ea80000300a00 */
[----:B------:R-:W3:Y:S04]  /*80c70*/  LDL.LU.64 R12, [R1+0x1430] ;  /* 0x00143000010c7983 */ /* 0x000ee80000300a00 */
[----:B------:R-:W4:Y:S04]  /*80c80*/  LDL.LU.64 R10, [R1+0x1428] ;  /* 0x00142800010a7983 */ /* 0x000f280000300a00 */
[----:B------:R-:W2:Y:S04]  /*80c90*/  LDL.LU.64 R8, [R1+0x1420] ;  /* 0x0014200001087983 */ /* 0x000ea80000300a00 */
[----:B------:R-:W2:Y:S04]  /*80ca0*/  LDL.LU.64 R6, [R1+0x1418] ;  /* 0x0014180001067983 */ /* 0x000ea80000300a00 */
[----:B------:R-:W2:Y:S04]  /*80cb0*/  LDL.LU R23, [R1+0x190] ;  /* 0x0001900001177983 */ /* 0x000ea80000300800 */
[----:B------:R-:W2:Y:S04]  /*80cc0*/  LDL.LU.64 R4, [R1+0x1410] ;  /* 0x0014100001047983 */ /* 0x000ea80000300a00 */
[----:B------:R-:W2:Y:S04]  /*80cd0*/  LDL.LU.64 R20, [R1+0x1408] ;  /* 0x0014080001147983 */ /* 0x000ea80000300a00 */
[----:B------:R-:W2:Y:S04]  /*80ce0*/  LDL.LU.64 R18, [R1+0x1400] ;  /* 0x0014000001127983 */ /* 0x000ea80000300a00 */
[----:B------:R-:W2:Y:S04]  /*80cf0*/  LDL.LU.64 R16, [R1+0x13f8] ;  /* 0x0013f80001107983 */ /* 0x000ea80000300a00 */
[----:B------:R-:W2:Y:S04]  /*80d00*/  LDL.LU R28, [R1+0x20c0] ;  /* 0x0020c000011c7983 */ /* 0x000ea80000300800 */
[----:B------:R-:W2:Y:S01]  /*80d10*/  LDL.LU.64 R24, [R1+0x20b8] ;  /* 0x0020b80001187983 */ /* 0x000ea20000300a00 */
[----:B------:R-:W-:-:S02]  /*80d20*/  LOP3.LUT P1, RZ, R27, 0x80, RZ, 0xc0, !PT ;  /* 0x000000801bff7812 */ /* 0x000fc4000782c0ff */
[----:B--2---:R-:W-:-:S11]  /*80d30*/  PRMT R29, R25, 0x7770, RZ ;  /* 0x00007770191d7816 */ /* 0x004fd600000000ff */
[----:B------:R0:W-:Y:S04]  /*80d40*/  @P1 STG.E.U8 desc[UR54][R14.64], R29 ;  /* 0x0000001d0e001986 */ /* 0x0001e8000c101136 */
[----:B0-----:R-:W2:Y:S01]  /*80d50*/  LDL.LU.64 R14, [R1+0x20b0] ;  /* 0x0020b000010e7983 */ /* 0x001ea20000300a00 */
[----:B------:R-:W-:Y:S02]  /*80d60*/  LOP3.LUT P1, RZ, R27, 0x40, RZ, 0xc0, !PT ;  /* 0x000000401bff7812 */ /* 0x000fe4000782c0ff */
[----:B------:R-:W-:-:S11]  /*80d70*/  PRMT R29, R25, 0x7771, RZ ;  /* 0x00007771191d7816 */ /* 0x000fd600000000ff */
[----:B--2---:R0:W-:Y:S04]  /*80d80*/  @P1 STG.E.U8 desc[UR54][R14.64], R29 ;  /* 0x0000001d0e001986 */ /* 0x0041e8000c101136 */
[----:B0-----:R-:W2:Y:S01]  /*80d90*/  LDL.LU.64 R14, [R1+0x20a8] ;  /* 0x0020a800010e7983 */ /* 0x001ea20000300a00 */
[----:B------:R-:W-:Y:S02]  /*80da0*/  LOP3.LUT P1, RZ, R27, 0x20, RZ, 0xc0, !PT ;  /* 0x000000201bff7812 */ /* 0x000fe4000782c0ff */
[----:B------:R-:W-:Y:S02]  /*80db0*/  PRMT R29, R25, 0x7772, RZ ;  /* 0x00007772191d7816 */ /* 0x000fe400000000ff */
[C---:B------:R-:W-:Y:S02]  /*80dc0*/  LOP3.LUT P2, RZ, R3.reuse, 0x8, RZ, 0xc0, !PT ;  /* 0x0000000803ff7812 */ /* 0x040fe4000784c0ff */
[----:B------:R-:W-:-:S02]  /*80dd0*/  LOP3.LUT P0, RZ, R3, 0x2, RZ, 0xc0, !PT ;  /* 0x0000000203ff7812 */ /* 0x000fc4000780c0ff */
[C---:B------:R-:W-:Y:S02]  /*80de0*/  LOP3.LUT P3, RZ, R2.reuse, 0x40000000, RZ, 0xc0, !PT ;  /* 0x4000000002ff7812 */ /* 0x040fe4000786c0ff */
[C---:B------:R-:W-:Y:S02]  /*80df0*/  LOP3.LUT P4, RZ, R2.reuse, 0x10000000, RZ, 0xc0, !PT ;  /* 0x1000000002ff7812 */ /* 0x040fe4000788c0ff */
[C---:B------:R-:W-:Y:S02]  /*80e00*/  LOP3.LUT P5, RZ, R2.reuse, 0x8000000, RZ, 0xc0, !PT ;  /* 0x0800000002ff7812 */ /* 0x040fe400078ac0ff */
[----:B------:R-:W-:Y:S01]  /*80e10*/  LOP3.LUT P6, RZ, R2, 0x2000000, RZ, 0xc0, !PT ;  /* 0x0200000002ff7812 */ /* 0x000fe200078cc0ff */
[----:B--2---:R0:W-:Y:S01]  /*80e20*/  @P1 STG.E.U8 desc[UR54][R14.64], R29 ;  /* 0x0000001d0e001986 */ /* 0x0041e2000c101136 */
[----:B------:R-:W-:Y:S02]  /*80e30*/  LOP3.LUT P1, RZ, R27, 0x10, RZ, 0xc0, !PT ;  /* 0x000000101bff7812 */ /* 0x000fe4000782c0ff */
[----:B0-----:R-:W-:-:S02]  /*80e40*/  PRMT R29, R25, 0x7773, RZ ;  /* 0x00007773191d7816 */ /* 0x001fc400000000ff */
[----:B------:R-:W2:Y:S09]  /*80e50*/  LDL.LU R25, [R1+0x20a4] ;  /* 0x0020a40001197983 */ /* 0x000eb20000300800 */
[----:B---3--:R0:W-:Y:S01]  /*80e60*/  @P1 STG.E.U8 desc[UR54][R12.64], R29 ;  /* 0x0000001d0c001986 */ /* 0x0081e2000c101136 */
[----:B------:R-:W-:-:S02]  /*80e70*/  LOP3.LUT P1, RZ, R27, 0x8, RZ, 0xc0, !PT ;  /* 0x000000081bff7812 */ /* 0x000fc4000782c0ff */
[----:B0-----:R-:W-:-:S11]  /*80e80*/  PRMT R29, R28, 0x7770, RZ ;  /* 0x000077701c1d7816 */ /* 0x001fd600000000ff */
[----:B----4-:R0:W-:Y:S02]  /*80e90*/  @P1 STG.E.U8 desc[UR54][R10.64], R29 ;  /* 0x0000001d0a001986 */ /* 0x0101e4000c101136 */
[----:B0-----:R-:W-:-:S05]  /*80ea0*/  PRMT R29, R28, 0x7771, RZ ;  /* 0x000077711c1d7816 */ /* 0x001fca00000000ff */
[----:B------:R0:W-:Y:S02]  /*80eb0*/  @P2 STG.E.U8 desc[UR54][R8.64], R29 ;  /* 0x0000001d08002986 */ /* 0x0001e4000c101136 */
[----:B0-----:R-:W-:-:S05]  /*80ec0*/  PRMT R29, R28, 0x7772, RZ ;  /* 0x000077721c1d7816 */ /* 0x001fca00000000ff */
[----:B------:R0:W-:Y:S02]  /*80ed0*/  @P0 STG.E.U8 desc[UR54][R6.64], R29 ;  /* 0x0000001d06000986 */ /* 0x0001e4000c101136 */
[----:B0-----:R-:W-:Y:S02]  /*80ee0*/  PRMT R29, R28, 0x7773, RZ ;  /* 0x000077731c1d7816 */ /* 0x001fe400000000ff */
[----:B------:R-:W3:Y:S04]  /*80ef0*/  LDL.LU R28, [R1+0x20a0] ;  /* 0x0020a000011c7983 */ /* 0x000ee80000300800 */
[----:B------:R0:W-:Y:S02]  /*80f00*/  @P3 STG.E.U8 desc[UR54][R4.64], R29 ;  /* 0x0000001d04003986 */ /* 0x0001e4000c101136 */
[----:B0-----:R-:W-:-:S05]  /*80f10*/  PRMT R29, R23, 0x7770, RZ ;  /* 0x00007770171d7816 */ /* 0x001fca00000000ff */
[----:B------:R0:W-:Y:S02]  /*80f20*/  @P4 STG.E.U8 desc[UR54][R20.64], R29 ;  /* 0x0000001d14004986 */ /* 0x0001e4000c101136 */
[----:B0-----:R-:W-:-:S05]  /*80f30*/  PRMT R29, R23, 0x7771, RZ ;  /* 0x00007771171d7816 */ /* 0x001fca00000000ff */
[----:B------:R0:W-:Y:S02]  /*80f40*/  @P5 STG.E.U8 desc[UR54][R18.64], R29 ;  /* 0x0000001d12005986 */ /* 0x0001e4000c101136 */
[----:B0-----:R-:W-:Y:S02]  /*80f50*/  PRMT R29, R23, 0x7772, RZ ;  /* 0x00007772171d7816 */ /* 0x001fe400000000ff */
[----:B------:R-:W4:Y:S04]  /*80f60*/  LDL.LU.64 R18, [R1+0x13f0] ;  /* 0x0013f00001127983 */ /* 0x000f280000300a00 */
[----:B------:R0:W-:Y:S04]  /*80f70*/  @P6 STG.E.U8 desc[UR54][R16.64], R29 ;  /* 0x0000001d10006986 */ /* 0x0001e8000c101136 */
[----:B0-----:R-:W2:Y:S04]  /*80f80*/  LDL.LU.64 R16, [R1+0x13e8] ;  /* 0x0013e80001107983 */ /* 0x001ea80000300a00 */
[----:B------:R-:W2:Y:S04]  /*80f90*/  LDL.LU.64 R8, [R1+0x13e0] ;  /* 0x0013e00001087983 */ /* 0x000ea80000300a00 */
[----:B------:R-:W2:Y:S04]  /*80fa0*/  LDL.LU.64 R6, [R1+0x13d8] ;  /* 0x0013d80001067983 */ /* 0x000ea80000300a00 */
[----:B------:R-:W2:Y:S01]  /*80fb0*/  LDL.LU R4, [R1+0x194] ;  /* 0x0001940001047983 */ /* 0x000ea20000300800 */
[----:B------:R-:W-:-:S02]  /*80fc0*/  LOP3.LUT P3, RZ, R2, 0x400000, RZ, 0xc0, !PT ;  /* 0x0040000002ff7812 */ /* 0x000fc4000786c0ff */
[----:B------:R-:W-:Y:S01]  /*80fd0*/  LOP3.LUT P4, RZ, R2, 0x100000, RZ, 0xc0, !PT ;  /* 0x0010000002ff7812 */ /* 0x000fe2000788c0ff */
[----:B------:R-:W3:Y:S01]  /*80fe0*/  LDL.LU.64 R20, [R1+0x13d0] ;  /* 0x0013d00001147983 */ /* 0x000ee20000300a00 */
[----:B------:R-:W-:-:S03]  /*80ff0*/  PRMT R29, R23, 0x7773, RZ ;  /* 0x00007773171d7816 */ /* 0x000fc600000000ff */
[----:B------:R-:W3:Y:S04]  /*81000*/  LDL.LU R11, [R1+0x198] ;  /* 0x00019800010b7983 */ /* 0x000ee80000300800 */
[----:B------:R-:W-:Y:S04]  /*81010*/  STL.64 [R1+0x2020], R2 ;  /* 0x0020200201007387 */ /* 0x000fe80000100a00 */
[----:B----4-:R0:W-:Y:S04]  /*81020*/  @P3 STG.E.U8 desc[UR54][R18.64], R29 ;  /* 0x0000001d12003986 */ /* 0x0101e8000c101136 */
[----:B0-----:R-:W4:Y:S01]  /*81030*/  LDL.LU.64 R18, [R1+0x13c8] ;  /* 0x0013c80001127983 */ /* 0x001f220000300a00 */
[----:B--2---:R-:W-:-:S05]  /*81040*/  PRMT R29, R4, 0x7770, RZ ;  /* 0x00007770041d7816 */ /* 0x004fca00000000ff */
[----:B------:R0:W-:Y:S04]  /*81050*/  @P4 STG.E.U8 desc[UR54][R16.64], R29 ;  /* 0x0000001d10004986 */ /* 0x0001e8000c101136 */
[----:B0-----:R-:W2:Y:S04]  /*81060*/  LDL.LU.64 R16, [R1+0x13c0] ;  /* 0x0013c00001107983 */ /* 0x001ea80000300a00 */
[----:B------:R-:W2:Y:S01]  /*81070*/  LDL.LU R23, [R1+0x19c] ;  /* 0x00019c0001177983 */ /* 0x000ea20000300800 */
[----:B------:R-:W-:Y:S02]  /*81080*/  LOP3.LUT P1, RZ, R25, 0x40000000, RZ, 0xc0, !PT ;  /* 0x4000000019ff7812 */ /* 0x000fe4000782c0ff */
[----:B---3--:R-:W-:-:S11]  /*81090*/  LOP3.LUT R28, R28, 0xf7ffffff, RZ, 0xc0, !PT ;  /* 0xf7ffffff1c1c7812 */ /* 0x008fd600078ec0ff */
[----:B------:R-:W-:Y:S02]  /*810a0*/  @P1 LOP3.LUT R28, R28, 0x8000000, RZ, 0xfc, !PT ;  /* 0x080000001c1c1812 */ /* 0x000fe400078efcff */
[----:B------:R-:W-:Y:S02]  /*810b0*/  LOP3.LUT P1, RZ, R2, 0x2, RZ, 0xc0, !PT ;  /* 0x0000000202ff7812 */ /* 0x000fe4000782c0ff */
[----:B------:R-:W-:-:S11]  /*810c0*/  LOP3.LUT R28, R28, 0xefffffff, RZ, 0xc0, !PT ;  /* 0xefffffff1c1c7812 */ /* 0x000fd600078ec0ff */
[----:B------:R-:W-:Y:S02]  /*810d0*/  @P1 LOP3.LUT R28, R28, 0x10000000, RZ, 0xfc, !PT ;  /* 0x100000001c1c1812 */ /* 0x000fe400078efcff */
[----:B------:R-:W-:Y:S02]  /*810e0*/  LOP3.LUT P1, RZ, R2, 0x8, RZ, 0xc0, !PT ;  /* 0x0000000802ff7812 */ /* 0x000fe4000782c0ff */
[----:B------:R-:W-:-:S11]  /*810f0*/  LOP3.LUT R28, R28, 0xdfffffff, RZ, 0xc0, !PT ;  /* 0xdfffffff1c1c7812 */ /* 0x000fd600078ec0ff */
[----:B------:R-:W-:Y:S02]  /*81100*/  @P1 LOP3.LUT R28, R28, 0x20000000, RZ, 0xfc, !PT ;  /* 0x200000001c1c1812 */ /* 0x000fe400078efcff */
[----:B------:R-:W-:Y:S02]  /*81110*/  LOP3.LUT P1, RZ, R2, 0x10, RZ, 0xc0, !PT ;  /* 0x0000001002ff7812 */ /* 0x000fe4000782c0ff */
[----:B------:R-:W-:Y:S01]  /*81120*/  LOP3.LUT R28, R28, 0xbfffffff, RZ, 0xc0, !PT ;  /* 0xbfffffff1c1c7812 */ /* 0x000fe200078ec0ff */
[----:B--2---:R0:W-:Y:S04]  /*81130*/  STL.64 [R1+0x2090], R22 ;  /* 0x0020901601007387 */ /* 0x0041e80000100a00 */
[----:B0-----:R-:W2:Y:S06]  /*81140*/  LDL.LU.64 R22, [R1+0x13b0] ;  /* 0x0013b00001167983 */ /* 0x001eac0000300a00 */
[----:B------:R-:W-:-:S02]  /*81150*/  @P1 LOP3.LUT R28, R28, 0x40000000, RZ, 0xfc, !PT ;  /* 0x400000001c1c1812 */ /* 0x000fc400078efcff */
[----:B------:R-:W-:Y:S02]  /*81160*/  LOP3.LUT P1, RZ, R2, 0x40, RZ, 0xc0, !PT ;  /* 0x0000004002ff7812 */ /* 0x000fe4000782c0ff */
[----:B------:R-:W-:-:S11]  /*81170*/  LOP3.LUT R28, R28, 0x7fffffff, RZ, 0xc0, !PT ;  /* 0x7fffffff1c1c7812 */ /* 0x000fd600078ec0ff */
[----:B------:R-:W-:Y:S02]  /*81180*/  @P1 LOP3.LUT R28, R28, 0x80000000, RZ, 0xfc, !PT ;  /* 0x800000001c1c1812 */ /* 0x000fe400078efcff */
[----:B------:R-:W-:Y:S02]  /*81190*/  LOP3.LUT P1, RZ, R2, 0x200, RZ, 0xc0, !PT ;  /* 0x0000020002ff7812 */ /* 0x000fe4000782c0ff */
[----:B------:R-:W-:-:S11]  /*811a0*/  LOP3.LUT R27, R27, 0xfffffffe, RZ, 0xc0, !PT ;  /* 0xfffffffe1b1b7812 */ /* 0x000fd600078ec0ff */
[----:B------:R-:W-:Y:S02]  /*811b0*/  @P1 LOP3.LUT R27, R27, 0x1, RZ, 0xfc, !PT ;  /* 0x000000011b1b1812 */ /* 0x000fe400078efcff */
[----:B------:R-:W-:Y:S02]  /*811c0*/  LOP3.LUT P1, RZ, R2, 0x800, RZ, 0xc0, !PT ;  /* 0x0000080002ff7812 */ /* 0x000fe4000782c0ff */
[----:B------:R-:W-:-:S11]  /*811d0*/  LOP3.LUT R27, R27, 0xfffffffd, RZ, 0xc0, !PT ;  /* 0xfffffffd1b1b7812 */ /* 0x000fd600078ec0ff */
[----:B------:R-:W-:Y:S02]  /*811e0*/  @P1 LOP3.LUT R27, R27, 0x2, RZ, 0xfc, !PT ;  /* 0x000000021b1b1812 */ /* 0x000fe400078efcff */
[C---:B------:R-:W-:Y:S02]  /*811f0*/  LOP3.LUT P1, RZ, R2.reuse, 0x1000, RZ, 0xc0, !PT ;  /* 0x0000100002ff7812 */ /* 0x040fe4000782c0ff */
[----:B------:R-:W-:Y:S02]  /*81200*/  LOP3.LUT R27, R27, 0xfffffffb, RZ, 0xc0, !PT ;  /* 0xfffffffb1b1b7812 */ /* 0x000fe400078ec0ff */
[C---:B------:R-:W-:Y:S02]  /*81210*/  LOP3.LUT P5, RZ, R2.reuse, 0x80000, RZ, 0xc0, !PT ;  /* 0x0008000002ff7812 */ /* 0x040fe400078ac0ff */
[----:B------:R-:W-:-:S07]  /*81220*/  LOP3.LUT P6, RZ, R2, 0x20000, RZ, 0xc0, !PT ;  /* 0x0002000002ff7812 */ /* 0x000fce00078cc0ff */
[----:B------:R-:W-:Y:S02]  /*81230*/  @P1 LOP3.LUT R27, R27, 0x4, RZ, 0xfc, !PT ;  /* 0x000000041b1b1812 */ /* 0x000fe400078efcff */
[----:B------:R-:W-:Y:S01]  /*81240*/  LOP3.LUT P1, RZ, R2, 0x4000, RZ, 0xc0, !PT ;  /* 0x0000400002ff7812 */ /* 0x000fe2000782c0ff */
[----:B--2---:R0:W-:Y:S04]  /*81250*/  STL.64 [R1+0x2098], R22 ;  /* 0x0020981601007387 */ /* 0x0041e80000100a00 */
[----:B0-----:R-:W2:Y:S04]  /*81260*/  LDL.LU.64 R22, [R1+0x13b8] ;  /* 0x0013b80001167983 */ /* 0x001ea80000300a00 */
[----:B------:R-:W3:Y:S01]  /*81270*/  LDL.LU.64 R2, [R1+0x13a0] ;  /* 0x0013a00001027983 */ /* 0x000ee20000300a00 */
[----:B------:R-:W-:-:S05]  /*81280*/  PRMT R29, R4, 0x7771, RZ ;  /* 0x00007771041d7816 */ /* 0x000fca00000000ff */
[----:B------:R0:W-:Y:S02]  /*81290*/  @P5 STG.E.U8 desc[UR54][R8.64], R29 ;  /* 0x0000001d08005986 */ /* 0x0001e4000c101136 */
[----:B0-----:R-:W-:-:S05]  /*812a0*/  PRMT R29, R4, 0x7772, RZ ;  /* 0x00007772041d7816 */ /* 0x001fca00000000ff */
[----:B------:R0:W-:Y:S02]  /*812b0*/  @P6 STG.E.U8 desc[UR54][R6.64], R29 ;  /* 0x0000001d06006986 */ /* 0x0001e4000c101136 */
[----:B0-----:R-:W-:-:S05]  /*812c0*/  PRMT R29, R4, 0x7773, RZ ;  /* 0x00007773041d7816 */ /* 0x001fca00000000ff */
[----:B------:R0:W-:Y:S01]  /*812d0*/  @P1 STG.E.U8 desc[UR54][R20.64], R29 ;  /* 0x0000001d14001986 */ /* 0x0001e2000c101136 */
[----:B------:R-:W-:Y:S02]  /*812e0*/  LOP3.LUT P1, RZ, R27, 0x4, RZ, 0xc0, !PT ;  /* 0x000000041bff7812 */ /* 0x000fe4000782c0ff */
[----:B0-----:R-:W-:-:S11]  /*812f0*/  PRMT R29, R11, 0x7770, RZ ;  /* 0x000077700b1d7816 */ /* 0x001fd600000000ff */
[----:B----4-:R0:W-:Y:S01]  /*81300*/  @P1 STG.E.U8 desc[UR54][R18.64], R29 ;  /* 0x0000001d12001986 */ /* 0x0101e2000c101136 */
[----:B------:R-:W-:Y:S02]  /*81310*/  LOP3.LUT P1, RZ, R27, 0x2, RZ, 0xc0, !PT ;  /* 0x000000021bff7812 */ /* 0x000fe4000782c0ff */
[----:B0-----:R-:W-:-:S11]  /*81320*/  PRMT R29, R11, 0x7771, RZ ;  /* 0x000077710b1d7816 */ /* 0x001fd600000000ff */
[----:B------:R-:W-:Y:S01]  /*81330*/  @P1 STG.E.U8 desc[UR54][R16.64], R29 ;  /* 0x0000001d10001986 */ /* 0x000fe2000c101136 */
[----:B------:R-:W-:Y:S02]  /*81340*/  LOP3.LUT P1, RZ, R27, 0x1, RZ, 0xc0, !PT ;  /* 0x000000011bff7812 */ /* 0x000fe4000782c0ff */
[----:B------:R-:W-:Y:S01]  /*81350*/  PRMT R27, R11, 0x7772, RZ ;  /* 0x000077720b1b7816 */ /* 0x000fe200000000ff */
[----:B---3--:R0:W-:Y:S04]  /*81360*/  STL.64 [R1+0x2088], R2 ;  /* 0x0020880201007387 */ /* 0x0081e80000100a00 */
[----:B0-----:R-:W3:Y:S04]  /*81370*/  LDL.LU.64 R2, [R1+0x13a8] ;  /* 0x0013a80001027983 */ /* 0x001ee80000300a00 */
[----:B------:R-:W4:Y:S04]  /*81380*/  LDL.LU.64 R14, [R1+0x1398] ;  /* 0x00139800010e7983 */ /* 0x000f280000300a00 */
[----:B------:R-:W3:Y:S04]  /*81390*/  LDL.LU.64 R12, [R1+0x1390] ;  /* 0x00139000010c7983 */ /* 0x000ee80000300a00 */
[----:B------:R-:W3:Y:S04]  /*813a0*/  LDL.LU.64 R8, [R1+0x1388] ;  /* 0x0013880001087983 */ /* 0x000ee80000300a00 */
[----:B------:R-:W3:Y:S04]  /*813b0*/  LDL.LU.64 R6, [R1+0x1380] ;  /* 0x0013800001067983 */ /* 0x000ee80000300a00 */
[----:B------:R-:W3:Y:S04]  /*813c0*/  LDL.LU R10, [R1+0x184] ;  /* 0x00018400010a7983 */ /* 0x000ee80000300800 */
[----:B------:R-:W3:Y:S04]  /*813d0*/  LDL.LU.64 R4, [R1+0x1378] ;  /* 0x0013780001047983 */ /* 0x000ee80000300a00 */
[----:B------:R-:W3:Y:S04]  /*813e0*/  LDL.LU.64 R20, [R1+0x1370] ;  /* 0x0013700001147983 */ /* 0x000ee80000300a00 */
[----:B------:R-:W3:Y:S04]  /*813f0*/  LDL.LU.64 R18, [R1+0x1368] ;  /* 0x0013680001127983 */ /* 0x000ee80000300a00 */
[----:B------:R-:W3:Y:S04]  /*81400*/  LDL.LU.64 R16, [R1+0x1360] ;  /* 0x0013600001107983 */ /* 0x000ee80000300a00 */
[----:B--2---:R0:W-:Y:S04]  /*81410*/  @P1 STG.E.U8 desc[UR54][R22.64], R27 ;  /* 0x0000001b16001986 */ /* 0x0041e8000c101136 */
[----:B0-----:R-:W2:Y:S01]  /*81420*/  LDL.LU.64 R22, [R1+0x2098] ;  /* 0x0020980001167983 */ /* 0x001ea20000300a00 */
[----:B------:R-:W-:-:S02]  /*81430*/  LOP3.LUT P1, RZ, R28, 0x80000000, RZ, 0xc0, !PT ;  /* 0x800000001cff7812 */ /* 0x000fc4000782c0ff */
[----:B------:R-:W-:-:S11]  /*81440*/  PRMT R27, R11, 0x7773, RZ ;  /* 0x000077730b1b7816 */ /* 0x000fd600000000ff */
[----:B--2---:R0:W-:Y:S04]  /*81450*/  @P1 STG.E.U8 desc[UR54][R22.64], R27 ;  /* 0x0000001b16001986 */ /* 0x0041e8000c101136 */
[----:B0-----:R-:W2:Y:S01]  /*81460*/  LDL.LU.64 R22, [R1+0x2090] ;  /* 0x0020900001167983 */ /* 0x001ea20000300a00 */
[----:B------:R-:W-:Y:S02]  /*81470*/  LOP3.LUT P1, RZ, R28, 0x40000000, RZ, 0xc0, !PT ;  /* 0x400000001cff7812 */ /* 0x000fe4000782c0ff */
[----:B--2---:R-:W-:-:S11]  /*81480*/  PRMT R27, R23, 0x7770, RZ ;  /* 0x00007770171b7816 */ /* 0x004fd600000000ff */
[----:B---3--:R0:W-:Y:S04]  /*81490*/  @P1 STG.E.U8 desc[UR54][R2.64], R27 ;  /* 0x0000001b02001986 */ /* 0x0081e8000c101136 */
        /* <DEDUP_REMOVED lines=11> */
[----:B0-----:R-:W-:-:S11]  /*81550*/  PRMT R27, R23, 0x7772, RZ ;  /* 0x00007772171b7816 */ /* 0x001fd600000000ff */
[----:B----4-:R0:W-:Y:S01]  /*81560*/  @P1 STG.E.U8 desc[UR54][R14.64], R27 ;  /* 0x0000001b0e001986 */ /* 0x0101e2000c101136 */
[----:B------:R-:W-:Y:S02]  /*81570*/  LOP3.LUT P1, RZ, R28, 0x8000000, RZ, 0xc0, !PT ;  /* 0x080000001cff7812 */ /* 0x000fe4000782c0ff */
[----:B0-----:R-:W-:-:S11]  /*81580*/  PRMT R27, R23, 0x7773, RZ ;  /* 0x00007773171b7816 */ /* 0x001fd600000000ff */
[----:B------:R0:W-:Y:S02]  /*81590*/  @P1 STG.E.U8 desc[UR54][R12.64], R27 ;  /* 0x0000001b0c001986 */ /* 0x0001e4000c101136 */
[----:B0-----:R-:W-:-:S05]  /*815a0*/  PRMT R27, R26, 0x7770, RZ ;  /* 0x000077701a1b7816 */ /* 0x001fca00000000ff */
[----:B------:R0:W-:Y:S02]  /*815b0*/  @P2 STG.E.U8 desc[UR54][R8.64], R27 ;  /* 0x0000001b08002986 */ /* 0x0001e4000c101136 */
[----:B0-----:R-:W-:-:S05]  /*815c0*/  PRMT R27, R26, 0x7771, RZ ;  /* 0x000077711a1b7816 */ /* 0x001fca00000000ff */
[----:B------:R0:W-:Y:S02]  /*815d0*/  @P0 STG.E.U8 desc[UR54][R6.64], R27 ;  /* 0x0000001b06000986 */ /* 0x0001e4000c101136 */
[----:B0-----:R-:W-:-:S05]  /*815e0*/  PRMT R27, R26, 0x7772, RZ ;  /* 0x000077721a1b7816 */ /* 0x001fca00000000ff */
[----:B------:R0:W-:Y:S02]  /*815f0*/  @P3 STG.E.U8 desc[UR54][R4.64], R27 ;  /* 0x0000001b04003986 */ /* 0x0001e4000c101136 */
[----:B0-----:R-:W-:Y:S02]  /*81600*/  PRMT R27, R26, 0x7773, RZ ;  /* 0x000077731a1b7816 */ /* 0x001fe400000000ff */
[----:B------:R-:W2:Y:S04]  /*81610*/  LDL.LU R26, [R1+0x2080] ;  /* 0x00208000011a7983 */ /* 0x000ea80000300800 */
[----:B------:R0:W-:Y:S04]  /*81620*/  @P4 STG.E.U8 desc[UR54][R20.64], R27 ;  /* 0x0000001b14004986 */ /* 0x0001e8000c101136 */
[----:B------:R-:W3:Y:S01]  /*81630*/  LDL.LU.64 R8, [R1+0x1358] ;  /* 0x0013580001087983 */ /* 0x000ee20000300a00 */
[----:B0-----:R-:W-:-:S05]  /*81640*/  PRMT R27, R10, 0x7770, RZ ;  /* 0x000077700a1b7816 */ /* 0x001fca00000000ff */
[----:B------:R0:W-:Y:S02]  /*81650*/  @P5 STG.E.U8 desc[UR54][R18.64], R27 ;  /* 0x0000001b12005986 */ /* 0x0001e4000c101136 */
[----:B0-----:R-:W-:-:S05]  /*81660*/  PRMT R27, R10, 0x7771, RZ ;  /* 0x000077710a1b7816 */ /* 0x001fca00000000ff */
[----:B------:R0:W-:Y:S04]  /*81670*/  @P6 STG.E.U8 desc[UR54][R16.64], R27 ;  /* 0x0000001b10006986 */ /* 0x0001e8000c101136 */
[----:B0-----:R-:W4:Y:S01]  /*81680*/  LDL.LU.64 R16, [R1+0x1350] ;  /* 0x0013500001107983 */ /* 0x001f220000300a00 */
[----:B------:R-:W-:Y:S02]  /*81690*/  LOP3.LUT R28, R28, 0xfff7ffff, RZ, 0xc0, !PT ;  /* 0xfff7ffff1c1c7812 */ /* 0x000fe400078ec0ff */
[C---:B------:R-:W-:Y:S01]  /*816a0*/  LOP3.LUT P3, RZ, R25.reuse, 0x20000, RZ, 0xc0, !PT ;  /* 0x0002000019ff7812 */ /* 0x040fe2000786c0ff */
[----:B------:R-:W3:Y:S01]  /*816b0*/  LDL.LU.64 R6, [R1+0x1348] ;  /* 0x0013480001067983 */ /* 0x000ee20000300a00 */
[C---:B------:R-:W-:Y:S02]  /*816c0*/  LOP3.LUT P4, RZ, R25.reuse, 0x4000, RZ, 0xc0, !PT ;  /* 0x0000400019ff7812 */ /* 0x040fe4000788c0ff */
[----:B------:R-:W-:Y:S01]  /*816d0*/  PRMT R27, R10, 0x7772, RZ ;  /* 0x000077720a1b7816 */ /* 0x000fe200000000ff */
[----:B------:R-:W3:Y:S04]  /*816e0*/  LDL.LU.64 R4, [R1+0x1340] ;  /* 0x0013400001047983 */ /* 0x000ee80000300a00 */
[----:B------:R-:W3:Y:S04]  /*816f0*/  LDL.LU.64 R20, [R1+0x1338] ;  /* 0x0013380001147983 */ /* 0x000ee80000300a00 */
[----:B------:R-:W3:Y:S01]  /*81700*/  LDL.LU R23, [R1+0x188] ;  /* 0x0001880001177983 */ /* 0x000ee20000300800 */
[----:B------:R-:W-:-:S03]  /*81710*/  LOP3.LUT P5, RZ, R25, 0x1000, RZ, 0xc0, !PT ;  /* 0x0000100019ff7812 */ /* 0x000fc600078ac0ff */
[----:B------:R-:W3:Y:S01]  /*81720*/  LDL.LU.64 R18, [R1+0x1330] ;  /* 0x0013300001127983 */ /* 0x000ee20000300a00 */
[----:B------:R-:W-:-:S03]  /*81730*/  LOP3.LUT P6, RZ, R25, 0x800, RZ, 0xc0, !PT ;  /* 0x0000080019ff7812 */ /* 0x000fc600078cc0ff */
[----:B------:R-:W3:Y:S04]  /*81740*/  LDL.LU R11, [R1+0x18c] ;  /* 0x00018c00010b7983 */ /* 0x000ee80000300800 */
[----:B------:R-:W-:Y:S01]  /*81750*/  STL.64 [R1+0x2068], R24 ;  /* 0x0020681801007387 */ /* 0x000fe20000100a00 */
[----:B--2---:R-:W-:-:S13]  /*81760*/  LOP3.LUT P1, RZ, R26, 0x2000000, RZ, 0xc0, !PT ;  /* 0x020000001aff7812 */ /* 0x004fda000782c0ff */
        /* <DEDUP_REMOVED lines=18> */
[----:B---3--:R0:W-:Y:S10]  /*81890*/  @P3 STG.E.U8 desc[UR54][R8.64], R27 ;  /* 0x0000001b08003986 */ /* 0x0081f4000c101136 */
[----:B------:R-:W-:-:S02]  /*818a0*/  @P1 LOP3.LUT R28, R28, 0x2000000, RZ, 0xfc, !PT ;  /* 0x020000001c1c1812 */ /* 0x000fc400078efcff */
[----:B------:R-:W-:Y:S02]  /*818b0*/  LOP3.LUT P1, RZ, R25, 0x40, RZ, 0xc0, !PT ;  /* 0x0000004019ff7812 */ /* 0x000fe4000782c0ff */
[----:B0-----:R-:W-:Y:S02]  /*818c0*/  PRMT R27, R10, 0x7773, RZ ;  /* 0x000077730a1b7816 */ /* 0x001fe400000000ff */
[----:B------:R-:W-:-:S03]  /*818d0*/  LOP3.LUT R28, R28, 0xfbffffff, RZ, 0xc0, !PT ;  /* 0xfbffffff1c1c7812 */ /* 0x000fc600078ec0ff */
[----:B----4-:R0:W-:Y:S06]  /*818e0*/  @P4 STG.E.U8 desc[UR54][R16.64], R27 ;  /* 0x0000001b10004986 */ /* 0x0101ec000c101136 */
[----:B------:R-:W-:Y:S02]  /*818f0*/  @P1 LOP3.LUT R28, R28, 0x4000000, RZ, 0xfc, !PT ;  /* 0x040000001c1c1812 */ /* 0x000fe400078efcff */
[----:B------:R-:W-:Y:S01]  /*81900*/  LOP3.LUT P1, RZ, R25, 0x200, RZ, 0xc0, !PT ;  /* 0x0000020019ff7812 */ /* 0x000fe2000782c0ff */
[----:B0-----:R-:W2:Y:S04]  /*81910*/  LDL.LU.64 R16, [R1+0x1328] ;  /* 0x0013280001107983 */ /* 0x001ea80000300a00 */
[----:B------:R-:W3:Y:S04]  /*81920*/  LDL.LU.64 R24, [R1+0x1310] ;  /* 0x0013100001187983 */ /* 0x000ee80000300a00 */
[----:B---3--:R0:W-:Y:S04]  /*81930*/  STL.64 [R1+0x2070], R24 ;  /* 0x0020701801007387 */ /* 0x0081e80000100a00 */
[----:B0-----:R-:W3:Y:S01]  /*81940*/  LDL.LU.64 R24, [R1+0x1318] ;  /* 0x0013180001187983 */ /* 0x001ee20000300a00 */
[----:B------:R-:W-:-:S05]  /*81950*/  PRMT R27, R23, 0x7770, RZ ;  /* 0x00007770171b7816 */ /* 0x000fca00000000ff */
[----:B------:R0:W-:Y:S02]  /*81960*/  @P5 STG.E.U8 desc[UR54][R6.64], R27 ;  /* 0x0000001b06005986 */ /* 0x0001e4000c101136 */
[----:B0-----:R-:W-:-:S05]  /*81970*/  PRMT R27, R23, 0x7771, RZ ;  /* 0x00007771171b7816 */ /* 0x001fca00000000ff */
[----:B------:R0:W-:Y:S02]  /*81980*/  @P6 STG.E.U8 desc[UR54][R4.64], R27 ;  /* 0x0000001b04006986 */ /* 0x0001e4000c101136 */
[----:B0-----:R-:W-:-:S05]  /*81990*/  PRMT R27, R23, 0x7772, RZ ;  /* 0x00007772171b7816 */ /* 0x001fca00000000ff */
[----:B------:R-:W-:Y:S04]  /*819a0*/  @P1 STG.E.U8 desc[UR54][R20.64], R27 ;  /* 0x0000001b14001986 */ /* 0x000fe8000c101136 */
[----:B---3--:R0:W-:Y:S04]  /*819b0*/  STL.64 [R1+0x2078], R24 ;  /* 0x0020781801007387 */ /* 0x0081e80000100a00 */
[----:B0-----:R-:W3:Y:S01]  /*819c0*/  LDL.LU.64 R24, [R1+0x1320] ;  /* 0x0013200001187983 */ /* 0x001ee20000300a00 */
[C---:B------:R-:W-:Y:S02]  /*819d0*/  LOP3.LUT P1, RZ, R28.reuse, 0x4000000, RZ, 0xc0, !PT ;  /* 0x040000001cff7812 */ /* 0x040fe4000782c0ff */
[----:B------:R-:W-:Y:S01]  /*819e0*/  PRMT R27, R23, 0x7773, RZ ;  /* 0x00007773171b7816 */ /* 0x000fe200000000ff */
[----:B------:R-:W4:Y:S04]  /*819f0*/  LDL.LU R10, [R1+0x170] ;  /* 0x00017000010a7983 */ /* 0x000f280000300800 */
[----:B------:R-:W4:Y:S04]  /*81a00*/  LDL.LU.64 R2, [R1+0x1308] ;  /* 0x0013080001027983 */ /* 0x000f280000300a00 */
[----:B------:R-:W4:Y:S04]  /*81a10*/  LDL.LU.64 R14, [R1+0x1300] ;  /* 0x00130000010e7983 */ /* 0x000f280000300a00 */
[----:B------:R0:W-:Y:S01]  /*81a20*/  @P1 STG.E.U8 desc[UR54][R18.64], R27 ;  /* 0x0000001b12001986 */ /* 0x0001e2000c101136 */
[----:B------:R-:W-:-:S03]  /*81a30*/  LOP3.LUT P1, RZ, R28, 0x2000000, RZ, 0xc0, !PT ;  /* 0x020000001cff7812 */ /* 0x000fc6000782c0ff */
[----:B------:R-:W4:Y:S04]  /*81a40*/  LDL.LU.64 R12, [R1+0x12f8] ;  /* 0x0012f800010c7983 */ /* 0x000f280000300a00 */
[----:B------:R-:W4:Y:S01]  /*81a50*/  LDL.LU.64 R8, [R1+0x12f0] ;  /* 0x0012f00001087983 */ /* 0x000f220000300a00 */
[----:B0-----:R-:W-:-:S03]  /*81a60*/  PRMT R27, R11, 0x7770, RZ ;  /* 0x000077700b1b7816 */ /* 0x001fc600000000ff */
[----:B------:R-:W4:Y:S04]  /*81a70*/  LDL.LU.64 R6, [R1+0x12e8] ;  /* 0x0012e80001067983 */ /* 0x000f280000300a00 */
[----:B--2---:R0:W-:Y:S01]  /*81a80*/  @P1 STG.E.U8 desc[UR54][R16.64], R27 ;  /* 0x0000001b10001986 */ /* 0x0041e2000c101136 */
[----:B------:R-:W-:-:S03]  /*81a90*/  LOP3.LUT P1, RZ, R28, 0x1000000, RZ, 0xc0, !PT ;  /* 0x010000001cff7812 */ /* 0x000fc6000782c0ff */
[----:B------:R-:W2:Y:S04]  /*81aa0*/  LDL.LU.64 R4, [R1+0x12e0] ;  /* 0x0012e00001047983 */ /* 0x000ea80000300a00 */
[----:B------:R-:W2:Y:S01]  /*81ab0*/  LDL.LU.64 R20, [R1+0x12d8] ;  /* 0x0012d80001147983 */ /* 0x000ea20000300a00 */
[----:B0-----:R-:W-:-:S03]  /*81ac0*/  PRMT R27, R11, 0x7771, RZ ;  /* 0x000077710b1b7816 */ /* 0x001fc600000000ff */
[----:B------:R-:W2:Y:S04]  /*81ad0*/  LDL.LU.64 R18, [R1+0x12d0] ;  /* 0x0012d00001127983 */ /* 0x000ea80000300a00 */
[----:B------:R-:W2:Y:S04]  /*81ae0*/  LDL.LU R23, [R1+0x178] ;  /* 0x0001780001177983 */ /* 0x000ea80000300800 */
[----:B------:R-:W2:Y:S04]  /*81af0*/  LDL.LU.64 R16, [R1+0x12c8] ;  /* 0x0012c80001107983 */ /* 0x000ea80000300a00 */
[----:B---3--:R0:W-:Y:S04]  /*81b00*/  @P1 STG.E.U8 desc[UR54][R24.64], R27 ;  /* 0x0000001b18001986 */ /* 0x0081e8000c101136 */
[----:B0-----:R-:W3:Y:S01]  /*81b10*/  LDL.LU.64 R24, [R1+0x2078] ;  /* 0x0020780001187983 */ /* 0x001ee20000300a00 */
[----:B------:R-:W-:-:S02]  /*81b20*/  LOP3.LUT P1, RZ, R28, 0x800000, RZ, 0xc0, !PT ;  /* 0x008000001cff7812 */ /* 0x000fc4000782c0ff */
[----:B------:R-:W-:-:S11]  /*81b30*/  PRMT R27, R11, 0x7772, RZ ;  /* 0x000077720b1b7816 */ /* 0x000fd600000000ff */
[----:B---3--:R0:W-:Y:S04]  /*81b40*/  @P1 STG.E.U8 desc[UR54][R24.64], R27 ;  /* 0x0000001b18001986 */ /* 0x0081e8000c101136 */
[----:B0-----:R-:W3:Y:S01]  /*81b50*/  LDL.LU.64 R24, [R1+0x2070] ;  /* 0x0020700001187983 */ /* 0x001ee20000300a00 */
[----:B------:R-:W-:Y:S02]  /*81b60*/  LOP3.LUT P1, RZ, R28, 0x400000, RZ, 0xc0, !PT ;  /* 0x004000001cff7812 */ /* 0x000fe4000782c0ff */
[----:B------:R-:W-:Y:S02]  /*81b70*/  PRMT R27, R11, 0x7773, RZ ;  /* 0x000077730b1b7816 */ /* 0x000fe400000000ff */
[C---:B------:R-:W-:Y:S02]  /*81b80*/  LOP3.LUT P2, RZ, R26.reuse, 0x400000, RZ, 0xc0, !PT ;  /* 0x004000001aff7812 */ /* 0x040fe4000784c0ff */
[----:B------:R-:W-:-:S07]  /*81b90*/  LOP3.LUT P0, RZ, R26, 0x100000, RZ, 0xc0, !PT ;  /* 0x001000001aff7812 */ /* 0x000fce000780c0ff */
[----:B---3--:R0:W-:Y:S04]  /*81ba0*/  @P1 STG.E.U8 desc[UR54][R24.64], R27 ;  /* 0x0000001b18001986 */ /* 0x0081e8000c101136 */
[----:B0-----:R-:W3:Y:S01]  /*81bb0*/  LDL.LU.64 R24, [R1+0x2068] ;  /* 0x0020680001187983 */ /* 0x001ee20000300a00 */
[----:B------:R-:W-:Y:S02]  /*81bc0*/  LOP3.LUT P1, RZ, R28, 0x200000, RZ, 0xc0, !PT ;  /* 0x002000001cff7812 */ /* 0x000fe4000782c0ff */
[----:B----4-:R-:W-:-:S11]  /*81bd0*/  PRMT R27, R10, 0x7770, RZ ;  /* 0x000077700a1b7816 */ /* 0x010fd600000000ff */
[----:B------:R0:W-:Y:S01]  /*81be0*/  @P1 STG.E.U8 desc[UR54][R2.64], R27 ;  /* 0x0000001b02001986 */ /* 0x0001e2000c101136 */
[----:B------:R-:W-:Y:S02]  /*81bf0*/  LOP3.LUT P1, RZ, R28, 0x100000, RZ, 0xc0, !PT ;  /* 0x001000001cff7812 */ /* 0x000fe4000782c0ff */
[----:B0-----:R-:W-:-:S11]  /*81c00*/  PRMT R27, R10, 0x7771, RZ ;  /* 0x000077710a1b7816 */ /* 0x001fd600000000ff */
[----:B------:R0:W-:Y:S01]  /*81c10*/  @P1 STG.E.U8 desc[UR54][R14.64], R27 ;  /* 0x0000001b0e001986 */ /* 0x0001e2000c101136 */
[----:B------:R-:W-:Y:S02]  /*81c20*/  LOP3.LUT P1, RZ, R28, 0x80000, RZ, 0xc0, !PT ;  /* 0x000800001cff7812 */ /* 0x000fe4000782c0ff */
[----:B0-----:R-:W-:-:S11]  /*81c30*/  PRMT R27, R10, 0x7772, RZ ;  /* 0x000077720a1b7816 */ /* 0x001fd600000000ff */
[----:B------:R0:W-:Y:S01]  /*81c40*/  @P1 STG.E.U8 desc[UR54][R12.64], R27 ;  /* 0x0000001b0c001986 */ /* 0x0001e2000c101136 */
[----:B------:R-:W-:Y:S02]  /*81c50*/  LOP3.LUT P3, RZ, R26, 0x80000, RZ, 0xc0, !PT ;  /* 0x000800001aff7812 */ /* 0x000fe4000786c0ff */
[----:B0-----:R-:W-:-:S05]  /*81c60*/  PRMT R27, R10, 0x7773, RZ ;  /* 0x000077730a1b7816 */ /* 0x001fca00000000ff */
[----:B------:R3:W-:Y:S01]  /*81c70*/  @P2 STG.E.U8 desc[UR54][R8.64], R27 ;  /* 0x0000001b08002986 */ /* 0x0007e2000c101136 */
[C---:B------:R-:W-:Y:S02]  /*81c80*/  LOP3.LUT P4, RZ, R26.reuse, 0x20000, RZ, 0xc0, !PT ;  /* 0x000200001aff7812 */ /* 0x040fe4000788c0ff */
[C---:B------:R-:W-:Y:S02]  /*81c90*/  LOP3.LUT P5, RZ, R26.reuse, 0x4000, RZ, 0xc0, !PT ;  /* 0x000040001aff7812 */ /* 0x040fe400078ac0ff */
[----:B------:R-:W-:Y:S02]  /*81ca0*/  LOP3.LUT P6, RZ, R26, 0x1000, RZ, 0xc0, !PT ;  /* 0x000010001aff7812 */ /* 0x000fe400078cc0ff */
[----:B---3--:R-:W-:-:S05]  /*81cb0*/  PRMT R27, R24, 0x7770, RZ ;  /* 0x00007770181b7816 */ /* 0x008fca00000000ff */
[----:B------:R0:W-:Y:S02]  /*81cc0*/  @P0 STG.E.U8 desc[UR54][R6.64], R27 ;  /* 0x0000001b06000986 */ /* 0x0001e4000c101136 */
[----:B0-----:R-:W-:-:S05]  /*81cd0*/  PRMT R27, R24, 0x7771, RZ ;  /* 0x00007771181b7816 */ /* 0x001fca00000000ff */
[----:B--2---:R0:W-:Y:S02]  /*81ce0*/  @P3 STG.E.U8 desc[UR54][R4.64], R27 ;  /* 0x0000001b04003986 */ /* 0x0041e4000c101136 */
[----:B0-----:R-:W-:-:S05]  /*81cf0*/  PRMT R27, R24, 0x7772, RZ ;  /* 0x00007772181b7816 */ /* 0x001fca00000000ff */
[----:B------:R0:W-:Y:S02]  /*81d00*/  @P4 STG.E.U8 desc[UR54][R20.64], R27 ;  /* 0x0000001b14004986 */ /* 0x0001e4000c101136 */
[----:B0-----:R-:W-:Y:S02]  /*81d10*/  PRMT R27, R24, 0x7773, RZ ;  /* 0x00007773181b7816 */ /* 0x001fe400000000ff */
[----:B------:R-:W2:Y:S04]  /*81d20*/  LDL.LU R24, [R1+0x2060] ;  /* 0x0020600001187983 */ /* 0x000ea80000300800 */
[----:B------:R0:W-:Y:S04]  /*81d30*/  @P5 STG.E.U8 desc[UR54][R18.64], R27 ;  /* 0x0000001b12005986 */ /* 0x0001e8000c101136 */
[----:B------:R-:W3:Y:S01]  /*81d40*/  LDL.LU.64 R20, [R1+0x12c0] ;  /* 0x0012c00001147983 */ /* 0x000ee20000300a00 */
[----:B0-----:R-:W-:-:S05]  /*81d50*/  PRMT R27, R23, 0x7770, RZ ;  /* 0x00007770171b7816 */ /* 0x001fca00000000ff */
[----:B------:R0:W-:Y:S04]  /*81d60*/  @P6 STG.E.U8 desc[UR54][R16.64], R27 ;  /* 0x0000001b10006986 */ /* 0x0001e8000c101136 */
[----:B0-----:R-:W4:Y:S01]  /*81d70*/  LDL.LU.64 R16, [R1+0x12b8] ;  /* 0x0012b80001107983 */ /* 0x001f220000300a00 */
[----:B------:R-:W-:Y:S02]  /*81d80*/  LOP3.LUT P1, RZ, R26, 0x4, RZ, 0xc0, !PT ;  /* 0x000000041aff7812 */ /* 0x000fe4000782c0ff */
[----:B------:R-:W-:Y:S01]  /*81d90*/  LOP3.LUT R28, R28, 0xfffff7ff, RZ, 0xc0, !PT ;  /* 0xfffff7ff1c1c7812 */ /* 0x000fe200078ec0ff */
[----:B------:R-:W4:Y:S01]  /*81da0*/  LDL.LU.64 R8, [R1+0x12b0] ;  /* 0x0012b00001087983 */ /* 0x000f220000300a00 */
[C---:B------:R-:W-:Y:S02]  /*81db0*/  LOP3.LUT P3, RZ, R26.reuse, 0x800, RZ, 0xc0, !PT ;  /* 0x000008001aff7812 */ /* 0x040fe4000786c0ff */
[----:B------:R-:W-:Y:S01]  /*81dc0*/  LOP3.LUT P4, RZ, R26, 0x200, RZ, 0xc0, !PT ;  /* 0x000002001aff7812 */ /* 0x000fe2000788c0ff */
[----:B------:R-:W4:Y:S01]  /*81dd0*/  LDL.LU.64 R6, [R1+0x12a8] ;  /* 0x0012a80001067983 */ /* 0x000f220000300a00 */
[----:B------:R-:W-:-:S03]  /*81de0*/  PRMT R27, R23, 0x7771, RZ ;  /* 0x00007771171b7816 */ /* 0x000fc600000000ff */
[----:B------:R-:W4:Y:S02]  /*81df0*/  LDL.LU.64 R4, [R1+0x12a0] ;  /* 0x0012a00001047983 */ /* 0x000f240000300a00 */
[----:B------:R-:W-:Y:S02]  /*81e00*/  @P1 LOP3.LUT R28, R28, 0x800, RZ, 0xfc, !PT ;  /* 0x000008001c1c1812 */ /* 0x000fe400078efcff */
[----:B------:R-:W-:Y:S01]  /*81e10*/  LOP3.LUT P1, RZ, R26, 0x1, RZ, 0xc0, !PT ;  /* 0x000000011aff7812 */ /* 0x000fe2000782c0ff */
[----:B------:R-:W4:Y:S01]  /*81e20*/  LDL.LU R19, [R1+0x17c] ;  /* 0x00017c0001137983 */ /* 0x000f220000300800 */
[----:B------:R-:W-:-:S11]  /*81e30*/  LOP3.LUT R28, R28, 0xffffefff, RZ, 0xc0, !PT ;  /* 0xffffefff1c1c7812 */ /* 0x000fd600078ec0ff */
[----:B------:R-:W-:-:S04]  /*81e40*/  @P1 LOP3.LUT R28, R28, 0x1000, RZ, 0xfc, !PT ;  /* 0x000010001c1c1812 */ /* 0x000fc800078efcff */
[----:B------:R-:W-:Y:S02]  /*81e50*/  LOP3.LUT R28, R28, 0xffffdfff, RZ, 0xc0, !PT ;  /* 0xffffdfff1c1c7812 */ /* 0x000fe400078ec0ff */
[----:B--2---:R-:W-:-:S13]  /*81e60*/  LOP3.LUT P1, RZ, R24, 0x80000000, RZ, 0xc0, !PT ;  /* 0x8000000018ff7812 */ /* 0x004fda000782c0ff */
        /* <DEDUP_REMOVED lines=10> */
[----:B------:R-:W-:Y:S01]  /*81f10*/  LOP3.LUT R28, R28, 0xfffeffff, RZ, 0xc0, !PT ;  /* 0xfffeffff1c1c7812 */ /* 0x000fe200078ec0ff */
[----:B------:R-:W-:Y:S04]  /*81f20*/  STL.64 [R1+0x2048], R24 ;  /* 0x0020481801007387 */ /* 0x000fe80000100a00 */
[----:B------:R-:W2:Y:S04]  /*81f30*/  LDL.LU.64 R20, [R1+0x1298] ;  /* 0x0012980001147983 */ /* 0x000ea80000300a00 */
[----:B------:R-:W-:Y:S01]  /*81f40*/  @P1 LOP3.LUT R28, R28, 0x10000, RZ, 0xfc, !PT ;  /* 0x000100001c1c1812 */ /* 0x000fe200078efcff */
[----:B------:R-:W3:Y:S01]  /*81f50*/  LDL.LU R11, [R1+0x160] ;  /* 0x00016000010b7983 */ /* 0x000ee20000300800 */
[----:B------:R-:W-:-:S03]  /*81f60*/  LOP3.LUT P1, RZ, R24, 0x40000000, RZ, 0xc0, !PT ;  /* 0x4000000018ff7812 */ /* 0x000fc6000782c0ff */
[----:B----4-:R0:W-:Y:S04]  /*81f70*/  @P4 STG.E.U8 desc[UR54][R16.64], R27 ;  /* 0x0000001b10004986 */ /* 0x0101e8000c101136 */
[----:B0-----:R-:W4:Y:S04]  /*81f80*/  LDL.LU.64 R16, [R1+0x1290] ;  /* 0x0012900001107983 */ /* 0x001f280000300a00 */
[----:B------:R-:W2:Y:S04]  /*81f90*/  LDL.LU.64 R24, [R1+0x1278] ;  /* 0x0012780001187983 */ /* 0x000ea80000300a00 */
[----:B--2---:R0:W-:Y:S04]  /*81fa0*/  STL.64 [R1+0x2050], R24 ;  /* 0x0020501801007387 */ /* 0x0041e80000100a00 */
[----:B0-----:R-:W2:Y:S01]  /*81fb0*/  LDL.LU.64 R24, [R1+0x1280] ;  /* 0x0012800001187983 */ /* 0x001ea20000300a00 */
[----:B------:R-:W-:-:S04]  /*81fc0*/  LOP3.LUT R28, R28, 0xfffdffff, RZ, 0xc0, !PT ;  /* 0xfffdffff1c1c7812 */ /* 0x000fc800078ec0ff */
[----:B------:R-:W-:Y:S02]  /*81fd0*/  @P1 LOP3.LUT R28, R28, 0x20000, RZ, 0xfc, !PT ;  /* 0x000200001c1c1812 */ /* 0x000fe400078efcff */
[C---:B------:R-:W-:Y:S02]  /*81fe0*/  LOP3.LUT P1, RZ, R26.reuse, 0x2, RZ, 0xc0, !PT ;  /* 0x000000021aff7812 */ /* 0x040fe4000782c0ff */
[C---:B------:R-:W-:Y:S02]  /*81ff0*/  LOP3.LUT P5, RZ, R26.reuse, 0x40, RZ, 0xc0, !PT ;  /* 0x000000401aff7812 */ /* 0x040fe400078ac0ff */
[----:B------:R-:W-:Y:S02]  /*82000*/  LOP3.LUT P6, RZ, R26, 0x10, RZ, 0xc0, !PT ;  /* 0x000000101aff7812 */ /* 0x000fe400078cc0ff */
[----:B------:R-:W-:Y:S02]  /*82010*/  LOP3.LUT R28, R28, 0xfffbffff, RZ, 0xc0, !PT ;  /* 0xfffbffff1c1c7812 */ /* 0x000fe400078ec0ff */
[----:B------:R-:W-:-:S05]  /*82020*/  PRMT R27, R23, 0x7773, RZ ;  /* 0x00007773171b7816 */ /* 0x000fca00000000ff */
[----:B------:R-:W-:Y:S02]  /*82030*/  @P1 LOP3.LUT R28, R28, 0x40000, RZ, 0xfc, !PT ;  /* 0x000400001c1c1812 */ /* 0x000fe400078efcff */
[----:B------:R-:W-:Y:S01]  /*82040*/  LOP3.LUT P1, RZ, R26, 0x8, RZ, 0xc0, !PT ;  /* 0x000000081aff7812 */ /* 0x000fe2000782c0ff */
[----:B------:R0:W-:Y:S02]  /*82050*/  @P5 STG.E.U8 desc[UR54][R8.64], R27 ;  /* 0x0000001b08005986 */ /* 0x0001e4000c101136 */
[----:B0-----:R-:W-:-:S05]  /*82060*/  PRMT R27, R19, 0x7770, RZ ;  /* 0x00007770131b7816 */ /* 0x001fca00000000ff */
[----:B------:R-:W-:Y:S04]  /*82070*/  @P6 STG.E.U8 desc[UR54][R6.64], R27 ;  /* 0x0000001b06006986 */ /* 0x000fe8000c101136 */
[----:B--2---:R0:W-:Y:S04]  /*82080*/  STL.64 [R1+0x2058], R24 ;  /* 0x0020581801007387 */ /* 0x0041e80000100a00 */
[----:B0-----:R-:W2:Y:S01]  /*82090*/  LDL.LU.64 R24, [R1+0x1288] ;  /* 0x0012880001187983 */ /* 0x001ea20000300a00 */
[----:B------:R-:W-:-:S03]  /*820a0*/  PRMT R27, R19, 0x7771, RZ ;  /* 0x00007771131b7816 */ /* 0x000fc600000000ff */
[----:B------:R-:W2:Y:S04]  /*820b0*/  LDL.LU R10, [R1+0x164] ;  /* 0x00016400010a7983 */ /* 0x000ea80000300800 */
[----:B------:R0:W-:Y:S01]  /*820c0*/  @P1 STG.E.U8 desc[UR54][R4.64], R27 ;  /* 0x0000001b04001986 */ /* 0x0001e2000c101136 */
[----:B------:R-:W-:-:S03]  /*820d0*/  LOP3.LUT P1, RZ, R28, 0x40000, RZ, 0xc0, !PT ;  /* 0x000400001cff7812 */ /* 0x000fc6000782c0ff */
[----:B------:R-:W2:Y:S04]  /*820e0*/  LDL.LU.64 R2, [R1+0x1270] ;  /* 0x0012700001027983 */ /* 0x000ea80000300a00 */
[----:B------:R-:W2:Y:S01]  /*820f0*/  LDL.LU.64 R14, [R1+0x1268] ;  /* 0x00126800010e7983 */ /* 0x000ea20000300a00 */
[----:B0-----:R-:W-:-:S03]  /*82100*/  PRMT R27, R19, 0x7772, RZ ;  /* 0x00007772131b7816 */ /* 0x001fc600000000ff */
[----:B------:R-:W2:Y:S04]  /*82110*/  LDL.LU.64 R12, [R1+0x1260] ;  /* 0x00126000010c7983 */ /* 0x000ea80000300a00 */
[----:B------:R0:W-:Y:S01]  /*82120*/  @P1 STG.E.U8 desc[UR54][R20.64], R27 ;  /* 0x0000001b14001986 */ /* 0x0001e2000c101136 */
[----:B------:R-:W-:-:S03]  /*82130*/  LOP3.LUT P1, RZ, R28, 0x20000, RZ, 0xc0, !PT ;  /* 0x000200001cff7812 */ /* 0x000fc6000782c0ff */
[----:B------:R-:W2:Y:S04]  /*82140*/  LDL.LU.64 R8, [R1+0x1258] ;  /* 0x0012580001087983 */ /* 0x000ea80000300a00 */
[----:B------:R-:W2:Y:S01]  /*82150*/  LDL.LU.64 R6, [R1+0x1250] ;  /* 0x0012500001067983 */ /* 0x000ea20000300a00 */
[----:B0-----:R-:W-:-:S03]  /*82160*/  PRMT R27, R19, 0x7773, RZ ;  /* 0x00007773131b7816 */ /* 0x001fc600000000ff */
[----:B------:R-:W2:Y:S04]  /*82170*/  LDL.LU R23, [R1+0x168] ;  /* 0x0001680001177983 */ /* 0x000ea80000300800 */
[----:B----4-:R3:W-:Y:S01]  /*82180*/  @P1 STG.E.U8 desc[UR54][R16.64], R27 ;  /* 0x0000001b10001986 */ /* 0x0107e2000c101136 */
[----:B------:R-:W-:-:S03]  /*82190*/  LOP3.LUT P1, RZ, R28, 0x10000, RZ, 0xc0, !PT ;  /* 0x000100001cff7812 */ /* 0x000fc6000782c0ff */
[----:B------:R-:W4:Y:S04]  /*821a0*/  LDL.LU.64 R4, [R1+0x1248] ;  /* 0x0012480001047983 */ /* 0x000f280000300a00 */
[----:B------:R-:W4:Y:S01]  /*821b0*/  LDL.LU.64 R20, [R1+0x1240] ;  /* 0x0012400001147983 */ /* 0x000f220000300a00 */
[----:B---3--:R-:W-:-:S03]  /*821c0*/  PRMT R27, R11, 0x7770, RZ ;  /* 0x000077700b1b7816 */ /* 0x008fc600000000ff */
        /* <DEDUP_REMOVED lines=14> */
[----:B------:R-:W-:Y:S01]  /*822b0*/  LOP3.LUT P5, RZ, R26, 0x2000, RZ, 0xc0, !PT ;  /* 0x000020001aff7812 */ /* 0x000fe200078ac0ff */
[----:B--2---:R0:W-:Y:S01]  /*822c0*/  @P1 STG.E.U8 desc[UR54][R24.64], R27 ;  /* 0x0000001b18001986 */ /* 0x0041e2000c101136 */
[C---:B------:R-:W-:Y:S02]  /*822d0*/  LOP3.LUT P1, RZ, R28.reuse, 0x2000, RZ, 0xc0, !PT ;  /* 0x000020001cff7812 */ /* 0x040fe4000782c0ff */
[----:B0-----:R-:W-:Y:S01]  /*822e0*/  PRMT R27, R11, 0x7773, RZ ;  /* 0x000077730b1b7816 */ /* 0x001fe200000000ff */
[----:B------:R-:W2:Y:S10]  /*822f0*/  LDL.LU.64 R24, [R1+0x2048] ;  /* 0x0020480001187983 */ /* 0x000eb40000300a00 */
[----:B------:R0:W-:Y:S01]  /*82300*/  @P1 STG.E.U8 desc[UR54][R2.64], R27 ;  /* 0x0000001b02001986 */ /* 0x0001e2000c101136 */
[----:B------:R-:W-:-:S02]  /*82310*/  LOP3.LUT P1, RZ, R28, 0x1000, RZ, 0xc0, !PT ;  /* 0x000010001cff7812 */ /* 0x000fc4000782c0ff */
[----:B0-----:R-:W-:-:S11]  /*82320*/  PRMT R27, R10, 0x7770, RZ ;  /* 0x000077700a1b7816 */ /* 0x001fd600000000ff */
[----:B------:R0:W-:Y:S01]  /*82330*/  @P1 STG.E.U8 desc[UR54][R14.64], R27 ;  /* 0x0000001b0e001986 */ /* 0x0001e2000c101136 */
        /* <DEDUP_REMOVED lines=8> */
[----:B----4-:R0:W-:Y:S02]  /*823c0*/  @P3 STG.E.U8 desc[UR54][R4.64], R27 ;  /* 0x0000001b04003986 */ /* 0x0101e4000c101136 */
[----:B0-----:R-:W-:-:S05]  /*823d0*/  PRMT R27, R23, 0x7771, RZ ;  /* 0x00007771171b7816 */ /* 0x001fca00000000ff */
[----:B------:R0:W-:Y:S02]  /*823e0*/  @P4 STG.E.U8 desc[UR54][R20.64], R27 ;  /* 0x0000001b14004986 */ /* 0x0001e4000c101136 */
[----:B0-----:R-:W-:Y:S02]  /*823f0*/  PRMT R27, R23, 0x7772, RZ ;  /* 0x00007772171b7816 */ /* 0x001fe400000000ff */
[----:B------:R-:W4:Y:S04]  /*82400*/  LDL.LU.64 R20, [R1+0x1228] ;  /* 0x0012280001147983 */ /* 0x000f280000300a00 */
[----:B---3--:R0:W-:Y:S04]  /*82410*/  @P5 STG.E.U8 desc[UR54][R18.64], R27 ;  /* 0x0000001b12005986 */ /* 0x0081e8000c101136 */
[----:B0-----:R-:W3:Y:S04]  /*82420*/  LDL.LU.64 R18, [R1+0x1220] ;  /* 0x0012200001127983 */ /* 0x001ee80000300a00 */
[----:B------:R-:W2:Y:S04]  /*82430*/  LDL.LU.64 R8, [R1+0x1218] ;  /* 0x0012180001087983 */ /* 0x000ea80000300a00 */
[----:B------:R-:W2:Y:S01]  /*82440*/  LDL.LU R7, [R1+0x16c] ;  /* 0x00016c0001077983 */ /* 0x000ea20000300800 */
[----:B------:R-:W-:-:S02]  /*82450*/  LOP3.LUT P6, RZ, R26, 0x8000, RZ, 0xc0, !PT ;  /* 0x000080001aff7812 */ /* 0x000fc400078cc0ff */
[C---:B------:R-:W-:Y:S02]  /*82460*/  LOP3.LUT P3, RZ, R26.reuse, 0x10000, RZ, 0xc0, !PT ;  /* 0x000100001aff7812 */ /* 0x040fe4000786c0ff */
[----:B------:R-:W-:Y:S02]  /*82470*/  PRMT R27, R23, 0x7773, RZ ;  /* 0x00007773171b7816 */ /* 0x000fe400000000ff */
[----:B------:R-:W-:-:S07]  /*82480*/  LOP3.LUT P4, RZ, R26, 0x40000, RZ, 0xc0, !PT ;  /* 0x000400001aff7812 */ /* 0x000fce000788c0ff */
[----:B------:R0:W-:Y:S01]  /*82490*/  @P6 STG.E.U8 desc[UR54][R16.64], R27 ;  /* 0x0000001b10006986 */ /* 0x0001e2000c101136 */
[----:B------:R-:W-:-:S03]  /*824a0*/  IMAD.MOV.U32 R23, RZ, RZ, R0 ;  /* 0x000000ffff177224 */ /* 0x000fc600078e0000 */
[----:B0-----:R-:W3:Y:S04]  /*824b0*/  LDL.LU.64 R16, [R1+0x1210] ;  /* 0x0012100001107983 */ /* 0x001ee80000300a00 */
[----:B------:R-:W3:Y:S04]  /*824c0*/  LDL.LU.64 R4, [R1+0x1208] ;  /* 0x0012080001047983 */ /* 0x000ee80000300a00 */
[----:B------:R-:W3:Y:S01]  /*824d0*/  LDL.LU R0, [R1+0x150] ;  /* 0x0001500001007983 */ /* 0x000ee20000300800 */
[----:B--2---:R-:W-:-:S05]  /*824e0*/  PRMT R27, R7, 0x7770, RZ ;  /* 0x00007770071b7816 */ /* 0x004fca00000000ff */
[----:B----4-:R0:W-:Y:S02]  /*824f0*/  @P3 STG.E.U8 desc[UR54][R20.64], R27 ;  /* 0x0000001b14003986 */ /* 0x0101e4000c101136 */
[----:B0-----:R-:W-:Y:S02]  /*82500*/  PRMT R27, R7, 0x7771, RZ ;  /* 0x00007771071b7816 */ /* 0x001fe400000000ff */
[----:B------:R-:W2:Y:S04]  /*82510*/  LDL.LU.64 R20, [R1+0x1200] ;  /* 0x0012000001147983 */ /* 0x000ea80000300a00 */
[----:B---3--:R0:W-:Y:S04]  /*82520*/  @P4 STG.E.U8 desc[UR54][R18.64], R27 ;  /* 0x0000001b12004986 */ /* 0x0081e8000c101136 */
[----:B0-----:R-:W3:Y:S04]  /*82530*/  LDL.LU.64 R18, [R1+0x11f8] ;  /* 0x0011f80001127983 */ /* 0x001ee80000300a00 */
[----:B------:R-:W4:Y:S04]  /*82540*/  LDL.LU R29, [R1+0x154] ;  /* 0x00015400011d7983 */ /* 0x000f280000300800 */
[----:B------:R-:W2:Y:S04]  /*82550*/  LDL.LU.64 R2, [R1+0x11d8] ;  /* 0x0011d80001027983 */ /* 0x000ea80000300a00 */
[----:B--2---:R0:W-:Y:S04]  /*82560*/  STL.64 [R1+0x2028], R2 ;  /* 0x0020280201007387 */ /* 0x0041e80000100a00 */
[----:B0-----:R-:W2:Y:S04]  /*82570*/  LDL.LU.64 R2, [R1+0x11e0] ;  /* 0x0011e00001027983 */ /* 0x001ea80000300a00 */
[----:B--2---:R0:W-:Y:S04]  /*82580*/  STL.64 [R1+0x2030], R2 ;  /* 0x0020300201007387 */ /* 0x0041e80000100a00 */
[----:B0-----:R-:W2:Y:S01]  /*82590*/  LDL.LU.64 R2, [R1+0x11e8] ;  /* 0x0011e80001027983 */ /* 0x001ea20000300a00 */
[----:B------:R-:W-:-:S02]  /*825a0*/  LOP3.LUT P1, RZ, R25, 0x100, RZ, 0xc0, !PT ;  /* 0x0000010019ff7812 */ /* 0x000fc4000782c0ff */
        /* <DEDUP_REMOVED lines=19> */
[----:B------:R-:W-:Y:S01]  /*826e0*/  LOP3.LUT P1, RZ, R26, 0x20000000, RZ, 0xc0, !PT ;  /* 0x200000001aff7812 */ /* 0x000fe2000782c0ff */
[----:B------:R-:W4:Y:S01]  /*826f0*/  LDL.LU.64 R14, [R1+0x11d0] ;  /* 0x0011d000010e7983 */ /* 0x000f220000300a00 */
[----:B------:R-:W-:Y:S02]  /*82700*/  LOP3.LUT R28, R28, 0xfffffdff, RZ, 0xc0, !PT ;  /* 0xfffffdff1c1c7812 */ /* 0x000fe400078ec0ff */
[----:B------:R-:W-:-:S09]  /*82710*/  LOP3.LUT P5, RZ, R26, 0x200000, RZ, 0xc0, !PT ;  /* 0x002000001aff7812 */ /* 0x000fd200078ac0ff */
[----:B------:R-:W-:Y:S02]  /*82720*/  @P1 LOP3.LUT R28, R28, 0x200, RZ, 0xfc, !PT ;  /* 0x000002001c1c1812 */ /* 0x000fe400078efcff */
[C---:B------:R-:W-:Y:S02]  /*82730*/  LOP3.LUT P1, RZ, R26.reuse, 0x4000000, RZ, 0xc0, !PT ;  /* 0x040000001aff7812 */ /* 0x040fe4000782c0ff */
[----:B------:R-:W-:Y:S02]  /*82740*/  LOP3.LUT P6, RZ, R26, 0x800000, RZ, 0xc0, !PT ;  /* 0x008000001aff7812 */ /* 0x000fe400078cc0ff */
[----:B------:R-:W-:Y:S02]  /*82750*/  LOP3.LUT R28, R28, 0xfffffbff, RZ, 0xc0, !PT ;  /* 0xfffffbff1c1c7812 */ /* 0x000fe400078ec0ff */
[----:B------:R-:W-:-:S05]  /*82760*/  PRMT R27, R7, 0x7772, RZ ;  /* 0x00007772071b7816 */ /* 0x000fca00000000ff */
[----:B------:R0:W-:Y:S02]  /*82770*/  @P5 STG.E.U8 desc[UR54][R8.64], R27 ;  /* 0x0000001b08005986 */ /* 0x0001e4000c101136 */
[----:B------:R-:W-:Y:S02]  /*82780*/  @P1 LOP3.LUT R28, R28, 0x400, RZ, 0xfc, !PT ;  /* 0x000004001c1c1812 */ /* 0x000fe400078efcff */
[----:B------:R-:W-:Y:S02]  /*82790*/  LOP3.LUT P1, RZ, R26, 0x1000000, RZ, 0xc0, !PT ;  /* 0x010000001aff7812 */ /* 0x000fe4000782c0ff */
[----:B0-----:R-:W-:-:S05]  /*827a0*/  PRMT R27, R7, 0x7773, RZ ;  /* 0x00007773071b7816 */ /* 0x001fca00000000ff */
[----:B------:R0:W-:Y:S02]  /*827b0*/  @P6 STG.E.U8 desc[UR54][R16.64], R27 ;  /* 0x0000001b10006986 */ /* 0x0001e4000c101136 */
[----:B0-----:R-:W-:Y:S02]  /*827c0*/  PRMT R27, R0, 0x7770, RZ ;  /* 0x00007770001b7816 */ /* 0x001fe400000000ff */
[----:B------:R-:W4:Y:S04]  /*827d0*/  LDL.LU R16, [R1+0x158] ;  /* 0x0001580001107983 */ /* 0x000f280000300800 */
[----:B------:R0:W-:Y:S01]  /*827e0*/  @P1 STG.E.U8 desc[UR54][R4.64], R27 ;  /* 0x0000001b04001986 */ /* 0x0001e2000c101136 */
[----:B------:R-:W-:-:S03]  /*827f0*/  LOP3.LUT P1, RZ, R28, 0x400, RZ, 0xc0, !PT ;  /* 0x000004001cff7812 */ /* 0x000fc6000782c0ff */
[----:B------:R-:W4:Y:S04]  /*82800*/  LDL.LU.64 R12, [R1+0x11c8] ;  /* 0x0011c800010c7983 */ /* 0x000f280000300a00 */
[----:B------:R-:W4:Y:S01]  /*82810*/  LDL.LU.64 R10, [R1+0x11c0] ;  /* 0x0011c000010a7983 */ /* 0x000f220000300a00 */
[----:B0-----:R-:W-:-:S03]  /*82820*/  PRMT R27, R0, 0x7771, RZ ;  /* 0x00007771001b7816 */ /* 0x001fc600000000ff */
[----:B------:R-:W4:Y:S04]  /*82830*/  LDL.LU.64 R8, [R1+0x11b8] ;  /* 0x0011b80001087983 */ /* 0x000f280000300a00 */
[----:B------:R0:W-:Y:S01]  /*82840*/  @P1 STG.E.U8 desc[UR54][R20.64], R27 ;  /* 0x0000001b14001986 */ /* 0x0001e2000c101136 */
[----:B------:R-:W-:-:S03]  /*82850*/  LOP3.LUT P1, RZ, R28, 0x200, RZ, 0xc0, !PT ;  /* 0x000002001cff7812 */ /* 0x000fc6000782c0ff */
[----:B------:R-:W4:Y:S04]  /*82860*/  LDL.LU R17, [R1+0x15c] ;  /* 0x00015c0001117983 */ /* 0x000f280000300800 */
[----:B------:R-:W4:Y:S01]  /*82870*/  LDL.LU.64 R6, [R1+0x11b0] ;  /* 0x0011b00001067983 */ /* 0x000f220000300a00 */
[----:B0-----:R-:W-:-:S03]  /*82880*/  PRMT R27, R0, 0x7772, RZ ;  /* 0x00007772001b7816 */ /* 0x001fc600000000ff */
[----:B------:R-:W4:Y:S04]  /*82890*/  LDL.LU.64 R4, [R1+0x11a8] ;  /* 0x0011a80001047983 */ /* 0x000f280000300a00 */
[----:B---3--:R0:W-:Y:S01]  /*828a0*/  @P1 STG.E.U8 desc[UR54][R18.64], R27 ;  /* 0x0000001b12001986 */ /* 0x0081e2000c101136 */
[----:B------:R-:W-:-:S03]  /*828b0*/  LOP3.LUT P1, RZ, R28, 0x100, RZ, 0xc0, !PT ;  /* 0x000001001cff7812 */ /* 0x000fc6000782c0ff */
[----:B------:R-:W3:Y:S01]  /*828c0*/  LDL.LU.64 R20, [R1+0x11a0] ;  /* 0x0011a00001147983 */ /* 0x000ee20000300a00 */
[----:B0-----:R-:W-:-:S03]  /*828d0*/  PRMT R27, R0, 0x7773, RZ ;  /* 0x00007773001b7816 */ /* 0x001fc600000000ff */
[----:B------:R-:W3:Y:S04]  /*828e0*/  LDL.LU.64 R18, [R1+0x1198] ;  /* 0x0011980001127983 */ /* 0x000ee80000300a00 */
[----:B------:R-:W3:Y:S04]  /*828f0*/  LDL.LU R0, [R1+0x2040] ;  /* 0x0020400001007983 */ /* 0x000ee80000300800 */
[----:B--2---:R0:W-:Y:S04]  /*82900*/  @P1 STG.E.U8 desc[UR54][R2.64], R27 ;  /* 0x0000001b02001986 */ /* 0x0041e8000c101136 */
[----:B0-----:R-:W2:Y:S01]  /*82910*/  LDL.LU.64 R2, [R1+0x2038] ;  /* 0x0020380001027983 */ /* 0x001ea20000300a00 */
[----:B------:R-:W-:-:S02]  /*82920*/  LOP3.LUT P1, RZ, R28, 0x80, RZ, 0xc0, !PT ;  /* 0x000000801cff7812 */ /* 0x000fc4000782c0ff */
[----:B----4-:R-:W-:-:S11]  /*82930*/  PRMT R27, R29, 0x7770, RZ ;  /* 0x000077701d1b7816 */ /* 0x010fd600000000ff */
[----:B--2---:R0:W-:Y:S04]  /*82940*/  @P1 STG.E.U8 desc[UR54][R2.64], R27 ;  /* 0x0000001b02001986 */ /* 0x0041e8000c101136 */
        /* <DEDUP_REMOVED lines=13> */
[----:B--2---:R0:W-:Y:S04]  /*82a20*/  @P1 STG.E.U8 desc[UR54][R2.64], R27 ;  /* 0x0000001b02001986 */ /* 0x0041e8000c101136 */
[----:B0-----:R-:W2:Y:S01]  /*82a30*/  LDL.LU.64 R2, [R1+0x2020] ;  /* 0x0020200001027983 */ /* 0x001ea20000300a00 */
[----:B------:R-:W-:-:S02]  /*82a40*/  LOP3.LUT P1, RZ, R28, 0x10, RZ, 0xc0, !PT ;  /* 0x000000101cff7812 */ /* 0x000fc4000782c0ff */
[----:B------:R-:W-:-:S11]  /*82a50*/  PRMT R27, R29, 0x7773, RZ ;  /* 0x000077731d1b7816 */ /* 0x000fd600000000ff */
        /* <DEDUP_REMOVED lines=13> */
[----:B---3--:R0:W-:Y:S02]  /*82b30*/  @P5 STG.E.U8 desc[UR54][R20.64], R27 ;  /* 0x0000001b14005986 */ /* 0x0081e4000c101136 */
[----:B0-----:R-:W-:Y:S02]  /*82b40*/  PRMT R27, R17, 0x7772, RZ ;  /* 0x00007772111b7816 */ /* 0x001fe400000000ff */
[----:B------:R-:W3:Y:S04]  /*82b50*/  LDL.LU.64 R20, [R1+0x1190] ;  /* 0x0011900001147983 */ /* 0x000ee80000300a00 */
[----:B------:R0:W-:Y:S04]  /*82b60*/  @P6 STG.E.U8 desc[UR54][R18.64], R27 ;  /* 0x0000001b12006986 */ /* 0x0001e8000c101136 */
[----:B0-----:R-:W4:Y:S04]  /*82b70*/  LDL.LU.64 R18, [R1+0x1188] ;  /* 0x0011880001127983 */ /* 0x001f280000300a00 */
[----:B------:R-:W4:Y:S04]  /*82b80*/  LDL.LU.64 R8, [R1+0x1180] ;  /* 0x0011800001087983 */ /* 0x000f280000300a00 */
[----:B------:R-:W4:Y:S04]  /*82b90*/  LDL.LU.64 R6, [R1+0x1178] ;  /* 0x0011780001067983 */ /* 0x000f280000300a00 */
[----:B------:R-:W4:Y:S01]  /*82ba0*/  LDL.LU R16, [R1+0x140] ;  /* 0x0001400001107983 */ /* 0x000f220000300800 */
[----:B------:R-:W-:-:S02]  /*82bb0*/  LOP3.LUT R26, R26, 0xf7ffffff, RZ, 0xc0, !PT ;  /* 0xf7ffffff1a1a7812 */ /* 0x000fc400078ec0ff */
[----:B------:R-:W-:Y:S01]  /*82bc0*/  LOP3.LUT R28, R28, 0xfffffffe, RZ, 0xc0, !PT ;  /* 0xfffffffe1c1c7812 */ /* 0x000fe200078ec0ff */
[----:B------:R-:W4:Y:S01]  /*82bd0*/  LDL.LU.64 R4, [R1+0x1170] ;  /* 0x0011700001047983 */ /* 0x000f220000300a00 */
[C---:B------:R-:W-:Y:S02]  /*82be0*/  LOP3.LUT P3, RZ, R25.reuse, 0x800000, RZ, 0xc0, !PT ;  /* 0x0080000019ff7812 */ /* 0x040fe4000786c0ff */
[C---:B------:R-:W-:Y:S01]  /*82bf0*/  LOP3.LUT P4, RZ, R25.reuse, 0x1000000, RZ, 0xc0, !PT ;  /* 0x0100000019ff7812 */ /* 0x040fe2000788c0ff */
[----:B------:R-:W4:Y:S01]  /*82c00*/  LDL.LU R27, [R1+0x144] ;  /* 0x00014400011b7983 */ /* 0x000f220000300800 */
[C---:B------:R-:W-:Y:S02]  /*82c10*/  LOP3.LUT P5, RZ, R25.reuse, 0x4000000, RZ, 0xc0, !PT ;  /* 0x0400000019ff7812 */ /* 0x040fe400078ac0ff */
[----:B------:R-:W-:Y:S02]  /*82c20*/  LOP3.LUT P6, RZ, R25, 0x20000000, RZ, 0xc0, !PT ;  /* 0x2000000019ff7812 */ /* 0x000fe400078cc0ff */
        /* <DEDUP_REMOVED lines=14> */
[----:B------:R-:W-:-:S13]  /*82d10*/  LOP3.LUT P1, RZ, R2, 0x20, RZ, 0xc0, !PT ;  /* 0x0000002002ff7812 */ /* 0x000fda000782c0ff */
        /* <DEDUP_REMOVED lines=8> */
[----:B------:R-:W-:-:S05]  /*82da0*/  PRMT R25, R17, 0x7773, RZ ;  /* 0x0000777311197816 */ /* 0x000fca00000000ff */
[----:B---3--:R0:W-:Y:S04]  /*82db0*/  @P3 STG.E.U8 desc[UR54][R20.64], R25 ;  /* 0x0000001914003986 */ /* 0x0081e8000c101136 */
[----:B0-----:R-:W2:Y:S01]  /*82dc0*/  LDL.LU.64 R20, [R1+0x1168] ;  /* 0x0011680001147983 */ /* 0x001ea20000300a00 */
[----:B----4-:R-:W-:-:S05]  /*82dd0*/  PRMT R25, R16, 0x7770, RZ ;  /* 0x0000777010197816 */ /* 0x010fca00000000ff */
[----:B------:R0:W-:Y:S04]  /*82de0*/  @P4 STG.E.U8 desc[UR54][R18.64], R25 ;  /* 0x0000001912004986 */ /* 0x0001e8000c101136 */
[----:B0-----:R-:W3:Y:S04]  /*82df0*/  LDL.LU.64 R18, [R1+0x1160] ;  /* 0x0011600001127983 */ /* 0x001ee80000300a00 */
[----:B------:R-:W4:Y:S01]  /*82e00*/  LDL.LU R15, [R1+0x148] ;  /* 0x00014800010f7983 */ /* 0x000f220000300800 */
[----:B------:R-:W-:-:S03]  /*82e10*/  PRMT R25, R16, 0x7771, RZ ;  /* 0x0000777110197816 */ /* 0x000fc600000000ff */
[----:B----4-:R0:W-:Y:S04]  /*82e20*/  STL [R1+0x2010], R15 ;  /* 0x0020100f01007387 */ /* 0x0101e80000100800 */
[----:B0-----:R-:W4:Y:S04]  /*82e30*/  LDL.LU.64 R14, [R1+0x1150] ;  /* 0x00115000010e7983 */ /* 0x001f280000300a00 */
[----:B------:R0:W-:Y:S01]  /*82e40*/  @P5 STG.E.U8 desc[UR54][R8.64], R25 ;  /* 0x0000001908005986 */ /* 0x0001e2000c101136 */
[C---:B------:R-:W-:Y:S02]  /*82e50*/  LOP3.LUT P2, RZ, R2.reuse, 0x10000, RZ, 0xc0, !PT ;  /* 0x0001000002ff7812 */ /* 0x040fe4000784c0ff */
[----:B------:R-:W-:-:S02]  /*82e60*/  LOP3.LUT P0, RZ, R2, 0x40000, RZ, 0xc0, !PT ;  /* 0x0004000002ff7812 */ /* 0x000fc4000780c0ff */
[----:B------:R-:W-:Y:S02]  /*82e70*/  LOP3.LUT P3, RZ, R2, 0x200000, RZ, 0xc0, !PT ;  /* 0x0020000002ff7812 */ /* 0x000fe4000786c0ff */
[----:B0-----:R-:W-:Y:S02]  /*82e80*/  PRMT R25, R16, 0x7772, RZ ;  /* 0x0000777210197816 */ /* 0x001fe400000000ff */
[C---:B------:R-:W-:Y:S02]  /*82e90*/  LOP3.LUT P4, RZ, R2.reuse, 0x800000, RZ, 0xc0, !PT ;  /* 0x0080000002ff7812 */ /* 0x040fe4000788c0ff */
[C---:B------:R-:W-:Y:S01]  /*82ea0*/  LOP3.LUT P5, RZ, R2.reuse, 0x1000000, RZ, 0xc0, !PT ;  /* 0x0100000002ff7812 */ /* 0x040fe200078ac0ff */
[----:B------:R0:W-:Y:S01]  /*82eb0*/  @P6 STG.E.U8 desc[UR54][R6.64], R25 ;  /* 0x0000001906006986 */ /* 0x0001e2000c101136 */
[----:B------:R-:W-:Y:S02]  /*82ec0*/  LOP3.LUT P6, RZ, R2, 0x4000000, RZ, 0xc0, !PT ;  /* 0x0400000002ff7812 */ /* 0x000fe400078cc0ff */
[----:B0-----:R-:W-:Y:S01]  /*82ed0*/  PRMT R25, R16, 0x7773, RZ ;  /* 0x0000777310197816 */ /* 0x001fe200000000ff */
[----:B----4-:R0:W-:Y:S04]  /*82ee0*/  STL.64 [R1+0x2018], R14 ;  /* 0x0020180e01007387 */ /* 0x0101e80000100a00 */
[----:B0-----:R-:W4:Y:S04]  /*82ef0*/  LDL.LU.64 R14, [R1+0x1158] ;  /* 0x00115800010e7983 */ /* 0x001f280000300a00 */
[----:B------:R-:W4:Y:S04]  /*82f00*/  LDL.LU R17, [R1+0x14c] ;  /* 0x00014c0001117983 */ /* 0x000f280000300800 */
[----:B------:R0:W-:Y:S04]  /*82f10*/  STL.64 [R1+0x2000], R2 ;  /* 0x0020000201007387 */ /* 0x0001e80000100a00 */
[----:B0-----:R-:W4:Y:S04]  /*82f20*/  LDL.LU.64 R2, [R1+0x1140] ;  /* 0x0011400001027983 */ /* 0x001f280000300a00 */
[----:B------:R0:W-:Y:S01]  /*82f30*/  @P1 STG.E.U8 desc[UR54][R4.64], R25 ;  /* 0x0000001904001986 */ /* 0x0001e2000c101136 */
[----:B------:R-:W-:-:S02]  /*82f40*/  LOP3.LUT P1, RZ, R28, 0x4, RZ, 0xc0, !PT ;  /* 0x000000041cff7812 */ /* 0x000fc4000782c0ff */
[----:B0-----:R-:W-:-:S11]  /*82f50*/  PRMT R25, R27, 0x7770, RZ ;  /* 0x000077701b197816 */ /* 0x001fd600000000ff */
[----:B--2---:R0:W-:Y:S01]  /*82f60*/  @P1 STG.E.U8 desc[UR54][R20.64], R25 ;  /* 0x0000001914001986 */ /* 0x0041e2000c101136 */
[----:B------:R-:W-:Y:S02]  /*82f70*/  LOP3.LUT P1, RZ, R28, 0x2, RZ, 0xc0, !PT ;  /* 0x000000021cff7812 */ /* 0x000fe4000782c0ff */
[----:B0-----:R-:W-:-:S11]  /*82f80*/  PRMT R25, R27, 0x7771, RZ ;  /* 0x000077711b197816 */ /* 0x001fd600000000ff */
[----:B---3--:R0:W-:Y:S01]  /*82f90*/  @P1 STG.E.U8 desc[UR54][R18.64], R25 ;  /* 0x0000001912001986 */ /* 0x0081e2000c101136 */
[----:B------:R-:W-:Y:S02]  /*82fa0*/  LOP3.LUT P1, RZ, R28, 0x1, RZ, 0xc0, !PT ;  /* 0x000000011cff7812 */ /* 0x000fe4000782c0ff */
[----:B0-----:R-:W-:-:S11]  /*82fb0*/  PRMT R25, R27, 0x7772, RZ ;  /* 0x000077721b197816 */ /* 0x001fd600000000ff */
[----:B----4-:R-:W-:Y:S04]  /*82fc0*/  @P1 STG.E.U8 desc[UR54][R14.64], R25 ;  /* 0x000000190e001986 */ /* 0x010fe8000c101136 */
[----:B------:R0:W-:Y:S04]  /*82fd0*/  STL.64 [R1+0x2008], R2 ;  /* 0x0020080201007387 */ /* 0x0001e80000100a00 */
[----:B0-----:R-:W2:Y:S04]  /*82fe0*/  LDL.LU.64 R2, [R1+0x1148] ;  /* 0x0011480001027983 */ /* 0x001ea80000300a00 */
[----:B------:R-:W3:Y:S04]  /*82ff0*/  LDL.LU.64 R12, [R1+0x1130] ;  /* 0x00113000010c7983 */ /* 0x000ee80000300a00 */
[----:B------:R-:W4:Y:S04]  /*83000*/  LDL.LU.64 R10, [R1+0x1128] ;  /* 0x00112800010a7983 */ /* 0x000f280000300a00 */
[----:B------:R-:W2:Y:S04]  /*83010*/  LDL.LU.64 R8, [R1+0x1120] ;  /* 0x0011200001087983 */ /* 0x000ea80000300a00 */
[----:B------:R-:W2:Y:S04]  /*83020*/  LDL.LU R16, [R1+0x130] ;  /* 0x0001300001107983 */ /* 0x000ea80000300800 */
[----:B------:R-:W2:Y:S04]  /*83030*/  LDL.LU.64 R6, [R1+0x1118] ;  /* 0x0011180001067983 */ /* 0x000ea80000300a00 */
[----:B------:R-:W2:Y:S04]  /*83040*/  LDL.LU.64 R4, [R1+0x1110] ;  /* 0x0011100001047983 */ /* 0x000ea80000300a00 */
[----:B------:R-:W2:Y:S04]  /*83050*/  LDL.LU.64 R20, [R1+0x1108] ;  /* 0x0011080001147983 */ /* 0x000ea80000300a00 */
[----:B------:R-:W2:Y:S04]  /*83060*/  LDL.LU.64 R18, [R1+0x1100] ;  /* 0x0011000001127983 */ /* 0x000ea80000300a00 */
[----:B------:R-:W2:Y:S04]  /*83070*/  LDL.LU.64 R28, [R1+0x1138] ;  /* 0x00113800011c7983 */ /* 0x000ea80000300a00 */
[----:B------:R-:W2:Y:S01]  /*83080*/  LDL.LU.64 R14, [R1+0x2018] ;  /* 0x00201800010e7983 */ /* 0x000ea20000300a00 */
[----:B------:R-:W-:-:S02]  /*83090*/  LOP3.LUT P1, RZ, R26, 0x80000000, RZ, 0xc0, !PT ;  /* 0x800000001aff7812 */ /* 0x000fc4000782c0ff */
[----:B------:R-:W-:-:S11]  /*830a0*/  PRMT R25, R27, 0x7773, RZ ;  /* 0x000077731b197816 */ /* 0x000fd600000000ff */
[----:B--2---:R0:W-:Y:S04]  /*830b0*/  @P1 STG.E.U8 desc[UR54][R14.64], R25 ;  /* 0x000000190e001986 */ /* 0x0041e8000c101136 */
[----:B0-----:R-:W2:Y:S01]  /*830c0*/  LDL.LU R15, [R1+0x2010] ;  /* 0x00201000010f7983 */ /* 0x001ea20000300800 */
[----:B------:R-:W-:Y:S02]  /*830d0*/  LOP3.LUT P1, RZ, R26, 0x40000000, RZ, 0xc0, !PT ;  /* 0x400000001aff7812 */ /* 0x000fe4000782c0ff */
[----:B--2---:R-:W-:-:S11]  /*830e0*/  PRMT R25, R15, 0x7770, RZ ;  /* 0x000077700f197816 */ /* 0x004fd600000000ff */
[----:B------:R0:W-:Y:S04]  /*830f0*/  @P1 STG.E.U8 desc[UR54][R2.64], R25 ;  /* 0x0000001902001986 */ /* 0x0001e8000c101136 */
[----:B0-----:R-:W2:Y:S01]  /*83100*/  LDL.LU.64 R2, [R1+0x2008] ;  /* 0x0020080001027983 */ /* 0x001ea20000300a00 */
[----:B------:R-:W-:Y:S02]  /*83110*/  LOP3.LUT P1, RZ, R26, 0x20000000, RZ, 0xc0, !PT ;  /* 0x200000001aff7812 */ /* 0x000fe4000782c0ff */
[----:B------:R-:W-:-:S11]  /*83120*/  PRMT R25, R15, 0x7771, RZ ;  /* 0x000077710f197816 */ /* 0x000fd600000000ff */
[----:B--2---:R0:W-:Y:S01]  /*83130*/  @P1 STG.E.U8 desc[UR54][R2.64], R25 ;  /* 0x0000001902001986 */ /* 0x0041e2000c101136 */
[C---:B------:R-:W-:Y:S02]  /*83140*/  LOP3.LUT P1, RZ, R26.reuse, 0x10000000, RZ, 0xc0, !PT ;  /* 0x100000001aff7812 */ /* 0x040fe4000782c0ff */
[----:B0-----:R-:W-:Y:S01]  /*83150*/  PRMT R25, R15, 0x7772, RZ ;  /* 0x000077720f197816 */ /* 0x001fe200000000ff */
[----:B------:R-:W2:Y:S10]  /*83160*/  LDL.LU.64 R2, [R1+0x2000] ;  /* 0x0020000001027983 */ /* 0x000eb40000300a00 */
[----:B------:R0:W-:Y:S01]  /*83170*/  @P1 STG.E.U8 desc[UR54][R28.64], R25 ;  /* 0x000000191c001986 */ /* 0x0001e2000c101136 */
[----:B------:R-:W-:-:S02]  /*83180*/  LOP3.LUT P1, RZ, R26, 0x8000000, RZ, 0xc0, !PT ;  /* 0x080000001aff7812 */ /* 0x000fc4000782c0ff */
[----:B0-----:R-:W-:-:S11]  /*83190*/  PRMT R25, R15, 0x7773, RZ ;  /* 0x000077730f197816 */ /* 0x001fd600000000ff */
[----:B---3--:R0:W-:Y:S02]  /*831a0*/  @P1 STG.E.U8 desc[UR54][R12.64], R25 ;  /* 0x000000190c001986 */ /* 0x0081e4000c101136 */
[----:B0-----:R-:W-:-:S05]  /*831b0*/  PRMT R25, R17, 0x7770, RZ ;  /* 0x0000777011197816 */ /* 0x001fca00000000ff */
[----:B----4-:R0:W-:Y:S02]  /*831c0*/  @P2 STG.E.U8 desc[UR54][R10.64], R25 ;  /* 0x000000190a002986 */ /* 0x0101e4000c101136 */
[C---:B0-----:R-:W-:Y:S02]  /*831d0*/  PRMT R25, R17.reuse, 0x7771, RZ ;  /* 0x0000777111197816 */ /* 0x041fe400000000ff */
[----:B------:R-:W3:Y:S04]  /*831e0*/  LDL.LU.64 R10, [R1+0x10f8] ;  /* 0x0010f800010a7983 */ /* 0x000ee80000300a00 */
        /* <DEDUP_REMOVED lines=8> */
[----:B------:R0:W-:Y:S04]  /*83270*/  @P6 STG.E.U8 desc[UR54][R18.64], R25 ;  /* 0x0000001912006986 */ /* 0x0001e8000c101136 */
[----:B0-----:R-:W4:Y:S01]  /*83280*/  LDL.LU.64 R18, [R1+0x10f0] ;  /* 0x0010f00001127983 */ /* 0x001f220000300a00 */
[----:B------:R-:W-:Y:S01]  /*83290*/  PRMT R25, R16, 0x7772, RZ ;  /* 0x0000777210197816 */ /* 0x000fe200000000ff */
[----:B------:R-:W-:Y:S02]  /*832a0*/  IMAD.MOV.U32 R17, RZ, RZ, R23 ;  /* 0x000000ffff117224 */ /* 0x000fe400078e0017 */
[----:B------:R-:W4:Y:S04]  /*832b0*/  LDL.LU.64 R8, [R1+0x10e8] ;  /* 0x0010e80001087983 */ /* 0x000f280000300a00 */
[----:B------:R-:W4:Y:S04]  /*832c0*/  LDL.LU.64 R6, [R1+0x10e0] ;  /* 0x0010e00001067983 */ /* 0x000f280000300a00 */
[----:B------:R-:W4:Y:S04]  /*832d0*/  LDL.LU.64 R4, [R1+0x10d8] ;  /* 0x0010d80001047983 */ /* 0x000f280000300a00 */
[----:B------:R-:W4:Y:S04]  /*832e0*/  LDL.LU R23, [R1+0x134] ;  /* 0x0001340001177983 */ /* 0x000f280000300800 */
[----:B------:R-:W4:Y:S04]  /*832f0*/  LDL.LU.64 R20, [R1+0x10d0] ;  /* 0x0010d00001147983 */ /* 0x000f280000300a00 */
[----:B------:R-:W4:Y:S01]  /*83300*/  LDL.LU R27, [R1+0x138] ;  /* 0x00013800011b7983 */ /* 0x000f220000300800 */
[----:B--2---:R-:W-:-:S02]  /*83310*/  LOP3.LUT P3, RZ, R2, 0x20000000, RZ, 0xc0, !PT ;  /* 0x2000000002ff7812 */ /* 0x004fc4000786c0ff */
[----:B------:R-:W-:-:S11]  /*83320*/  LOP3.LUT P4, RZ, R2, 0x80000000, RZ, 0xc0, !PT ;  /* 0x8000000002ff7812 */ /* 0x000fd6000788c0ff */
[----:B---3--:R0:W-:Y:S02]  /*83330*/  @P3 STG.E.U8 desc[UR54][R10.64], R25 ;  /* 0x000000190a003986 */ /* 0x0081e4000c101136 */
[----:B0-----:R-:W-:-:S05]  /*83340*/  PRMT R25, R16, 0x7773, RZ ;  /* 0x0000777310197816 */ /* 0x001fca00000000ff */
[----:B----4-:R0:W-:Y:S04]  /*83350*/  @P4 STG.E.U8 desc[UR54][R18.64], R25 ;  /* 0x0000001912004986 */ /* 0x0101e8000c101136 */
[----:B0-----:R-:W2:Y:S04]  /*83360*/  LDL.LU.64 R18, [R1+0x10c8] ;  /* 0x0010c80001127983 */ /* 0x001ea80000300a00 */
[----:B------:R-:W3:Y:S04]  /*83370*/  LDL.LU R16, [R1+0x13c] ;  /* 0x00013c0001107983 */ /* 0x000ee80000300800 */
[----:B---3--:R0:W-:Y:S04]  /*83380*/  STL.64 [R1+0x1ff0], R16 ;  /* 0x001ff01001007387 */ /* 0x0081e80000100a00 */
[----:B0-----:R-:W3:Y:S01]  /*83390*/  LDL.LU.64 R16, [R1+0x10b8] ;  /* 0x0010b80001107983 */ /* 0x001ee20000300a00 */
        /* <DEDUP_REMOVED lines=15> */
[----:B------:R-:W-:Y:S01]  /*83490*/  LOP3.LUT P1, RZ, R3, 0x400, RZ, 0xc0, !PT ;  /* 0x0000040003ff7812 */ /* 0x000fe2000782c0ff */
[----:B---3--:R0:W-:Y:S04]  /*834a0*/  STL.64 [R1+0x1ff8], R16 ;  /* 0x001ff81001007387 */ /* 0x0081e80000100a00 */
[----:B0-----:R-:W3:Y:S04]  /*834b0*/  LDL.LU.64 R16, [R1+0x10c0] ;  /* 0x0010c00001107983 */ /* 0x001ee80000300a00 */
[----:B------:R-:W4:Y:S01]  /*834c0*/  LDL.LU.64 R28, [R1+0x10a8] ;  /* 0x0010a800011c7983 */ /* 0x000f220000300a00 */
[----:B------:R-:W-:-:S04]  /*834d0*/  LOP3.LUT R26, R26, 0xfeffffff, RZ, 0xc0, !PT ;  /* 0xfeffffff1a1a7812 */ /* 0x000fc800078ec0ff */
[----:B------:R-:W-:Y:S02]  /*834e0*/  @P1 LOP3.LUT R26, R26, 0x1000000, RZ, 0xfc, !PT ;  /* 0x010000001a1a1812 */ /* 0x000fe400078efcff */
[C---:B------:R-:W-:Y:S02]  /*834f0*/  LOP3.LUT P1, RZ, R3.reuse, 0x100, RZ, 0xc0, !PT ;  /* 0x0000010003ff7812 */ /* 0x040fe4000782c0ff */
        /* <DEDUP_REMOVED lines=12> */
[----:B0-----:R-:W-:-:S05]  /*835c0*/  PRMT R25, R23, 0x7772, RZ ;  /* 0x0000777217197816 */ /* 0x001fca00000000ff */
[----:B------:R0:W-:Y:S01]  /*835d0*/  @P1 STG.E.U8 desc[UR54][R4.64], R25 ;  /* 0x0000001904001986 */ /* 0x0001e2000c101136 */
[----:B------:R-:W-:Y:S02]  /*835e0*/  LOP3.LUT P1, RZ, R26, 0x4000000, RZ, 0xc0, !PT ;  /* 0x040000001aff7812 */ /* 0x000fe4000782c0ff */
[----:B0-----:R-:W-:-:S11]  /*835f0*/  PRMT R25, R23, 0x7773, RZ ;  /* 0x0000777317197816 */ /* 0x001fd600000000ff */
[----:B------:R0:W-:Y:S01]  /*83600*/  @P1 STG.E.U8 desc[UR54][R20.64], R25 ;  /* 0x0000001914001986 */ /* 0x0001e2000c101136 */
[----:B------:R-:W-:Y:S02]  /*83610*/  LOP3.LUT P1, RZ, R26, 0x2000000, RZ, 0xc0, !PT ;  /* 0x020000001aff7812 */ /* 0x000fe4000782c0ff */
[----:B0-----:R-:W-:-:S11]  /*83620*/  PRMT R25, R27, 0x7770, RZ ;  /* 0x000077701b197816 */ /* 0x001fd600000000ff */
[----:B--2---:R0:W-:Y:S01]  /*83630*/  @P1 STG.E.U8 desc[UR54][R18.64], R25 ;  /* 0x0000001912001986 */ /* 0x0041e2000c101136 */
[C---:B------:R-:W-:Y:S02]  /*83640*/  LOP3.LUT P1, RZ, R26.reuse, 0x1000000, RZ, 0xc0, !PT ;  /* 0x010000001aff7812 */ /* 0x040fe4000782c0ff */
[----:B0-----:R-:W-:Y:S01]  /*83650*/  PRMT R25, R27, 0x7771, RZ ;  /* 0x000077711b197816 */ /* 0x001fe200000000ff */
[----:B----4-:R0:W-:Y:S04]  /*83660*/  STL.64 [R1+0x1fe8], R28 ;  /* 0x001fe81c01007387 */ /* 0x0101e80000100a00 */
[----:B0-----:R-:W2:Y:S04]  /*83670*/  LDL.LU.64 R28, [R1+0x10b0] ;  /* 0x0010b000011c7983 */ /* 0x001ea80000300a00 */
[----:B------:R-:W4:Y:S04]  /*83680*/  LDL.LU.64 R14, [R1+0x10a0] ;  /* 0x0010a000010e7983 */ /* 0x000f280000300a00 */
[----:B------:R-:W2:Y:S04]  /*83690*/  LDL.LU.64 R12, [R1+0x1098] ;  /* 0x00109800010c7983 */ /* 0x000ea80000300a00 */
[----:B------:R-:W2:Y:S04]  /*836a0*/  LDL.LU.64 R10, [R1+0x1090] ;  /* 0x00109000010a7983 */ /* 0x000ea80000300a00 */
[----:B------:R-:W2:Y:S04]  /*836b0*/  LDL.LU.64 R8, [R1+0x1088] ;  /* 0x0010880001087983 */ /* 0x000ea80000300a00 */
[----:B------:R-:W2:Y:S04]  /*836c0*/  LDL.LU.64 R6, [R1+0x1080] ;  /* 0x0010800001067983 */ /* 0x000ea80000300a00 */
[----:B------:R-:W2:Y:S04]  /*836d0*/  LDL.LU.64 R4, [R1+0x1078] ;  /* 0x0010780001047983 */ /* 0x000ea80000300a00 */
[----:B------:R-:W2:Y:S04]  /*836e0*/  LDL.LU.64 R20, [R1+0x1070] ;  /* 0x0010700001147983 */ /* 0x000ea80000300a00 */
[----:B------:R-:W2:Y:S04]  /*836f0*/  LDL.LU.64 R18, [R1+0x1068] ;  /* 0x0010680001127983 */ /* 0x000ea80000300a00 */
[----:B------:R-:W2:Y:S04]  /*83700*/  LDL.LU R23, [R1+0x124] ;  /* 0x0001240001177983 */ /* 0x000ea80000300800 */
[----:B---3--:R0:W-:Y:S04]  /*83710*/  @P1 STG.E.U8 desc[UR54][R16.64], R25 ;  /* 0x0000001910001986 */ /* 0x0081e8000c101136 */
[----:B0-----:R-:W3:Y:S01]  /*83720*/  LDL.LU.64 R16, [R1+0x1ff8] ;  /* 0x001ff80001107983 */ /* 0x001ee20000300a00 */
[----:B------:R-:W-:-:S02]  /*83730*/  LOP3.LUT P1, RZ, R26, 0x800000, RZ, 0xc0, !PT ;  /* 0x008000001aff7812 */ /* 0x000fc4000782c0ff */
[----:B------:R-:W-:-:S11]  /*83740*/  PRMT R25, R27, 0x7772, RZ ;  /* 0x000077721b197816 */ /* 0x000fd600000000ff */
[----:B---3--:R0:W-:Y:S01]  /*83750*/  @P1 STG.E.U8 desc[UR54][R16.64], R25 ;  /* 0x0000001910001986 */ /* 0x0081e2000c101136 */
[C---:B------:R-:W-:Y:S02]  /*83760*/  LOP3.LUT P1, RZ, R26.reuse, 0x400000, RZ, 0xc0, !PT ;  /* 0x004000001aff7812 */ /* 0x040fe4000782c0ff */
[----:B0-----:R-:W-:Y:S01]  /*83770*/  PRMT R25, R27, 0x7773, RZ ;  /* 0x000077731b197816 */ /* 0x001fe200000000ff */
[----:B------:R-:W3:Y:S10]  /*83780*/  LDL.LU.64 R16, [R1+0x1ff0] ;  /* 0x001ff00001107983 */ /* 0x000ef40000300a00 */
[----:B--2---:R0:W-:Y:S04]  /*83790*/  @P1 STG.E.U8 desc[UR54][R28.64], R25 ;  /* 0x000000191c001986 */ /* 0x0041e8000c101136 */
[----:B0-----:R-:W2:Y:S01]  /*837a0*/  LDL.LU.64 R28, [R1+0x1fe8] ;  /* 0x001fe800011c7983 */ /* 0x001ea20000300a00 */
[----:B------:R-:W-:-:S02]  /*837b0*/  LOP3.LUT P1, RZ, R26, 0x200000, RZ, 0xc0, !PT ;  /* 0x002000001aff7812 */ /* 0x000fc4000782c0ff */
[C---:B------:R-:W-:Y:S02]  /*837c0*/  LOP3.LUT P2, RZ, R3.reuse, 0x800000, RZ, 0xc0, !PT ;  /* 0x0080000003ff7812 */ /* 0x040fe4000784c0ff */
[C---:B------:R-:W-:Y:S02]  /*837d0*/  LOP3.LUT P0, RZ, R3.reuse, 0x1000000, RZ, 0xc0, !PT ;  /* 0x0100000003ff7812 */ /* 0x040fe4000780c0ff */
[C---:B------:R-:W-:Y:S02]  /*837e0*/  LOP3.LUT P3, RZ, R3.reuse, 0x4000000, RZ, 0xc0, !PT ;  /* 0x0400000003ff7812 */ /* 0x040fe4000786c0ff */
[C---:B------:R-:W-:Y:S02]  /*837f0*/  LOP3.LUT P4, RZ, R3.reuse, 0x10000000, RZ, 0xc0, !PT ;  /* 0x1000000003ff7812 */ /* 0x040fe4000788c0ff */
[C---:B------:R-:W-:Y:S02]  /*83800*/  LOP3.LUT P5, RZ, R3.reuse, 0x20000000, RZ, 0xc0, !PT ;  /* 0x2000000003ff7812 */ /* 0x040fe400078ac0ff */
[----:B------:R-:W-:-:S02]  /*83810*/  LOP3.LUT P6, RZ, R3, 0x40000000, RZ, 0xc0, !PT ;  /* 0x4000000003ff7812 */ /* 0x000fc400078cc0ff */
[----:B---3--:R-:W-:-:S05]  /*83820*/  PRMT R25, R16, 0x7770, RZ ;  /* 0x0000777010197816 */ /* 0x008fca00000000ff */
        /* <DEDUP_REMOVED lines=12> */
[----:B------:R0:W-:Y:S01]  /*838f0*/  @P3 STG.E.U8 desc[UR54][R6.64], R25 ;  /* 0x0000001906003986 */ /* 0x0001e2000c101136 */
[----:B------:R-:W-:Y:S02]  /*83900*/  LOP3.LUT P3, RZ, R3, 0x80000000, RZ, 0xc0, !PT ;  /* 0x8000000003ff7812 */ /* 0x000fe4000786c0ff */
[----:B------:R-:W-:Y:S02]  /*83910*/  PRMT R3, R23, 0x7770, RZ ;  /* 0x0000777017037816 */ /* 0x000fe400000000ff */
[----:B0-----:R-:W-:-:S05]  /*83920*/  PRMT R25, R0, 0x7772, RZ ;  /* 0x0000777200197816 */ /* 0x001fca00000000ff */
[----:B------:R0:W-:Y:S02]  /*83930*/  @P4 STG.E.U8 desc[UR54][R4.64], R25 ;  /* 0x0000001904004986 */ /* 0x0001e4000c101136 */
[----:B0-----:R-:W-:Y:S02]  /*83940*/  PRMT R25, R0, 0x7773, RZ ;  /* 0x0000777300197816 */ /* 0x001fe400000000ff */
[----:B------:R-:W2:Y:S04]  /*83950*/  LDL.LU R0, [R1+0x1fe0] ;  /* 0x001fe00001007983 */ /* 0x000ea80000300800 */
[----:B------:R-:W-:Y:S04]  /*83960*/  STL [R1+0x1fa8], R24 ;  /* 0x001fa81801007387 */ /* 0x000fe80000100800 */
[----:B------:R-:W3:Y:S04]  /*83970*/  LDL.LU.64 R10, [R1+0x1050] ;  /* 0x00105000010a7983 */ /* 0x000ee80000300a00 */
[----:B------:R-:W4:Y:S04]  /*83980*/  LDL.LU.64 R8, [R1+0x1048] ;  /* 0x0010480001087983 */ /* 0x000f280000300a00 */
[----:B------:R0:W-:Y:S04]  /*83990*/  @P5 STG.E.U8 desc[UR54][R20.64], R25 ;  /* 0x0000001914005986 */ /* 0x0001e8000c101136 */
[----:B------:R-:W3:Y:S04]  /*839a0*/  LDL.LU.64 R6, [R1+0x1040] ;  /* 0x0010400001067983 */ /* 0x000ee80000300a00 */
[----:B------:R1:W-:Y:S04]  /*839b0*/  @P6 STG.E.U8 desc[UR54][R18.64], R3 ;  /* 0x0000000312006986 */ /* 0x0003e8000c101136 */
[----:B------:R-:W3:Y:S01]  /*839c0*/  LDL.LU.64 R4, [R1+0x1038] ;  /* 0x0010380001047983 */ /* 0x000ee20000300a00 */
[----:B0-----:R-:W-:-:S03]  /*839d0*/  IMAD.MOV.U32 R21, RZ, RZ, R17 ;  /* 0x000000ffff157224 */ /* 0x001fc600078e0011 */
[----:B-1----:R-:W3:Y:S04]  /*839e0*/  LDL.LU.64 R18, [R1+0x1060] ;  /* 0x0010600001127983 */ /* 0x002ee80000300a00 */
[----:B------:R-:W4:Y:S01]  /*839f0*/  LDL.LU.64 R16, [R1+0x1058] ;  /* 0x0010580001107983 */ /* 0x000f220000300a00 */
[----:B------:R-:W-:Y:S02]  /*83a00*/  PRMT R3, R23, 0x7771, RZ ;  /* 0x0000777117037816 */ /* 0x000fe400000000ff */
[----:B--2---:R-:W-:-:S03]  /*83a10*/  LOP3.LUT P4, RZ, R0, 0x1, RZ, 0xc0, !PT ;  /* 0x0000000100ff7812 */ /* 0x004fc6000788c0ff */
[----:B---3--:R0:W-:Y:S02]  /*83a20*/  @P3 STG.E.U8 desc[UR54][R18.64], R3 ;  /* 0x0000000312003986 */ /* 0x0081e4000c101136 */
[----:B0-----:R-:W-:Y:S02]  /*83a30*/  PRMT R3, R23, 0x7772, RZ ;  /* 0x0000777217037816 */ /* 0x001fe400000000ff */
[----:B------:R-:W2:Y:S04]  /*83a40*/  LDL.LU.64 R18, [R1+0x1030] ;  /* 0x0010300001127983 */ /* 0x000ea80000300a00 */
[----:B------:R-:W3:Y:S04]  /*83a50*/  LDL.LU R27, [R1+0x12c] ;  /* 0x00012c00011b7983 */ /* 0x000ee80000300800 */
[----:B----4-:R0:W-:Y:S04]  /*83a60*/  @P4 STG.E.U8 desc[UR54][R16.64], R3 ;  /* 0x0000000310004986 */ /* 0x0101e8000c101136 */
[----:B0-----:R-:W4:Y:S01]  /*83a70*/  LDL.LU.64 R16, [R1+0x1020] ;  /* 0x0010200001107983 */ /* 0x001f220000300a00 */
        /* <DEDUP_REMOVED lines=17> */
[----:B----4-:R0:W-:Y:S04]  /*83b90*/  STL.64 [R1+0x1fd8], R16 ;  /* 0x001fd81001007387 */ /* 0x0101e80000100a00 */
[----:B0-----:R-:W4:Y:S06]  /*83ba0*/  LDL.LU.64 R16, [R1+0x1028] ;  /* 0x0010280001107983 */ /* 0x001f2c0000300a00 */
[----:B------:R-:W-:-:S02]  /*83bb0*/  @P1 LOP3.LUT R26, R26, 0x10000, RZ, 0xfc, !PT ;  /* 0x000100001a1a1812 */ /* 0x000fc400078efcff */
[----:B------:R-:W-:Y:S01]  /*83bc0*/  LOP3.LUT P1, RZ, R0, 0x20, RZ, 0xc0, !PT ;  /* 0x0000002000ff7812 */ /* 0x000fe2000782c0ff */
[----:B------:R-:W4:Y:S01]  /*83bd0*/  LDL.LU.64 R24, [R1+0x1018] ;  /* 0x0010180001187983 */ /* 0x000f220000300a00 */
[----:B------:R-:W-:Y:S02]  /*83be0*/  LOP3.LUT R26, R26, 0xfffdffff, RZ, 0xc0, !PT ;  /* 0xfffdffff1a1a7812 */ /* 0x000fe400078ec0ff */
[----:B------:R-:W-:Y:S01]  /*83bf0*/  LOP3.LUT P5, RZ, R0, 0x2, RZ, 0xc0, !PT ;  /* 0x0000000200ff7812 */ /* 0x000fe200078ac0ff */
[----:B------:R-:W4:Y:S08]  /*83c00*/  LDL.LU.64 R28, [R1+0x1010] ;  /* 0x00101000011c7983 */ /* 0x000f300000300a00 */
[----:B------:R-:W-:-:S02]  /*83c10*/  @P1 LOP3.LUT R26, R26, 0x20000, RZ, 0xfc, !PT ;  /* 0x000200001a1a1812 */ /* 0x000fc400078efcff */
[C---:B------:R-:W-:Y:S02]  /*83c20*/  LOP3.LUT P1, RZ, R0.reuse, 0x10, RZ, 0xc0, !PT ;  /* 0x0000001000ff7812 */ /* 0x040fe4000782c0ff */
[----:B------:R-:W-:Y:S02]  /*83c30*/  LOP3.LUT P6, RZ, R0, 0x4, RZ, 0xc0, !PT ;  /* 0x0000000400ff7812 */ /* 0x000fe400078cc0ff */
[----:B------:R-:W-:Y:S02]  /*83c40*/  LOP3.LUT R26, R26, 0xfffbffff, RZ, 0xc0, !PT ;  /* 0xfffbffff1a1a7812 */ /* 0x000fe400078ec0ff */
[----:B------:R-:W-:Y:S02]  /*83c50*/  PRMT R3, R23, 0x7773, RZ ;  /* 0x0000777317037816 */ /* 0x000fe400000000ff */
[----:B------:R-:W4:Y:S05]  /*83c60*/  LDL.LU R23, [R1+0x110] ;  /* 0x0001100001177983 */ /* 0x000f2a0000300800 */
[----:B------:R-:W-:Y:S01]  /*83c70*/  @P1 LOP3.LUT R26, R26, 0x40000, RZ, 0xfc, !PT ;  /* 0x000400001a1a1812 */ /* 0x000fe200078efcff */
[----:B------:R0:W-:Y:S01]  /*83c80*/  @P5 STG.E.U8 desc[UR54][R10.64], R3 ;  /* 0x000000030a005986 */ /* 0x0001e2000c101136 */
[----:B------:R-:W-:-:S03]  /*83c90*/  LOP3.LUT P1, RZ, R0, 0x8, RZ, 0xc0, !PT ;  /* 0x0000000800ff7812 */ /* 0x000fc6000782c0ff */
[----:B------:R-:W4:Y:S04]  /*83ca0*/  LDL.LU.64 R14, [R1+0x1008] ;  /* 0x00100800010e7983 */ /* 0x000f280000300a00 */
[----:B------:R-:W4:Y:S01]  /*83cb0*/  LDL.LU.64 R12, [R1+0x1000] ;  /* 0x00100000010c7983 */ /* 0x000f220000300a00 */
[----:B0-----:R-:W-:-:S03]  /*83cc0*/  PRMT R3, R21, 0x7770, RZ ;  /* 0x0000777015037816 */ /* 0x001fc600000000ff */
[----:B------:R-:W4:Y:S04]  /*83cd0*/  LDL.LU.64 R10, [R1+0xff8] ;  /* 0x000ff800010a7983 */ /* 0x000f280000300a00 */
[----:B------:R0:W-:Y:S02]  /*83ce0*/  @P6 STG.E.U8 desc[UR54][R8.64], R3 ;  /* 0x0000000308006986 */ /* 0x0001e4000c101136 */
[----:B0-----:R-:W-:Y:S02]  /*83cf0*/  PRMT R3, R21, 0x7771, RZ ;  /* 0x0000777115037816 */ /* 0x001fe400000000ff */
[----:B------:R-:W4:Y:S04]  /*83d00*/  LDL.LU.64 R8, [R1+0xff0] ;  /* 0x000ff00001087983 */ /* 0x000f280000300a00 */
[----:B------:R0:W-:Y:S01]  /*83d10*/  @P1 STG.E.U8 desc[UR54][R6.64], R3 ;  /* 0x0000000306001986 */ /* 0x0001e2000c101136 */
[----:B------:R-:W-:-:S02]  /*83d20*/  LOP3.LUT P1, RZ, R26, 0x40000, RZ, 0xc0, !PT ;  /* 0x000400001aff7812 */ /* 0x000fc4000782c0ff */
[----:B0-----:R-:W-:Y:S01]  /*83d30*/  PRMT R3, R21, 0x7772, RZ ;  /* 0x0000777215037816 */ /* 0x001fe200000000ff */
[----:B------:R-:W4:Y:S10]  /*83d40*/  LDL.LU.64 R6, [R1+0xfe8] ;  /* 0x000fe80001067983 */ /* 0x000f340000300a00 */
[----:B------:R0:W-:Y:S01]  /*83d50*/  @P1 STG.E.U8 desc[UR54][R4.64], R3 ;  /* 0x0000000304001986 */ /* 0x0001e2000c101136 */
[----:B------:R-:W-:Y:S01]  /*83d60*/  LOP3.LUT P1, RZ, R26, 0x20000, RZ, 0xc0, !PT ;  /* 0x000200001aff7812 */ /* 0x000fe2000782c0ff */
[----:B0-----:R-:W-:-:S02]  /*83d70*/  IMAD.MOV.U32 R3, RZ, RZ, R21 ;  /* 0x000000ffff037224 */ /* 0x001fc400078e0015 */
[----:B------:R-:W4:Y:S03]  /*83d80*/  LDL.LU.64 R4, [R1+0xfe0] ;  /* 0x000fe00001047983 */ /* 0x000f260000300a00 */
[----:B------:R-:W-:Y:S01]  /*83d90*/  PRMT R3, R3, 0x7773, RZ ;  /* 0x0000777303037816 */ /* 0x000fe200000000ff */
[----:B------:R-:W4:Y:S06]  /*83da0*/  LDL.LU.64 R20, [R1+0xfd8] ;  /* 0x000fd80001147983 */ /* 0x000f2c0000300a00 */
[----:B--2---:R3:W-:Y:S01]  /*83db0*/  @P1 STG.E.U8 desc[UR54][R18.64], R3 ;  /* 0x0000000312001986 */ /* 0x0047e2000c101136 */
[----:B------:R-:W-:-:S02]  /*83dc0*/  LOP3.LUT P1, RZ, R26, 0x10000, RZ, 0xc0, !PT ;  /* 0x000100001aff7812 */ /* 0x000fc4000782c0ff */
[----:B---3--:R-:W-:Y:S01]  /*83dd0*/  PRMT R3, R27, 0x7770, RZ ;  /* 0x000077701b037816 */ /* 0x008fe200000000ff */
[----:B------:R-:W2:Y:S10]  /*83de0*/  LDL.LU.64 R18, [R1+0xfd0] ;  /* 0x000fd00001127983 */ /* 0x000eb40000300a00 */
[----:B----4-:R0:W-:Y:S04]  /*83df0*/  @P1 STG.E.U8 desc[UR54][R16.64], R3 ;  /* 0x0000000310001986 */ /* 0x0101e8000c101136 */
[----:B0-----:R-:W3:Y:S01]  /*83e00*/  LDL.LU.64 R16, [R1+0x1fd8] ;  /* 0x001fd80001107983 */ /* 0x001ee20000300a00 */
[----:B------:R-:W-:-:S02]  /*83e10*/  LOP3.LUT P1, RZ, R26, 0x8000, RZ, 0xc0, !PT ;  /* 0x000080001aff7812 */ /* 0x000fc4000782c0ff */
[----:B------:R-:W-:Y:S02]  /*83e20*/  PRMT R3, R27, 0x7771, RZ ;  /* 0x000077711b037816 */ /* 0x000fe400000000ff */
[C---:B------:R-:W-:Y:S02]  /*83e30*/  LOP3.LUT P2, RZ, R0.reuse, 0x1000, RZ, 0xc0, !PT ;  /* 0x0000100000ff7812 */ /* 0x040fe4000784c0ff */
[----:B------:R-:W-:-:S07]  /*83e40*/  LOP3.LUT P0, RZ, R0, 0x2000, RZ, 0xc0, !PT ;  /* 0x0000200000ff7812 */ /* 0x000fce000780c0ff */
[----:B---3--:R0:W-:Y:S04]  /*83e50*/  @P1 STG.E.U8 desc[UR54][R16.64], R3 ;  /* 0x0000000310001986 */ /* 0x0081e8000c101136 */
[----:B0-----:R-:W3:Y:S01]  /*83e60*/  LDL.LU.64 R16, [R1+0x1fd0] ;  /* 0x001fd00001107983 */ /* 0x001ee20000300a00 */
        /* <DEDUP_REMOVED lines=15> */
[----:B------:R-:W-:Y:S02]  /*83f60*/  LOP3.LUT P4, RZ, R0, 0x8000, RZ, 0xc0, !PT ;  /* 0x0000800000ff7812 */ /* 0x000fe4000788c0ff */
[----:B0-----:R-:W-:-:S05]  /*83f70*/  PRMT R3, R23, 0x7773, RZ ;  /* 0x0000777317037816 */ /* 0x001fca00000000ff */
[----:B------:R3:W-:Y:S01]  /*83f80*/  @P0 STG.E.U8 desc[UR54][R8.64], R3 ;  /* 0x0000000308000986 */ /* 0x0007e2000c101136 */
[C---:B------:R-:W-:Y:S02]  /*83f90*/  LOP3.LUT P5, RZ, R0.reuse, 0x10000, RZ, 0xc0, !PT ;  /* 0x0001000000ff7812 */ /* 0x040fe400078ac0ff */
[----:B------:R-:W-:Y:S02]  /*83fa0*/  LOP3.LUT P6, RZ, R0, 0x20000, RZ, 0xc0, !PT ;  /* 0x0002000000ff7812 */ /* 0x000fe400078cc0ff */
[----:B---3--:R-:W-:-:S05]  /*83fb0*/  PRMT R3, R16, 0x7770, RZ ;  /* 0x0000777010037816 */ /* 0x008fca00000000ff */
[----:B------:R0:W-:Y:S02]  /*83fc0*/  @P3 STG.E.U8 desc[UR54][R6.64], R3 ;  /* 0x0000000306003986 */ /* 0x0001e4000c101136 */
[----:B0-----:R-:W-:-:S05]  /*83fd0*/  PRMT R3, R16, 0x7771, RZ ;  /* 0x0000777110037816 */ /* 0x001fca00000000ff */
[----:B------:R0:W-:Y:S02]  /*83fe0*/  @P4 STG.E.U8 desc[UR54][R4.64], R3 ;  /* 0x0000000304004986 */ /* 0x0001e4000c101136 */
[----:B0-----:R-:W-:-:S05]  /*83ff0*/  PRMT R3, R16, 0x7772, RZ ;  /* 0x0000777210037816 */ /* 0x001fca00000000ff */
[----:B------:R0:W-:Y:S02]  /*84000*/  @P5 STG.E.U8 desc[UR54][R20.64], R3 ;  /* 0x0000000314005986 */ /* 0x0001e4000c101136 */
[----:B0-----:R-:W-:Y:S02]  /*84010*/  PRMT R3, R16, 0x7773, RZ ;  /* 0x0000777310037816 */ /* 0x001fe400000000ff */
[----:B------:R-:W3:Y:S04]  /*84020*/  LDL.LU R16, [R1+0x1fc8] ;  /* 0x001fc80001107983 */ /* 0x000ee80000300800 */
[----:B--2---:R0:W-:Y:S04]  /*84030*/  @P6 STG.E.U8 desc[UR54][R18.64], R3 ;  /* 0x0000000312006986 */ /* 0x0041e8000c101136 */
[----:B------:R-:W2:Y:S04]  /*84040*/  LDL.LU.64 R20, [R1+0xfc8] ;  /* 0x000fc80001147983 */ /* 0x000ea80000300a00 */
[----:B0-----:R-:W4:Y:S04]  /*84050*/  LDL.LU.64 R18, [R1+0xfc0] ;  /* 0x000fc00001127983 */ /* 0x001f280000300a00 */
[----:B------:R-:W2:Y:S04]  /*84060*/  LDL.LU.64 R8, [R1+0xfb8] ;  /* 0x000fb80001087983 */ /* 0x000ea80000300a00 */
[----:B------:R-:W2:Y:S01]  /*84070*/  LDL.LU R23, [R1+0x118] ;  /* 0x0001180001177983 */ /* 0x000ea20000300800 */
[----:B------:R-:W-:-:S02]  /*84080*/  LOP3.LUT P3, RZ, R0, 0x40000, RZ, 0xc0, !PT ;  /* 0x0004000000ff7812 */ /* 0x000fc4000786c0ff */
[----:B------:R-:W-:Y:S01]  /*84090*/  LOP3.LUT P4, RZ, R0, 0x80000, RZ, 0xc0, !PT ;  /* 0x0008000000ff7812 */ /* 0x000fe2000788c0ff */
[----:B------:R-:W3:Y:S04]  /*840a0*/  LDL.LU.64 R6, [R1+0xfb0] ;  /* 0x000fb00001067983 */ /* 0x000ee80000300a00 */
[----:B------:R-:W3:Y:S04]  /*840b0*/  LDL.LU.64 R4, [R1+0xfa8] ;  /* 0x000fa80001047983 */ /* 0x000ee80000300a00 */
[----:B------:R-:W3:Y:S01]  /*840c0*/  LDL.LU R27, [R1+0x11c] ;  /* 0x00011c00011b7983 */ /* 0x000ee20000300800 */
[----:B--2---:R-:W-:-:S05]  /*840d0*/  PRMT R3, R23, 0x7770, RZ ;  /* 0x0000777017037816 */ /* 0x004fca00000000ff */
[----:B------:R0:W-:Y:S02]  /*840e0*/  @P3 STG.E.U8 desc[UR54][R20.64], R3 ;  /* 0x0000000314003986 */ /* 0x0001e4000c101136 */
[----:B0-----:R-:W-:Y:S02]  /*840f0*/  PRMT R3, R23, 0x7771, RZ ;  /* 0x0000777117037816 */ /* 0x001fe400000000ff */
[----:B------:R-:W2:Y:S04]  /*84100*/  LDL.LU.64 R20, [R1+0xf98] ;  /* 0x000f980001147983 */ /* 0x000ea80000300a00 */
[----:B----4-:R0:W-:Y:S04]  /*84110*/  @P4 STG.E.U8 desc[UR54][R18.64], R3 ;  /* 0x0000000312004986 */ /* 0x0101e8000c101136 */
[----:B0-----:R-:W4:Y:S04]  /*84120*/  LDL.LU.64 R18, [R1+0xf90] ;  /* 0x000f900001127983 */ /* 0x001f280000300a00 */
[----:B------:R-:W2:Y:S04]  /*84130*/  LDL.LU R11, [R1+0x100] ;  /* 0x00010000010b7983 */ /* 0x000ea80000300800 */
        /* <DEDUP_REMOVED lines=26> */
[----:B------:R-:W2:Y:S01]  /*842e0*/  LDL.LU.64 R28, [R1+0xf68] ;  /* 0x000f6800011c7983 */ /* 0x000ea20000300a00 */
[----:B------:R-:W-:Y:S02]  /*842f0*/  LOP3.LUT R26, R26, 0xfffffdff, RZ, 0xc0, !PT ;  /* 0xfffffdff1a1a7812 */ /* 0x000fe400078ec0ff */
[C---:B------:R-:W-:Y:S01]  /*84300*/  LOP3.LUT P5, RZ, R0.reuse, 0x100000, RZ, 0xc0, !PT ;  /* 0x0010000000ff7812 */ /* 0x040fe200078ac0ff */
[----:B------:R-:W2:Y:S01]  /*84310*/  LDL.LU R10, [R1+0x104] ;  /* 0x00010400010a7983 */ /* 0x000ea20000300800 */
[----:B------:R-:W-:Y:S02]  /*84320*/  LOP3.LUT P6, RZ, R0, 0x200000, RZ, 0xc0, !PT ;  /* 0x0020000000ff7812 */ /* 0x000fe400078cc0ff */
[----:B------:R-:W-:Y:S01]  /*84330*/  PRMT R3, R23, 0x7772, RZ ;  /* 0x0000777217037816 */ /* 0x000fe200000000ff */
[----:B------:R-:W2:Y:S04]  /*84340*/  LDL.LU.64 R14, [R1+0xf60] ;  /* 0x000f6000010e7983 */ /* 0x000ea80000300a00 */
[----:B------:R-:W-:Y:S01]  /*84350*/  @P1 LOP3.LUT R26, R26, 0x200, RZ, 0xfc, !PT ;  /* 0x000002001a1a1812 */ /* 0x000fe200078efcff */
[----:B------:R-:W2:Y:S01]  /*84360*/  LDL.LU.64 R12, [R1+0xf58] ;  /* 0x000f5800010c7983 */ /* 0x000ea20000300a00 */
[----:B------:R-:W-:-:S02]  /*84370*/  LOP3.LUT P1, RZ, R0, 0x800000, RZ, 0xc0, !PT ;  /* 0x0080000000ff7812 */ /* 0x000fc4000782c0ff */
[----:B------:R-:W-:Y:S01]  /*84380*/  LOP3.LUT R26, R26, 0xfffffbff, RZ, 0xc0, !PT ;  /* 0xfffffbff1a1a7812 */ /* 0x000fe200078ec0ff */
[----:B------:R0:W-:Y:S10]  /*84390*/  @P5 STG.E.U8 desc[UR54][R8.64], R3 ;  /* 0x0000000308005986 */ /* 0x0001f4000c101136 */
[----:B------:R-:W-:-:S02]  /*843a0*/  @P1 LOP3.LUT R26, R26, 0x400, RZ, 0xfc, !PT ;  /* 0x000004001a1a1812 */ /* 0x000fc400078efcff */
[----:B------:R-:W-:Y:S01]  /*843b0*/  LOP3.LUT P1, RZ, R0, 0x400000, RZ, 0xc0, !PT ;  /* 0x0040000000ff7812 */ /* 0x000fe2000782c0ff */
[----:B0-----:R-:W2:Y:S01]  /*843c0*/  LDL.LU.64 R8, [R1+0xf50] ;  /* 0x000f500001087983 */ /* 0x001ea20000300a00 */
[----:B------:R-:W-:-:S05]  /*843d0*/  PRMT R3, R23, 0x7773, RZ ;  /* 0x0000777317037816 */ /* 0x000fca00000000ff */
[----:B---3--:R0:W-:Y:S02]  /*843e0*/  @P6 STG.E.U8 desc[UR54][R6.64], R3 ;  /* 0x0000000306006986 */ /* 0x0081e4000c101136 */
[----:B0-----:R-:W-:Y:S02]  /*843f0*/  PRMT R3, R27, 0x7770, RZ ;  /* 0x000077701b037816 */ /* 0x001fe400000000ff */
[----:B------:R-:W3:Y:S04]  /*84400*/  LDL.LU.64 R6, [R1+0xf48] ;  /* 0x000f480001067983 */ /* 0x000ee80000300a00 */
[----:B------:R0:W-:Y:S01]  /*84410*/  @P1 STG.E.U8 desc[UR54][R4.64], R3 ;  /* 0x0000000304001986 */ /* 0x0001e2000c101136 */
[----:B------:R-:W-:-:S03]  /*84420*/  LOP3.LUT P1, RZ, R26, 0x400, RZ, 0xc0, !PT ;  /* 0x000004001aff7812 */ /* 0x000fc6000782c0ff */
[----:B------:R-:W3:Y:S01]  /*84430*/  LDL.LU R23, [R1+0x108] ;  /* 0x0001080001177983 */ /* 0x000ee20000300800 */
[----:B0-----:R-:W-:-:S03]  /*84440*/  PRMT R3, R27, 0x7771, RZ ;  /* 0x000077711b037816 */ /* 0x001fc600000000ff */
[----:B------:R-:W3:Y:S06]  /*84450*/  LDL.LU.64 R4, [R1+0xf40] ;  /* 0x000f400001047983 */ /* 0x000eec0000300a00 */
[----:B------:R0:W-:Y:S01]  /*84460*/  @P1 STG.E.U8 desc[UR54][R20.64], R3 ;  /* 0x0000000314001986 */ /* 0x0001e2000c101136 */
[C---:B------:R-:W-:Y:S02]  /*84470*/  LOP3.LUT P1, RZ, R26.reuse, 0x200, RZ, 0xc0, !PT ;  /* 0x000002001aff7812 */ /* 0x040fe4000782c0ff */
[----:B0-----:R-:W-:Y:S01]  /*84480*/  PRMT R3, R27, 0x7772, RZ ;  /* 0x000077721b037816 */ /* 0x001fe200000000ff */
[----:B------:R-:W3:Y:S10]  /*84490*/  LDL.LU.64 R20, [R1+0xf38] ;  /* 0x000f380001147983 */ /* 0x000ef40000300a00 */
[----:B----4-:R0:W-:Y:S01]  /*844a0*/  @P1 STG.E.U8 desc[UR54][R18.64], R3 ;  /* 0x0000000312001986 */ /* 0x0101e2000c101136 */
[----:B------:R-:W-:-:S02]  /*844b0*/  LOP3.LUT P1, RZ, R26, 0x100, RZ, 0xc0, !PT ;  /* 0x000001001aff7812 */ /* 0x000fc4000782c0ff */
[----:B0-----:R-:W-:Y:S01]  /*844c0*/  PRMT R3, R27, 0x7773, RZ ;  /* 0x000077731b037816 */ /* 0x001fe200000000ff */
[----:B------:R-:W4:Y:S10]  /*844d0*/  LDL.LU.64 R18, [R1+0xf30] ;  /* 0x000f300001127983 */ /* 0x000f340000300a00 */
[----:B--2---:R0:W-:Y:S04]  /*844e0*/  @P1 STG.E.U8 desc[UR54][R24.64], R3 ;  /* 0x0000000318001986 */ /* 0x0041e8000c101136 */
[----:B0-----:R-:W2:Y:S01]  /*844f0*/  LDL.LU.64 R24, [R1+0x1fc0] ;  /* 0x001fc00001187983 */ /* 0x001ea20000300a00 */
[----:B------:R-:W-:-:S02]  /*84500*/  LOP3.LUT P1, RZ, R26, 0x80, RZ, 0xc0, !PT ;  /* 0x000000801aff7812 */ /* 0x000fc4000782c0ff */
[----:B------:R-:W-:-:S11]  /*84510*/  PRMT R3, R11, 0x7770, RZ ;  /* 0x000077700b037816 */ /* 0x000fd600000000ff */
        /* <DEDUP_REMOVED lines=8> */
[----:B------:R-:W-:Y:S02]  /*845a0*/  LOP3.LUT P2, RZ, R0, 0x80000000, RZ, 0xc0, !PT ;  /* 0x8000000000ff7812 */ /* 0x000fe4000784c0ff */
[----:B------:R-:W-:-:S02]  /*845b0*/  LOP3.LUT P0, RZ, R16, 0x1, RZ, 0xc0, !PT ;  /* 0x0000000110ff7812 */ /* 0x000fc4000780c0ff */
[C---:B------:R-:W-:Y:S02]  /*845c0*/  LOP3.LUT P3, RZ, R16.reuse, 0x2, RZ, 0xc0, !PT ;  /* 0x0000000210ff7812 */ /* 0x040fe4000786c0ff */
[C---:B------:R-:W-:Y:S02]  /*845d0*/  LOP3.LUT P4, RZ, R16.reuse, 0x4, RZ, 0xc0, !PT ;  /* 0x0000000410ff7812 */ /* 0x040fe4000788c0ff */
[C---:B------:R-:W-:Y:S02]  /*845e0*/  LOP3.LUT P5, RZ, R16.reuse, 0x8, RZ, 0xc0, !PT ;  /* 0x0000000810ff7812 */ /* 0x040fe400078ac0ff */
[----:B------:R-:W-:Y:S01]  /*845f0*/  LOP3.LUT P6, RZ, R16, 0x10, RZ, 0xc0, !PT ;  /* 0x0000001010ff7812 */ /* 0x000fe200078cc0ff */
[----:B--2---:R0:W-:Y:S01]  /*84600*/  @P1 STG.E.U8 desc[UR54][R24.64], R3 ;  /* 0x0000000318001986 */ /* 0x0041e2000c101136 */
[C---:B------:R-:W-:Y:S02]  /*84610*/  LOP3.LUT P1, RZ, R26.reuse, 0x10, RZ, 0xc0, !PT ;  /* 0x000000101aff7812 */ /* 0x040fe4000782c0ff */
[----:B0-----:R-:W-:Y:S01]  /*84620*/  PRMT R3, R11, 0x7773, RZ ;  /* 0x000077730b037816 */ /* 0x001fe200000000ff */
[----:B------:R-:W2:Y:S10]  /*84630*/  LDL.LU R24, [R1+0x1fa8] ;  /* 0x001fa80001187983 */ /* 0x000eb40000300800 */
[----:B------:R0:W-:Y:S01]  /*84640*/  @P1 STG.E.U8 desc[UR54][R28.64], R3 ;  /* 0x000000031c001986 */ /* 0x0001e2000c101136 */
[----:B------:R-:W-:-:S02]  /*84650*/  LOP3.LUT P1, RZ, R26, 0x8, RZ, 0xc0, !PT ;  /* 0x000000081aff7812 */ /* 0x000fc4000782c0ff */
[----:B0-----:R-:W-:-:S11]  /*84660*/  PRMT R3, R10, 0x7770, RZ ;  /* 0x000077700a037816 */ /* 0x001fd600000000ff */
[----:B------:R0:W-:Y:S02]  /*84670*/  @P1 STG.E.U8 desc[UR54][R14.64], R3 ;  /* 0x000000030e001986 */ /* 0x0001e4000c101136 */
[----:B0-----:R-:W-:-:S05]  /*84680*/  PRMT R3, R10, 0x7771, RZ ;  /* 0x000077710a037816 */ /* 0x001fca00000000ff */
[----:B------:R0:W-:Y:S02]  /*84690*/  @P2 STG.E.U8 desc[UR54][R12.64], R3 ;  /* 0x000000030c002986 */ /* 0x0001e4000c101136 */
[----:B0-----:R-:W-:-:S05]  /*846a0*/  PRMT R3, R10, 0x7772, RZ ;  /* 0x000077720a037816 */ /* 0x001fca00000000ff */
[----:B------:R0:W-:Y:S02]  /*846b0*/  @P0 STG.E.U8 desc[UR54][R8.64], R3 ;  /* 0x0000000308000986 */ /* 0x0001e4000c101136 */
[----:B0-----:R-:W-:-:S05]  /*846c0*/  PRMT R3, R10, 0x7773, RZ ;  /* 0x000077730a037816 */ /* 0x001fca00000000ff */
[----:B---3--:R0:W-:Y:S02]  /*846d0*/  @P3 STG.E.U8 desc[UR54][R6.64], R3 ;  /* 0x0000000306003986 */ /* 0x0081e4000c101136 */
[----:B0-----:R-:W-:-:S05]  /*846e0*/  PRMT R3, R23, 0x7770, RZ ;  /* 0x0000777017037816 */ /* 0x001fca00000000ff */
[----:B------:R0:W-:Y:S02]  /*846f0*/  @P4 STG.E.U8 desc[UR54][R4.64], R3 ;  /* 0x0000000304004986 */ /* 0x0001e4000c101136 */
[----:B0-----:R-:W-:-:S05]  /*84700*/  PRMT R3, R23, 0x7771, RZ ;  /* 0x0000777117037816 */ /* 0x001fca00000000ff */
[----:B------:R0:W-:Y:S02]  /*84710*/  @P5 STG.E.U8 desc[UR54][R20.64], R3 ;  /* 0x0000000314005986 */ /* 0x0001e4000c101136 */
[----:B0-----:R-:W-:-:S05]  /*84720*/  PRMT R3, R23, 0x7772, RZ ;  /* 0x0000777217037816 */ /* 0x001fca00000000ff */
[----:B----4-:R0:W-:Y:S04]  /*84730*/  @P6 STG.E.U8 desc[UR54][R18.64], R3 ;  /* 0x0000000312006986 */ /* 0x0101e8000c101136 */
[----:B0-----:R-:W3:Y:S01]  /*84740*/  LDL.LU.64 R18, [R1+0xf28] ;  /* 0x000f280001127983 */ /* 0x001ee20000300a00 */
[----:B------:R-:W-:-:S03]  /*84750*/  LOP3.LUT P3, RZ, R16, 0x20, RZ, 0xc0, !PT ;  /* 0x0000002010ff7812 */ /* 0x000fc6000786c0ff */
[----:B------:R-:W4:Y:S01]  /*84760*/  LDL.LU.64 R14, [R1+0xf20] ;  /* 0x000f2000010e7983 */ /* 0x000f220000300a00 */
[----:B------:R-:W-:-:S03]  /*84770*/  PRMT R3, R23, 0x7773, RZ ;  /* 0x0000777317037816 */ /* 0x000fc600000000ff */
[----:B------:R-:W2:Y:S04]  /*84780*/  LDL.LU.64 R20, [R1+0xf18] ;  /* 0x000f180001147983 */ /* 0x000ea80000300a00 */
[----:B------:R-:W2:Y:S04]  /*84790*/  LDL.LU.64 R8, [R1+0xf10] ;  /* 0x000f100001087983 */ /* 0x000ea80000300a00 */
[----:B------:R-:W2:Y:S04]  /*847a0*/  LDL.LU R10, [R1+0x10c] ;  /* 0x00010c00010a7983 */ /* 0x000ea80000300800 */
[----:B------:R-:W2:Y:S04]  /*847b0*/  LDL.LU.64 R6, [R1+0xf08] ;  /* 0x000f080001067983 */ /* 0x000ea80000300a00 */
[----:B------:R-:W2:Y:S04]  /*847c0*/  LDL.LU.64 R4, [R1+0xf00] ;  /* 0x000f000001047983 */ /* 0x000ea80000300a00 */
[----:B------:R-:W2:Y:S04]  /*847d0*/  LDL.LU R12, [R1+0xf0] ;  /* 0x0000f000010c7983 */ /* 0x000ea80000300800 */
[----:B------:R-:W-:Y:S04]  /*847e0*/  STL.64 [R1+0x1f38], R16 ;  /* 0x001f381001007387 */ /* 0x000fe80000100a00 */
[----:B---3--:R0:W-:Y:S04]  /*847f0*/  @P3 STG.E.U8 desc[UR54][R18.64], R3 ;  /* 0x0000000312003986 */ /* 0x0081e8000c101136 */
[----:B0-----:R-:W3:Y:S04]  /*84800*/  LDL.LU.64 R18, [R1+0xef8] ;  /* 0x000ef80001127983 */ /* 0x001ee80000300a00 */
[----:B------:R-:W2:Y:S04]  /*84810*/  LDL.LU R23, [R1+0xf4] ;  /* 0x0000f40001177983 */ /* 0x000ea80000300800 */
        /* <DEDUP_REMOVED lines=23> */
[----:B------:R-:W-:Y:S02]  /*84990*/  LOP3.LUT R26, R26, 0xfffffffd, RZ, 0xc0, !PT ;  /* 0xfffffffd1a1a7812 */ /* 0x000fe400078ec0ff */
[C---:B------:R-:W-:Y:S02]  /*849a0*/  LOP3.LUT P4, RZ, R16.reuse, 0x40, RZ, 0xc0, !PT ;  /* 0x0000004010ff7812 */ /* 0x040fe4000788c0ff */
[----:B------:R-:W-:Y:S02]  /*849b0*/  LOP3.LUT P5, RZ, R16, 0x80, RZ, 0xc0, !PT ;  /* 0x0000008010ff7812 */ /* 0x000fe400078ac0ff */
[----:B------:R-:W-:-:S05]  /*849c0*/  PRMT R3, R10, 0x7770, RZ ;  /* 0x000077700a037816 */ /* 0x000fca00000000ff */
[----:B------:R-:W-:Y:S02]  /*849d0*/  @P1 LOP3.LUT R26, R26, 0x2, RZ, 0xfc, !PT ;  /* 0x000000021a1a1812 */ /* 0x000fe400078efcff */
[C---:B------:R-:W-:Y:S02]  /*849e0*/  LOP3.LUT P1, RZ, R16.reuse, 0x400, RZ, 0xc0, !PT ;  /* 0x0000040010ff7812 */ /* 0x040fe4000782c0ff */
[----:B------:R-:W-:Y:S01]  /*849f0*/  LOP3.LUT P6, RZ, R16, 0x100, RZ, 0xc0, !PT ;  /* 0x0000010010ff7812 */ /* 0x000fe200078cc0ff */
[----:B----4-:R0:W-:Y:S01]  /*84a00*/  @P4 STG.E.U8 desc[UR54][R14.64], R3 ;  /* 0x000000030e004986 */ /* 0x0101e2000c101136 */
[----:B------:R-:W-:Y:S02]  /*84a10*/  LOP3.LUT R26, R26, 0xfffffffb, RZ, 0xc0, !PT ;  /* 0xfffffffb1a1a7812 */ /* 0x000fe400078ec0ff */
[----:B0-----:R-:W-:-:S07]  /*84a20*/  PRMT R3, R10, 0x7771, RZ ;  /* 0x000077710a037816 */ /* 0x001fce00000000ff */
[----:B------:R-:W-:Y:S02]  /*84a30*/  @P1 LOP3.LUT R26, R26, 0x4, RZ, 0xfc, !PT ;  /* 0x000000041a1a1812 */ /* 0x000fe400078efcff */
[----:B------:R-:W-:Y:S01]  /*84a40*/  LOP3.LUT P1, RZ, R16, 0x200, RZ, 0xc0, !PT ;  /* 0x0000020010ff7812 */ /* 0x000fe2000782c0ff */
[----:B------:R0:W-:Y:S02]  /*84a50*/  @P5 STG.E.U8 desc[UR54][R20.64], R3 ;  /* 0x0000000314005986 */ /* 0x0001e4000c101136 */
[C---:B0-----:R-:W-:Y:S02]  /*84a60*/  PRMT R3, R10.reuse, 0x7772, RZ ;  /* 0x000077720a037816 */ /* 0x041fe400000000ff */
[----:B------:R-:W4:Y:S04]  /*84a70*/  LDL.LU.64 R20, [R1+0xee0] ;  /* 0x000ee00001147983 */ /* 0x000f280000300a00 */
[----:B------:R0:W-:Y:S04]  /*84a80*/  @P6 STG.E.U8 desc[UR54][R8.64], R3 ;  /* 0x0000000308006986 */ /* 0x0001e8000c101136 */
[----:B------:R-:W4:Y:S04]  /*84a90*/  LDL.LU.64 R16, [R1+0xed0] ;  /* 0x000ed00001107983 */ /* 0x000f280000300a00 */
[----:B------:R-:W4:Y:S01]  /*84aa0*/  LDL.LU.64 R28, [R1+0xec8] ;  /* 0x000ec800011c7983 */ /* 0x000f220000300a00 */
[----:B0-----:R-:W-:-:S03]  /*84ab0*/  PRMT R3, R10, 0x7773, RZ ;  /* 0x000077730a037816 */ /* 0x001fc600000000ff */
[----:B------:R-:W4:Y:S04]  /*84ac0*/  LDL.LU.64 R14, [R1+0xec0] ;  /* 0x000ec000010e7983 */ /* 0x000f280000300a00 */
[----:B------:R0:W-:Y:S01]  /*84ad0*/  @P1 STG.E.U8 desc[UR54][R6.64], R3 ;  /* 0x0000000306001986 */ /* 0x0001e2000c101136 */
[----:B------:R-:W-:-:S03]  /*84ae0*/  LOP3.LUT P1, RZ, R26, 0x4, RZ, 0xc0, !PT ;  /* 0x000000041aff7812 */ /* 0x000fc6000782c0ff */
[----:B------:R-:W4:Y:S04]  /*84af0*/  LDL.LU.64 R10, [R1+0xeb8] ;  /* 0x000eb800010a7983 */ /* 0x000f280000300a00 */
[----:B------:R-:W4:Y:S01]  /*84b00*/  LDL.LU.64 R8, [R1+0xeb0] ;  /* 0x000eb00001087983 */ /* 0x000f220000300a00 */
[----:B0-----:R-:W-:-:S03]  /*84b10*/  PRMT R3, R12, 0x7770, RZ ;  /* 0x000077700c037816 */ /* 0x001fc600000000ff */
[----:B------:R-:W4:Y:S04]  /*84b20*/  LDL.LU R13, [R1+0xfc] ;  /* 0x0000fc00010d7983 */ /* 0x000f280000300800 */
[----:B------:R0:W-:Y:S01]  /*84b30*/  @P1 STG.E.U8 desc[UR54][R4.64], R3 ;  /* 0x0000000304001986 */ /* 0x0001e2000c101136 */
[----:B------:R-:W-:-:S03]  /*84b40*/  LOP3.LUT P1, RZ, R26, 0x2, RZ, 0xc0, !PT ;  /* 0x000000021aff7812 */ /* 0x000fc6000782c0ff */
[----:B------:R-:W4:Y:S01]  /*84b50*/  LDL.LU.64 R6, [R1+0xea8] ;  /* 0x000ea80001067983 */ /* 0x000f220000300a00 */
[----:B0-----:R-:W-:-:S03]  /*84b60*/  PRMT R3, R12, 0x7771, RZ ;  /* 0x000077710c037816 */ /* 0x001fc600000000ff */
[----:B------:R-:W4:Y:S06]  /*84b70*/  LDL.LU.64 R4, [R1+0xea0] ;  /* 0x000ea00001047983 */ /* 0x000f2c0000300a00 */
[----:B---3--:R0:W-:Y:S01]  /*84b80*/  @P1 STG.E.U8 desc[UR54][R18.64], R3 ;  /* 0x0000000312001986 */ /* 0x0081e2000c101136 */
[----:B------:R-:W-:Y:S02]  /*84b90*/  LOP3.LUT P1, RZ, R26, 0x1, RZ, 0xc0, !PT ;  /* 0x000000011aff7812 */ /* 0x000fe4000782c0ff */
[----:B0-----:R-:W-:Y:S01]  /*84ba0*/  PRMT R3, R12, 0x7772, RZ ;  /* 0x000077720c037816 */ /* 0x001fe200000000ff */
[----:B------:R-:W3:Y:S04]  /*84bb0*/  LDL.LU.64 R18, [R1+0xe98] ;  /* 0x000e980001127983 */ /* 0x000ee80000300a00 */
[----:B------:R-:W3:Y:S06]  /*84bc0*/  LDL.LU.64 R26, [R1+0xed8] ;  /* 0x000ed800011a7983 */ /* 0x000eec0000300a00 */
[----:B--2---:R0:W-:Y:S04]  /*84bd0*/  @P1 STG.E.U8 desc[UR54][R22.64], R3 ;  /* 0x0000000316001986 */ /* 0x0041e8000c101136 */
[----:B0-----:R-:W2:Y:S01]  /*84be0*/  LDL.LU.64 R22, [R1+0x1fa0] ;  /* 0x001fa00001167983 */ /* 0x001ea20000300a00 */
[----:B------:R-:W-:-:S02]  /*84bf0*/  LOP3.LUT P1, RZ, R0, 0x80000000, RZ, 0xc0, !PT ;  /* 0x8000000000ff7812 */ /* 0x000fc4000782c0ff */
[----:B------:R-:W-:-:S11]  /*84c00*/  PRMT R3, R12, 0x7773, RZ ;  /* 0x000077730c037816 */ /* 0x000fd600000000ff */
[----:B--2---:R0:W-:Y:S04]  /*84c10*/  @P1 STG.E.U8 desc[UR54][R22.64], R3 ;  /* 0x0000000316001986 */ /* 0x0041e8000c101136 */
[----:B0-----:R-:W2:Y:S01]  /*84c20*/  LDL.LU.64 R22, [R1+0x1f98] ;  /* 0x001f980001167983 */ /* 0x001ea20000300a00 */
[----:B------:R-:W-:Y:S02]  /*84c30*/  LOP3.LUT P1, RZ, R0, 0x40000000, RZ, 0xc0, !PT ;  /* 0x4000000000ff7812 */ /* 0x000fe4000782c0ff */
[C---:B------:R-:W-:Y:S02]  /*84c40*/  LOP3.LUT P2, RZ, R24.reuse, 0x100000, RZ, 0xc0, !PT ;  /* 0x0010000018ff7812 */ /* 0x040fe4000784c0ff */
[C---:B------:R-:W-:Y:S02]  /*84c50*/  LOP3.LUT P0, RZ, R24.reuse, 0x80000, RZ, 0xc0, !PT ;  /* 0x0008000018ff7812 */ /* 0x040fe4000780c0ff */
[----:B------:R-:W-:-:S02]  /*84c60*/  LOP3.LUT P3, RZ, R24, 0x40000, RZ, 0xc0, !PT ;  /* 0x0004000018ff7812 */ /* 0x000fc4000786c0ff */
[C---:B------:R-:W-:Y:S02]  /*84c70*/  LOP3.LUT P4, RZ, R24.reuse, 0x20000, RZ, 0xc0, !PT ;  /* 0x0002000018ff7812 */ /* 0x040fe4000788c0ff */
[C---:B------:R-:W-:Y:S02]  /*84c80*/  LOP3.LUT P5, RZ, R24.reuse, 0x10000, RZ, 0xc0, !PT ;  /* 0x0001000018ff7812 */ /* 0x040fe400078ac0ff */
[----:B------:R-:W-:Y:S02]  /*84c90*/  LOP3.LUT P6, RZ, R24, 0x8000, RZ, 0xc0, !PT ;  /* 0x0000800018ff7812 */ /* 0x000fe400078cc0ff */
[----:B--2---:R-:W-:-:S05]  /*84ca0*/  PRMT R3, R23, 0x7770, RZ ;  /* 0x0000777017037816 */ /* 0x004fca00000000ff */
[----:B----4-:R0:W-:Y:S01]  /*84cb0*/  @P1 STG.E.U8 desc[UR54][R20.64], R3 ;  /* 0x0000000314001986 */ /* 0x0101e2000c101136 */
[C---:B------:R-:W-:Y:S02]  /*84cc0*/  LOP3.LUT P1, RZ, R0.reuse, 0x20000000, RZ, 0xc0, !PT ;  /* 0x2000000000ff7812 */ /* 0x040fe4000782c0ff */
[----:B0-----:R-:W-:Y:S01]  /*84cd0*/  PRMT R3, R23, 0x7771, RZ ;  /* 0x0000777117037816 */ /* 0x001fe200000000ff */
[----:B------:R-:W2:Y:S10]  /*84ce0*/  LDL.LU R20, [R1+0x1f94] ;  /* 0x001f940001147983 */ /* 0x000eb40000300800 */
[----:B---3--:R0:W-:Y:S01]  /*84cf0*/  @P1 STG.E.U8 desc[UR54][R26.64], R3 ;  /* 0x000000031a001986 */ /* 0x0081e2000c101136 */
        /* <DEDUP_REMOVED lines=17> */
[----:B0-----:R-:W-:Y:S02]  /*84e10*/  PRMT R3, R13, 0x7771, RZ ;  /* 0x000077710d037816 */ /* 0x001fe400000000ff */
[----:B------:R-:W4:Y:S04]  /*84e20*/  LDL.LU.64 R4, [R1+0xe90] ;  /* 0x000e900001047983 */ /* 0x000f280000300a00 */
[----:B------:R0:W-:Y:S04]  /*84e30*/  @P6 STG.E.U8 desc[UR54][R18.64], R3 ;  /* 0x0000000312006986 */ /* 0x0001e8000c101136 */
[----:B0-----:R-:W2:Y:S01]  /*84e40*/  LDL.LU.64 R18, [R1+0xe88] ;  /* 0x000e880001127983 */ /* 0x001ea20000300a00 */
[----:B------:R-:W-:-:S02]  /*84e50*/  LOP3.LUT P1, RZ, R24, 0x4, RZ, 0xc0, !PT ;  /* 0x0000000418ff7812 */ /* 0x000fc4000782c0ff */
[----:B------:R-:W-:Y:S01]  /*84e60*/  LOP3.LUT R0, R0, 0xfff7ffff, RZ, 0xc0, !PT ;  /* 0xfff7ffff00007812 */ /* 0x000fe200078ec0ff */
[----:B------:R-:W2:Y:S01]  /*84e70*/  LDL.LU.64 R6, [R1+0xe80] ;  /* 0x000e800001067983 */ /* 0x000ea20000300a00 */
[C---:B------:R-:W-:Y:S02]  /*84e80*/  LOP3.LUT P3, RZ, R24.reuse, 0x4000, RZ, 0xc0, !PT ;  /* 0x0000400018ff7812 */ /* 0x040fe4000786c0ff */
[----:B------:R-:W-:Y:S01]  /*84e90*/  LOP3.LUT P4, RZ, R24, 0x2000, RZ, 0xc0, !PT ;  /* 0x0000200018ff7812 */ /* 0x000fe2000788c0ff */
[----:B------:R-:W3:Y:S01]  /*84ea0*/  LDL.LU.64 R10, [R1+0xe78] ;  /* 0x000e7800010a7983 */ /* 0x000ee20000300a00 */
[----:B------:R-:W-:-:S03]  /*84eb0*/  PRMT R3, R13, 0x7772, RZ ;  /* 0x000077720d037816 */ /* 0x000fc600000000ff */
[----:B------:R-:W3:Y:S02]  /*84ec0*/  LDL.LU.64 R8, [R1+0xe70] ;  /* 0x000e700001087983 */ /* 0x000ee40000300a00 */
[----:B------:R-:W-:Y:S02]  /*84ed0*/  @P1 LOP3.LUT R0, R0, 0x80000, RZ, 0xfc, !PT ;  /* 0x0008000000001812 */ /* 0x000fe400078efcff */
[----:B------:R-:W-:Y:S01]  /*84ee0*/  LOP3.LUT P1, RZ, R24, 0x8, RZ, 0xc0, !PT ;  /* 0x0000000818ff7812 */ /* 0x000fe2000782c0ff */
[----:B------:R-:W3:Y:S01]  /*84ef0*/  LDL.LU R21, [R1+0xe0] ;  /* 0x0000e00001157983 */ /* 0x000ee20000300800 */
        /* <DEDUP_REMOVED lines=18> */
[----:B------:R-:W-:Y:S02]  /*85020*/  LOP3.LUT R0, R0, 0xfbffffff, RZ, 0xc0, !PT ;  /* 0xfbffffff00007812 */ /* 0x000fe400078ec0ff */
[C---:B------:R-:W-:Y:S02]  /*85030*/  LOP3.LUT P5, RZ, R24.reuse, 0x1000, RZ, 0xc0, !PT ;  /* 0x0000100018ff7812 */ /* 0x040fe400078ac0ff */
[C---:B------:R-:W-:Y:S02]  /*85040*/  LOP3.LUT P6, RZ, R24.reuse, 0x800, RZ, 0xc0, !PT ;  /* 0x0000080018ff7812 */ /* 0x040fe400078cc0ff */
[----:B------:R-:W-:-:S02]  /*85050*/  LOP3.LUT P2, RZ, R24, 0x2, RZ, 0xc0, !PT ;  /* 0x0000000218ff7812 */ /* 0x000fc4000784c0ff */
[----:B------:R-:W-:-:S03]  /*85060*/  LOP3.LUT P0, RZ, R24, 0x1, RZ, 0xc0, !PT ;  /* 0x0000000118ff7812 */ /* 0x000fc6000780c0ff */
[----:B------:R-:W-:Y:S02]  /*85070*/  @P1 LOP3.LUT R0, R0, 0x4000000, RZ, 0xfc, !PT ;  /* 0x0400000000001812 */ /* 0x000fe400078efcff */
[----:B------:R-:W-:Y:S01]  /*85080*/  LOP3.LUT P1, RZ, R24, 0x400, RZ, 0xc0, !PT ;  /* 0x0000040018ff7812 */ /* 0x000fe2000782c0ff */
[----:B----4-:R0:W-:Y:S02]  /*85090*/  @P3 STG.E.U8 desc[UR54][R4.64], R3 ;  /* 0x0000000304003986 */ /* 0x0101e4000c101136 */
[----:B0-----:R-:W-:Y:S02]  /*850a0*/  PRMT R3, R13, 0x7773, RZ ;  /* 0x000077730d037816 */ /* 0x001fe400000000ff */
[----:B------:R-:W4:Y:S04]  /*850b0*/  LDL.LU.64 R4, [R1+0xe68] ;  /* 0x000e680001047983 */ /* 0x000f280000300a00 */
[----:B------:R-:W3:Y:S04]  /*850c0*/  LDL.LU R23, [R1+0xe4] ;  /* 0x0000e40001177983 */ /* 0x000ee80000300800 */
[----:B--2---:R0:W-:Y:S04]  /*850d0*/  @P4 STG.E.U8 desc[UR54][R18.64], R3 ;  /* 0x0000000312004986 */ /* 0x0041e8000c101136 */
[----:B0-----:R-:W2:Y:S04]  /*850e0*/  LDL.LU.64 R18, [R1+0xe60] ;  /* 0x000e600001127983 */ /* 0x001ea80000300a00 */
[----:B------:R-:W2:Y:S04]  /*850f0*/  LDL.LU.64 R24, [R1+0xe48] ;  /* 0x000e480001187983 */ /* 0x000ea80000300a00 */
[----:B--2---:R0:W-:Y:S04]  /*85100*/  STL.64 [R1+0x1f80], R24 ;  /* 0x001f801801007387 */ /* 0x0041e80000100a00 */
[----:B0-----:R-:W2:Y:S01]  /*85110*/  LDL.LU.64 R24, [R1+0xe50] ;  /* 0x000e500001187983 */ /* 0x001ea20000300a00 */
[----:B---3--:R-:W-:-:S05]  /*85120*/  PRMT R3, R21, 0x7770, RZ ;  /* 0x0000777015037816 */ /* 0x008fca00000000ff */
[----:B------:R0:W-:Y:S02]  /*85130*/  @P5 STG.E.U8 desc[UR54][R6.64], R3 ;  /* 0x0000000306005986 */ /* 0x0001e4000c101136 */
[----:B0-----:R-:W-:-:S05]  /*85140*/  PRMT R3, R21, 0x7771, RZ ;  /* 0x0000777115037816 */ /* 0x001fca00000000ff */
[----:B------:R0:W-:Y:S02]  /*85150*/  @P6 STG.E.U8 desc[UR54][R10.64], R3 ;  /* 0x000000030a006986 */ /* 0x0001e4000c101136 */
[----:B0-----:R-:W-:-:S05]  /*85160*/  PRMT R3, R21, 0x7772, RZ ;  /* 0x0000777215037816 */ /* 0x001fca00000000ff */
[----:B------:R-:W-:Y:S04]  /*85170*/  @P1 STG.E.U8 desc[UR54][R8.64], R3 ;  /* 0x0000000308001986 */ /* 0x000fe8000c101136 */
[----:B--2---:R0:W-:Y:S04]  /*85180*/  STL.64 [R1+0x1f88], R24 ;  /* 0x001f881801007387 */ /* 0x0041e80000100a00 */
[----:B0-----:R-:W2:Y:S01]  /*85190*/  LDL.LU.64 R24, [R1+0xe58] ;  /* 0x000e580001187983 */ /* 0x001ea20000300a00 */
[C---:B------:R-:W-:Y:S02]  /*851a0*/  LOP3.LUT P1, RZ, R0.reuse, 0x4000000, RZ, 0xc0, !PT ;  /* 0x0400000000ff7812 */ /* 0x040fe4000782c0ff */
[----:B------:R-:W-:Y:S01]  /*851b0*/  PRMT R3, R21, 0x7773, RZ ;  /* 0x0000777315037816 */ /* 0x000fe200000000ff */
[----:B------:R-:W3:Y:S04]  /*851c0*/  LDL.LU R6, [R1+0xe8] ;  /* 0x0000e80001067983 */ /* 0x000ee80000300800 */
[----:B------:R-:W3:Y:S04]  /*851d0*/  LDL.LU.64 R26, [R1+0xe40] ;  /* 0x000e4000011a7983 */ /* 0x000ee80000300a00 */
[----:B------:R-:W3:Y:S04]  /*851e0*/  LDL.LU.64 R16, [R1+0xe38] ;  /* 0x000e380001107983 */ /* 0x000ee80000300a00 */
[----:B----4-:R0:W-:Y:S01]  /*851f0*/  @P1 STG.E.U8 desc[UR54][R4.64], R3 ;  /* 0x0000000304001986 */ /* 0x0101e2000c101136 */
[----:B------:R-:W-:-:S03]  /*85200*/  LOP3.LUT P1, RZ, R0, 0x2000000, RZ, 0xc0, !PT ;  /* 0x0200000000ff7812 */ /* 0x000fc6000782c0ff */
[----:B------:R-:W4:Y:S04]  /*85210*/  LDL.LU R7, [R1+0xec] ;  /* 0x0000ec0001077983 */ /* 0x000f280000300800 */
[----:B------:R-:W3:Y:S01]  /*85220*/  LDL.LU.64 R28, [R1+0xe30] ;  /* 0x000e3000011c7983 */ /* 0x000ee20000300a00 */
[----:B0-----:R-:W-:-:S03]  /*85230*/  PRMT R3, R23, 0x7770, RZ ;  /* 0x0000777017037816 */ /* 0x001fc600000000ff */
[----:B------:R-:W3:Y:S04]  /*85240*/  LDL.LU.64 R14, [R1+0xe28] ;  /* 0x000e2800010e7983 */ /* 0x000ee80000300a00 */
[----:B------:R0:W-:Y:S01]  /*85250*/  @P1 STG.E.U8 desc[UR54][R18.64], R3 ;  /* 0x0000000312001986 */ /* 0x0001e2000c101136 */
[----:B------:R-:W-:-:S03]  /*85260*/  LOP3.LUT P1, RZ, R0, 0x1000000, RZ, 0xc0, !PT ;  /* 0x0100000000ff7812 */ /* 0x000fc6000782c0ff */
[----:B------:R-:W3:Y:S04]  /*85270*/  LDL.LU.64 R12, [R1+0xe20] ;  /* 0x000e2000010c7983 */ /* 0x000ee80000300a00 */
[----:B------:R-:W3:Y:S01]  /*85280*/  LDL.LU.64 R10, [R1+0xe18] ;  /* 0x000e1800010a7983 */ /* 0x000ee20000300a00 */
[----:B0-----:R-:W-:-:S03]  /*85290*/  PRMT R3, R23, 0x7771, RZ ;  /* 0x0000777117037816 */ /* 0x001fc600000000ff */
[----:B------:R-:W3:Y:S04]  /*852a0*/  LDL.LU.64 R8, [R1+0xe10] ;  /* 0x000e100001087983 */ /* 0x000ee80000300a00 */
[----:B------:R-:W3:Y:S04]  /*852b0*/  LDL.LU.64 R4, [R1+0xe08] ;  /* 0x000e080001047983 */ /* 0x000ee80000300a00 */
[----:B------:R-:W3:Y:S04]  /*852c0*/  LDL.LU R21, [R1+0xd0] ;  /* 0x0000d00001157983 */ /* 0x000ee80000300800 */
        /* <DEDUP_REMOVED lines=9> */
[C---:B------:R-:W-:Y:S01]  /*85360*/  LOP3.LUT P3, RZ, R22.reuse, 0x80000000, RZ, 0xc0, !PT ;  /* 0x8000000016ff7812 */ /* 0x040fe2000786c0ff */
[----:B------:R-:W3:Y:S01]  /*85370*/  LDL.LU R23, [R1+0x1f78] ;  /* 0x001f780001177983 */ /* 0x000ee20000300800 */
[----:B------:R-:W-:-:S02]  /*85380*/  LOP3.LUT P4, RZ, R22, 0x40000000, RZ, 0xc0, !PT ;  /* 0x4000000016ff7812 */ /* 0x000fc4000788c0ff */
[C---:B------:R-:W-:Y:S02]  /*85390*/  LOP3.LUT P5, RZ, R22.reuse, 0x20000000, RZ, 0xc0, !PT ;  /* 0x2000000016ff7812 */ /* 0x040fe400078ac0ff */
[----:B------:R-:W-:-:S03]  /*853a0*/  LOP3.LUT P6, RZ, R22, 0x10000000, RZ, 0xc0, !PT ;  /* 0x1000000016ff7812 */ /* 0x000fc600078cc0ff */
[----:B--2---:R3:W-:Y:S01]  /*853b0*/  @P1 STG.E.U8 desc[UR54][R24.64], R3 ;  /* 0x0000000318001986 */ /* 0x0047e2000c101136 */
[----:B------:R-:W-:Y:S02]  /*853c0*/  LOP3.LUT P1, RZ, R0, 0x200000, RZ, 0xc0, !PT ;  /* 0x0020000000ff7812 */ /* 0x000fe4000782c0ff */
[----:B---3--:R-:W-:-:S11]  /*853d0*/  PRMT R3, R6, 0x7770, RZ ;  /* 0x0000777006037816 */ /* 0x008fd600000000ff */
[----:B------:R0:W-:Y:S01]  /*853e0*/  @P1 STG.E.U8 desc[UR54][R26.64], R3 ;  /* 0x000000031a001986 */ /* 0x0001e2000c101136 */
[----:B------:R-:W-:Y:S02]  /*853f0*/  LOP3.LUT P1, RZ, R0, 0x100000, RZ, 0xc0, !PT ;  /* 0x0010000000ff7812 */ /* 0x000fe4000782c0ff */
[----:B0-----:R-:W-:-:S11]  /*85400*/  PRMT R3, R6, 0x7771, RZ ;  /* 0x0000777106037816 */ /* 0x001fd600000000ff */
[----:B------:R0:W-:Y:S01]  /*85410*/  @P1 STG.E.U8 desc[UR54][R16.64], R3 ;  /* 0x0000000310001986 */ /* 0x0001e2000c101136 */
[----:B------:R-:W-:Y:S02]  /*85420*/  LOP3.LUT P1, RZ, R0, 0x80000, RZ, 0xc0, !PT ;  /* 0x0008000000ff7812 */ /* 0x000fe4000782c0ff */
[----:B0-----:R-:W-:-:S11]  /*85430*/  PRMT R3, R6, 0x7772, RZ ;  /* 0x0000777206037816 */ /* 0x001fd600000000ff */
[----:B------:R0:W-:Y:S02]  /*85440*/  @P1 STG.E.U8 desc[UR54][R28.64], R3 ;  /* 0x000000031c001986 */ /* 0x0001e4000c101136 */
[----:B0-----:R-:W-:-:S05]  /*85450*/  PRMT R3, R6, 0x7773, RZ ;  /* 0x0000777306037816 */ /* 0x001fca00000000ff */
[----:B------:R4:W-:Y:S02]  /*85460*/  @P2 STG.E.U8 desc[UR54][R14.64], R3 ;  /* 0x000000030e002986 */ /* 0x0009e4000c101136 */
[----:B----4-:R-:W-:-:S05]  /*85470*/  PRMT R3, R7, 0x7770, RZ ;  /* 0x0000777007037816 */ /* 0x010fca00000000ff */
        /* <DEDUP_REMOVED lines=9> */
[----:B0-----:R-:W2:Y:S01]  /*85510*/  LDL.LU.64 R18, [R1+0xdf8] ;  /* 0x000df80001127983 */ /* 0x001ea20000300a00 */
[C---:B------:R-:W-:Y:S02]  /*85520*/  LOP3.LUT P3, RZ, R22.reuse, 0x8000000, RZ, 0xc0, !PT ;  /* 0x0800000016ff7812 */ /* 0x040fe4000786c0ff */
[----:B------:R-:W-:Y:S01]  /*85530*/  PRMT R3, R21, 0x7771, RZ ;  /* 0x0000777115037816 */ /* 0x000fe200000000ff */
[----:B------:R-:W3:Y:S04]  /*85540*/  LDL.LU.64 R12, [R1+0xdf0] ;  /* 0x000df000010c7983 */ /* 0x000ee80000300a00 */
[----:B------:R-:W4:Y:S04]  /*85550*/  LDL.LU.64 R10, [R1+0xde8] ;  /* 0x000de800010a7983 */ /* 0x000f280000300a00 */
[----:B------:R-:W3:Y:S04]  /*85560*/  LDL.LU.64 R8, [R1+0xde0] ;  /* 0x000de00001087983 */ /* 0x000ee80000300a00 */
[----:B------:R-:W3:Y:S04]  /*85570*/  LDL.LU.64 R6, [R1+0xdd8] ;  /* 0x000dd80001067983 */ /* 0x000ee80000300a00 */
[----:B------:R-:W3:Y:S04]  /*85580*/  LDL.LU R26, [R1+0xd4] ;  /* 0x0000d400011a7983 */ /* 0x000ee80000300800 */
[----:B------:R-:W3:Y:S04]  /*85590*/  LDL.LU.64 R4, [R1+0xdd0] ;  /* 0x000dd00001047983 */ /* 0x000ee80000300a00 */
[----:B--2---:R0:W-:Y:S04]  /*855a0*/  @P3 STG.E.U8 desc[UR54][R18.64], R3 ;  /* 0x0000000312003986 */ /* 0x0041e8000c101136 */
[----:B0-----:R-:W2:Y:S04]  /*855b0*/  LDL.LU.64 R18, [R1+0xdc8] ;  /* 0x000dc80001127983 */ /* 0x001ea80000300a00 */
[----:B------:R-:W2:Y:S04]  /*855c0*/  LDL.LU R27, [R1+0xd8] ;  /* 0x0000d800011b7983 */ /* 0x000ea80000300800 */
[----:B------:R-:W2:Y:S04]  /*855d0*/  LDL.LU.64 R24, [R1+0xdb0] ;  /* 0x000db00001187983 */ /* 0x000ea80000300a00 */
        /* <DEDUP_REMOVED lines=25> */
[C---:B------:R-:W-:Y:S02]  /*85770*/  LOP3.LUT P4, RZ, R22.reuse, 0x4000000, RZ, 0xc0, !PT ;  /* 0x0400000016ff7812 */ /* 0x040fe4000788c0ff */
[----:B------:R-:W-:Y:S02]  /*85780*/  LOP3.LUT P5, RZ, R22, 0x2000000, RZ, 0xc0, !PT ;  /* 0x0200000016ff7812 */ /* 0x000fe400078ac0ff */
[----:B------:R-:W-:-:S05]  /*85790*/  PRMT R3, R21, 0x7772, RZ ;  /* 0x0000777215037816 */ /* 0x000fca00000000ff */
[----:B------:R-:W-:Y:S02]  /*857a0*/  @P1 LOP3.LUT R0, R0, 0x20000, RZ, 0xfc, !PT ;  /* 0x0002000000001812 */ /* 0x000fe400078efcff */
[C---:B------:R-:W-:Y:S02]  /*857b0*/  LOP3.LUT P1, RZ, R22.reuse, 0x400000, RZ, 0xc0, !PT ;  /* 0x0040000016ff7812 */ /* 0x040fe4000782c0ff */
[----:B------:R-:W-:Y:S01]  /*857c0*/  LOP3.LUT P6, RZ, R22, 0x1000000, RZ, 0xc0, !PT ;  /* 0x0100000016ff7812 */ /* 0x000fe200078cc0ff */
[----:B---3--:R0:W-:Y:S01]  /*857d0*/  @P4 STG.E.U8 desc[UR54][R12.64], R3 ;  /* 0x000000030c004986 */ /* 0x0081e2000c101136 */
[----:B------:R-:W-:Y:S02]  /*857e0*/  LOP3.LUT R0, R0, 0xfffbffff, RZ, 0xc0, !PT ;  /* 0xfffbffff00007812 */ /* 0x000fe400078ec0ff */
[----:B0-----:R-:W-:-:S07]  /*857f0*/  PRMT R3, R21, 0x7773, RZ ;  /* 0x0000777315037816 */ /* 0x001fce00000000ff */
[----:B------:R-:W-:Y:S01]  /*85800*/  @P1 LOP3.LUT R0, R0, 0x40000, RZ, 0xfc, !PT ;  /* 0x0004000000001812 */ /* 0x000fe200078efcff */
[----:B------:R-:W3:Y:S01]  /*85810*/  LDL.LU R21, [R1+0xdc] ;  /* 0x0000dc0001157983 */ /* 0x000ee20000300800 */
[----:B------:R-:W-:-:S03]  /*85820*/  LOP3.LUT P1, RZ, R22, 0x800000, RZ, 0xc0, !PT ;  /* 0x0080000016ff7812 */ /* 0x000fc6000782c0ff */
[----:B----4-:R0:W-:Y:S04]  /*85830*/  @P5 STG.E.U8 desc[UR54][R10.64], R3 ;  /* 0x000000030a005986 */ /* 0x0101e8000c101136 */
[----:B------:R-:W4:Y:S04]  /*85840*/  LDL.LU.64 R28, [R1+0xda0] ;  /* 0x000da000011c7983 */ /* 0x000f280000300a00 */
[----:B------:R-:W3:Y:S01]  /*85850*/  LDL.LU.64 R14, [R1+0xd98] ;  /* 0x000d9800010e7983 */ /* 0x000ee20000300a00 */
[----:B0-----:R-:W-:-:S03]  /*85860*/  PRMT R3, R26, 0x7770, RZ ;  /* 0x000077701a037816 */ /* 0x001fc600000000ff */
[----:B------:R-:W3:Y:S04]  /*85870*/  LDL.LU.64 R12, [R1+0xd90] ;  /* 0x000d9000010c7983 */ /* 0x000ee80000300a00 */
[----:B------:R0:W-:Y:S04]  /*85880*/  @P6 STG.E.U8 desc[UR54][R8.64], R3 ;  /* 0x0000000308006986 */ /* 0x0001e8000c101136 */
[----:B------:R-:W3:Y:S01]  /*85890*/  LDL.LU.64 R10, [R1+0xd88] ;  /* 0x000d8800010a7983 */ /* 0x000ee20000300a00 */
[----:B0-----:R-:W-:-:S03]  /*858a0*/  PRMT R3, R26, 0x7771, RZ ;  /* 0x000077711a037816 */ /* 0x001fc600000000ff */
[----:B------:R-:W3:Y:S04]  /*858b0*/  LDL.LU.64 R8, [R1+0xd80] ;  /* 0x000d800001087983 */ /* 0x000ee80000300a00 */
[----:B------:R0:W-:Y:S01]  /*858c0*/  @P1 STG.E.U8 desc[UR54][R6.64], R3 ;  /* 0x0000000306001986 */ /* 0x0001e2000c101136 */
[----:B------:R-:W-:Y:S02]  /*858d0*/  LOP3.LUT P1, RZ, R0, 0x40000, RZ, 0xc0, !PT ;  /* 0x0004000000ff7812 */ /* 0x000fe4000782c0ff */
[----:B0-----:R-:W-:Y:S01]  /*858e0*/  PRMT R3, R26, 0x7772, RZ ;  /* 0x000077721a037816 */ /* 0x001fe200000000ff */
[----:B------:R-:W3:Y:S10]  /*858f0*/  LDL.LU.64 R6, [R1+0xd78] ;  /* 0x000d780001067983 */ /* 0x000ef40000300a00 */
[----:B------:R0:W-:Y:S01]  /*85900*/  @P1 STG.E.U8 desc[UR54][R4.64], R3 ;  /* 0x0000000304001986 */ /* 0x0001e2000c101136 */
[----:B------:R-:W-:-:S02]  /*85910*/  LOP3.LUT P1, RZ, R0, 0x20000, RZ, 0xc0, !PT ;  /* 0x0002000000ff7812 */ /* 0x000fc4000782c0ff */
[----:B0-----:R-:W-:Y:S01]  /*85920*/  PRMT R3, R26, 0x7773, RZ ;  /* 0x000077731a037816 */ /* 0x001fe200000000ff */
[----:B------:R-:W3:Y:S10]  /*85930*/  LDL.LU.64 R4, [R1+0xd70] ;  /* 0x000d700001047983 */ /* 0x000ef40000300a00 */
[----:B------:R0:W-:Y:S01]  /*85940*/  @P1 STG.E.U8 desc[UR54][R18.64], R3 ;  /* 0x0000000312001986 */ /* 0x0001e2000c101136 */
[----:B------:R-:W-:-:S02]  /*85950*/  LOP3.LUT P1, RZ, R0, 0x10000, RZ, 0xc0, !PT ;  /* 0x0001000000ff7812 */ /* 0x000fc4000782c0ff */
[----:B0-----:R-:W-:Y:S01]  /*85960*/  PRMT R3, R27, 0x7770, RZ ;  /* 0x000077701b037816 */ /* 0x001fe200000000ff */
[----:B------:R-:W3:Y:S10]  /*85970*/  LDL.LU.64 R18, [R1+0xd68] ;  /* 0x000d680001127983 */ /* 0x000ef40000300a00 */
        /* <DEDUP_REMOVED lines=17> */
[----:B------:R3:W-:Y:S01]  /*85a90*/  @P1 STG.E.U8 desc[UR54][R16.64], R3 ;  /* 0x0000000310001986 */ /* 0x0007e2000c101136 */
[----:B------:R-:W-:Y:S02]  /*85aa0*/  LOP3.LUT P1, RZ, R0, 0x1000, RZ, 0xc0, !PT ;  /* 0x0000100000ff7812 */ /* 0x000fe4000782c0ff */
[----:B---3--:R-:W-:-:S11]  /*85ab0*/  PRMT R3, R21, 0x7770, RZ ;  /* 0x0000777015037816 */ /* 0x008fd600000000ff */
        /* <DEDUP_REMOVED lines=17> */
[----:B------:R-:W3:Y:S04]  /*85bd0*/  LDL.LU.64 R4, [R1+0xd60] ;  /* 0x000d600001047983 */ /* 0x000ee80000300a00 */
[----:B0-----:R-:W4:Y:S04]  /*85be0*/  LDL.LU.64 R18, [R1+0xd58] ;  /* 0x000d580001127983 */ /* 0x001f280000300a00 */
[----:B------:R-:W3:Y:S04]  /*85bf0*/  LDL.LU.64 R12, [R1+0xd50] ;  /* 0x000d5000010c7983 */ /* 0x000ee80000300a00 */
[----:B------:R-:W3:Y:S01]  /*85c00*/  LDL.LU R21, [R1+0xc4] ;  /* 0x0000c40001157983 */ /* 0x000ee20000300800 */
[----:B------:R-:W-:-:S02]  /*85c10*/  LOP3.LUT R0, R0, 0xfffffff7, RZ, 0xc0, !PT ;  /* 0xfffffff700007812 */ /* 0x000fc400078ec0ff */
[C---:B------:R-:W-:Y:S01]  /*85c20*/  LOP3.LUT P3, RZ, R22.reuse, 0x100, RZ, 0xc0, !PT ;  /* 0x0000010016ff7812 */ /* 0x040fe2000786c0ff */
[----:B------:R-:W3:Y:S01]  /*85c30*/  LDL.LU.64 R8, [R1+0xd48] ;  /* 0x000d480001087983 */ /* 0x000ee20000300a00 */
[C---:B------:R-:W-:Y:S02]  /*85c40*/  LOP3.LUT P4, RZ, R22.reuse, 0x80, RZ, 0xc0, !PT ;  /* 0x0000008016ff7812 */ /* 0x040fe4000788c0ff */
[C---:B------:R-:W-:Y:S01]  /*85c50*/  LOP3.LUT P5, RZ, R22.reuse, 0x40, RZ, 0xc0, !PT ;  /* 0x0000004016ff7812 */ /* 0x040fe200078ac0ff */
[----:B------:R-:W3:Y:S01]  /*85c60*/  LDL.LU.64 R6, [R1+0xd40] ;  /* 0x000d400001067983 */ /* 0x000ee20000300a00 */
        /* <DEDUP_REMOVED lines=20> */
[----:B---3--:R-:W-:-:S09]  /*85db0*/  PRMT R3, R21, 0x7770, RZ ;  /* 0x0000777015037816 */ /* 0x008fd200000000ff */
[----:B------:R-:W-:Y:S02]  /*85dc0*/  @P1 LOP3.LUT R0, R0, 0x200, RZ, 0xfc, !PT ;  /* 0x0000020000001812 */ /* 0x000fe400078efcff */
[----:B------:R-:W-:Y:S01]  /*85dd0*/  LOP3.LUT P1, RZ, R22, 0x8, RZ, 0xc0, !PT ;  /* 0x0000000816ff7812 */ /* 0x000fe2000782c0ff */
[----:B------:R0:W-:Y:S01]  /*85de0*/  @P3 STG.E.U8 desc[UR54][R4.64], R3 ;  /* 0x0000000304003986 */ /* 0x0001e2000c101136 */
[----:B------:R-:W-:Y:S02]  /*85df0*/  LOP3.LUT R0, R0, 0xfffffbff, RZ, 0xc0, !PT ;  /* 0xfffffbff00007812 */ /* 0x000fe400078ec0ff */
[----:B0-----:R-:W-:-:S09]  /*85e00*/  PRMT R3, R21, 0x7771, RZ ;  /* 0x0000777115037816 */ /* 0x001fd200000000ff */
[----:B------:R-:W-:Y:S02]  /*85e10*/  @P1 LOP3.LUT R0, R0, 0x400, RZ, 0xfc, !PT ;  /* 0x0000040000001812 */ /* 0x000fe400078efcff */
[----:B------:R-:W-:Y:S01]  /*85e20*/  LOP3.LUT P1, RZ, R22, 0x10, RZ, 0xc0, !PT ;  /* 0x0000001016ff7812 */ /* 0x000fe2000782c0ff */
[----:B----4-:R0:W-:Y:S04]  /*85e30*/  @P4 STG.E.U8 desc[UR54][R18.64], R3 ;  /* 0x0000000312004986 */ /* 0x0101e8000c101136 */
[----:B------:R-:W2:Y:S04]  /*85e40*/  LDL.LU R22, [R1+0xc8] ;  /* 0x0000c80001167983 */ /* 0x000ea80000300800 */
[----:B------:R-:W3:Y:S04]  /*85e50*/  LDL.LU.64 R4, [R1+0xd38] ;  /* 0x000d380001047983 */ /* 0x000ee80000300a00 */
[----:B0-----:R-:W4:Y:S04]  /*85e60*/  LDL.LU.64 R18, [R1+0xd30] ;  /* 0x000d300001127983 */ /* 0x001f280000300a00 */
[----:B------:R-:W2:Y:S04]  /*85e70*/  LDL.LU R11, [R1+0xcc] ;  /* 0x0000cc00010b7983 */ /* 0x000ea80000300800 */
[----:B------:R-:W2:Y:S04]  /*85e80*/  LDL.LU.64 R24, [R1+0xd18] ;  /* 0x000d180001187983 */ /* 0x000ea80000300a00 */
[----:B--2---:R0:W-:Y:S04]  /*85e90*/  STL.64 [R1+0x1f50], R24 ;  /* 0x001f501801007387 */ /* 0x0041e80000100a00 */
[----:B0-----:R-:W2:Y:S01]  /*85ea0*/  LDL.LU.64 R24, [R1+0xd20] ;  /* 0x000d200001187983 */ /* 0x001ea20000300a00 */
[----:B------:R-:W-:-:S05]  /*85eb0*/  PRMT R3, R21, 0x7772, RZ ;  /* 0x0000777215037816 */ /* 0x000fca00000000ff */
[----:B------:R0:W-:Y:S02]  /*85ec0*/  @P5 STG.E.U8 desc[UR54][R12.64], R3 ;  /* 0x000000030c005986 */ /* 0x0001e4000c101136 */
[----:B0-----:R-:W-:-:S05]  /*85ed0*/  PRMT R3, R21, 0x7773, RZ ;  /* 0x0000777315037816 */ /* 0x001fca00000000ff */
[----:B------:R0:W-:Y:S02]  /*85ee0*/  @P6 STG.E.U8 desc[UR54][R8.64], R3 ;  /* 0x0000000308006986 */ /* 0x0001e4000c101136 */
[----:B0-----:R-:W-:-:S05]  /*85ef0*/  PRMT R3, R22, 0x7770, RZ ;  /* 0x0000777016037816 */ /* 0x001fca00000000ff */
[----:B------:R-:W-:Y:S04]  /*85f00*/  @P1 STG.E.U8 desc[UR54][R6.64], R3 ;  /* 0x0000000306001986 */ /* 0x000fe8000c101136 */
[----:B--2---:R0:W-:Y:S04]  /*85f10*/  STL.64 [R1+0x1f58], R24 ;  /* 0x001f581801007387 */ /* 0x0041e80000100a00 */
[----:B0-----:R-:W2:Y:S01]  /*85f20*/  LDL.LU.64 R24, [R1+0xd28] ;  /* 0x000d280001187983 */ /* 0x001ea20000300a00 */
[----:B------:R-:W-:Y:S02]  /*85f30*/  LOP3.LUT P1, RZ, R0, 0x400, RZ, 0xc0, !PT ;  /* 0x0000040000ff7812 */ /* 0x000fe4000782c0ff */
[----:B------:R-:W-:Y:S01]  /*85f40*/  PRMT R3, R22, 0x7771, RZ ;  /* 0x0000777116037816 */ /* 0x000fe200000000ff */
[----:B------:R-:W2:Y:S04]  /*85f50*/  LDL.LU.64 R26, [R1+0xd10] ;  /* 0x000d1000011a7983 */ /* 0x000ea80000300a00 */
[----:B------:R-:W2:Y:S04]  /*85f60*/  LDL.LU.64 R16, [R1+0xd08] ;  /* 0x000d080001107983 */ /* 0x000ea80000300a00 */
[----:B------:R-:W2:Y:S04]  /*85f70*/  LDL.LU R10, [R1+0xb0] ;  /* 0x0000b000010a7983 */ /* 0x000ea80000300800 */
[----:B---3--:R0:W-:Y:S01]  /*85f80*/  @P1 STG.E.U8 desc[UR54][R4.64], R3 ;  /* 0x0000000304001986 */ /* 0x0081e2000c101136 */
[----:B------:R-:W-:-:S03]  /*85f90*/  LOP3.LUT P1, RZ, R0, 0x200, RZ, 0xc0, !PT ;  /* 0x0000020000ff7812 */ /* 0x000fc6000782c0ff */
[----:B------:R-:W3:Y:S04]  /*85fa0*/  LDL.LU.64 R28, [R1+0xd00] ;  /* 0x000d0000011c7983 */ /* 0x000ee80000300a00 */
[----:B------:R-:W3:Y:S01]  /*85fb0*/  LDL.LU.64 R14, [R1+0xcf8] ;  /* 0x000cf800010e7983 */ /* 0x000ee20000300a00 */
[----:B0-----:R-:W-:-:S03]  /*85fc0*/  PRMT R3, R22, 0x7772, RZ ;  /* 0x0000777216037816 */ /* 0x001fc600000000ff */
[----:B------:R-:W3:Y:S04]  /*85fd0*/  LDL.LU.64 R12, [R1+0xcf0] ;  /* 0x000cf000010c7983 */ /* 0x000ee80000300a00 */
[----:B----4-:R0:W-:Y:S01]  /*85fe0*/  @P1 STG.E.U8 desc[UR54][R18.64], R3 ;  /* 0x0000000312001986 */ /* 0x0101e2000c101136 */
[----:B------:R-:W-:-:S03]  /*85ff0*/  LOP3.LUT P1, RZ, R0, 0x100, RZ, 0xc0, !PT ;  /* 0x0000010000ff7812 */ /* 0x000fc6000782c0ff */
[----:B------:R-:W4:Y:S04]  /*86000*/  LDL.LU.64 R8, [R1+0xce8] ;  /* 0x000ce80001087983 */ /* 0x000f280000300a00 */
[----:B------:R-:W3:Y:S01]  /*86010*/  LDL.LU R21, [R1+0xb4] ;  /* 0x0000b40001157983 */ /* 0x000ee20000300800 */
[----:B0-----:R-:W-:-:S03]  /*86020*/  PRMT R3, R22, 0x7773, RZ ;  /* 0x0000777316037816 */ /* 0x001fc600000000ff */
        /* <DEDUP_REMOVED lines=26> */
[----:B---3--:R0:W-:Y:S02]  /*861d0*/  @P1 STG.E.U8 desc[UR54][R28.64], R3 ;  /* 0x000000031c001986 */ /* 0x0081e4000c101136 */
        /* <DEDUP_REMOVED lines=8> */
[----:B0-----:R-:W-:-:S05]  /*86260*/  PRMT R3, R21, 0x7771, RZ ;  /* 0x0000777115037816 */ /* 0x001fca00000000ff */
[----:B------:R0:W-:Y:S02]  /*86270*/  @P5 STG.E.U8 desc[UR54][R4.64], R3 ;  /* 0x0000000304005986 */ /* 0x0001e4000c101136 */
[----:B0-----:R-:W-:Y:S02]  /*86280*/  PRMT R3, R21, 0x7772, RZ ;  /* 0x0000777215037816 */ /* 0x001fe400000000ff */
[----:B------:R-:W2:Y:S04]  /*86290*/  LDL.LU.64 R4, [R1+0xcc8] ;  /* 0x000cc80001047983 */ /* 0x000ea80000300a00 */
[----:B------:R0:W-:Y:S04]  /*862a0*/  @P6 STG.E.U8 desc[UR54][R18.64], R3 ;  /* 0x0000000312006986 */ /* 0x0001e8000c101136 */
[----:B0-----:R-:W3:Y:S04]  /*862b0*/  LDL.LU.64 R18, [R1+0xcc0] ;  /* 0x000cc00001127983 */ /* 0x001ee80000300a00 */
[----:B------:R-:W4:Y:S04]  /*862c0*/  LDL.LU.64 R14, [R1+0xcb8] ;  /* 0x000cb800010e7983 */ /* 0x000f280000300a00 */
[----:B------:R-:W3:Y:S04]  /*862d0*/  LDL.LU.64 R8, [R1+0xcb0] ;  /* 0x000cb00001087983 */ /* 0x000ee80000300a00 */
[----:B------:R-:W3:Y:S01]  /*862e0*/  LDL.LU R10, [R1+0xb8] ;  /* 0x0000b800010a7983 */ /* 0x000ee20000300800 */
[----:B------:R-:W-:-:S02]  /*862f0*/  LOP3.LUT P3, RZ, R23, 0x200000, RZ, 0xc0, !PT ;  /* 0x0020000017ff7812 */ /* 0x000fc4000786c0ff */
[----:B------:R-:W-:Y:S01]  /*86300*/  LOP3.LUT P4, RZ, R23, 0x100000, RZ, 0xc0, !PT ;  /* 0x0010000017ff7812 */ /* 0x000fe2000788c0ff */
[----:B------:R-:W4:Y:S01]  /*86310*/  LDL.LU.64 R6, [R1+0xca8] ;  /* 0x000ca80001067983 */ /* 0x000f220000300a00 */
[----:B------:R-:W-:-:S03]  /*86320*/  PRMT R3, R21, 0x7773, RZ ;  /* 0x0000777315037816 */ /* 0x000fc600000000ff */
[----:B------:R-:W4:Y:S06]  /*86330*/  LDL.LU R12, [R1+0xbc] ;  /* 0x0000bc00010c7983 */ /* 0x000f2c0000300800 */
[----:B--2---:R0:W-:Y:S04]  /*86340*/  @P3 STG.E.U8 desc[UR54][R4.64], R3 ;  /* 0x0000000304003986 */ /* 0x0041e8000c101136 */
[----:B0-----:R-:W2:Y:S01]  /*86350*/  LDL.LU.64 R4, [R1+0xca0] ;  /* 0x000ca00001047983 */ /* 0x001ea20000300a00 */
[----:B---3--:R-:W-:-:S05]  /*86360*/  PRMT R3, R10, 0x7770, RZ ;  /* 0x000077700a037816 */ /* 0x008fca00000000ff */
[----:B------:R0:W-:Y:S04]  /*86370*/  @P4 STG.E.U8 desc[UR54][R18.64], R3 ;  /* 0x0000000312004986 */ /* 0x0001e8000c101136 */
        /* <DEDUP_REMOVED lines=24> */
[C---:B------:R-:W-:Y:S01]  /*86500*/  LOP3.LUT P1, RZ, R23.reuse, 0x8000, RZ, 0xc0, !PT ;  /* 0x0000800017ff7812 */ /* 0x040fe2000782c0ff */
[----:B------:R-:W2:Y:S01]  /*86510*/  LDL.LU.64 R16, [R1+0xc80] ;  /* 0x000c800001107983 */ /* 0x000ea20000300a00 */
[----:B------:R-:W-:Y:S02]  /*86520*/  LOP3.LUT R0, R0, 0xfffffffd, RZ, 0xc0, !PT ;  /* 0xfffffffd00007812 */ /* 0x000fe400078ec0ff */
[C---:B------:R-:W-:Y:S01]  /*86530*/  LOP3.LUT P5, RZ, R23.reuse, 0x80000, RZ, 0xc0, !PT ;  /* 0x0008000017ff7812 */ /* 0x040fe200078ac0ff */
[----:B------:R-:W2:Y:S01]  /*86540*/  LDL.LU.64 R24, [R1+0xc78] ;  /* 0x000c780001187983 */ /* 0x000ea20000300a00 */
[C---:B------:R-:W-:Y:S02]  /*86550*/  LOP3.LUT P6, RZ, R23.reuse, 0x40000, RZ, 0xc0, !PT ;  /* 0x0004000017ff7812 */ /* 0x040fe400078cc0ff */
[----:B------:R-:W-:Y:S01]  /*86560*/  PRMT R3, R10, 0x7771, RZ ;  /* 0x000077710a037816 */ /* 0x000fe200000000ff */
[----:B------:R-:W2:Y:S04]  /*86570*/  LDL.LU.64 R26, [R1+0xc70] ;  /* 0x000c7000011a7983 */ /* 0x000ea80000300a00 */
[----:B------:R-:W-:Y:S01]  /*86580*/  @P1 LOP3.LUT R0, R0, 0x2, RZ, 0xfc, !PT ;  /* 0x0000000200001812 */ /* 0x000fe200078efcff */
[----:B------:R-:W2:Y:S01]  /*86590*/  LDL.LU.64 R28, [R1+0xc68] ;  /* 0x000c6800011c7983 */ /* 0x000ea20000300a00 */
[----:B------:R-:W-:-:S02]  /*865a0*/  LOP3.LUT P1, RZ, R23, 0x10000, RZ, 0xc0, !PT ;  /* 0x0001000017ff7812 */ /* 0x000fc4000782c0ff */
[----:B------:R-:W-:Y:S01]  /*865b0*/  LOP3.LUT R0, R0, 0xfffffffb, RZ, 0xc0, !PT ;  /* 0xfffffffb00007812 */ /* 0x000fe200078ec0ff */
[----:B----4-:R0:W-:Y:S10]  /*865c0*/  @P5 STG.E.U8 desc[UR54][R14.64], R3 ;  /* 0x000000030e005986 */ /* 0x0101f4000c101136 */
[----:B------:R-:W-:-:S02]  /*865d0*/  @P1 LOP3.LUT R0, R0, 0x4, RZ, 0xfc, !PT ;  /* 0x0000000400001812 */ /* 0x000fc400078efcff */
[----:B------:R-:W-:Y:S01]  /*865e0*/  LOP3.LUT P1, RZ, R23, 0x20000, RZ, 0xc0, !PT ;  /* 0x0002000017ff7812 */ /* 0x000fe2000782c0ff */
[----:B0-----:R-:W4:Y:S01]  /*865f0*/  LDL.LU.64 R14, [R1+0xc60] ;  /* 0x000c6000010e7983 */ /* 0x001f220000300a00 */
[----:B------:R-:W-:-:S05]  /*86600*/  PRMT R3, R10, 0x7772, RZ ;  /* 0x000077720a037816 */ /* 0x000fca00000000ff */
[----:B------:R0:W-:Y:S02]  /*86610*/  @P6 STG.E.U8 desc[UR54][R8.64], R3 ;  /* 0x0000000308006986 */ /* 0x0001e4000c101136 */
[----:B0-----:R-:W-:Y:S02]  /*86620*/  PRMT R3, R10, 0x7773, RZ ;  /* 0x000077730a037816 */ /* 0x001fe400000000ff */
[----:B------:R-:W4:Y:S04]  /*86630*/  LDL.LU.64 R10, [R1+0xc58] ;  /* 0x000c5800010a7983 */ /* 0x000f280000300a00 */
[----:B------:R0:W-:Y:S01]  /*86640*/  @P1 STG.E.U8 desc[UR54][R6.64], R3 ;  /* 0x0000000306001986 */ /* 0x0001e2000c101136 */
[----:B------:R-:W-:-:S03]  /*86650*/  LOP3.LUT P1, RZ, R0, 0x4, RZ, 0xc0, !PT ;  /* 0x0000000400ff7812 */ /* 0x000fc6000782c0ff */
[----:B------:R-:W4:Y:S04]  /*86660*/  LDL.LU.64 R8, [R1+0xc50] ;  /* 0x000c500001087983 */ /* 0x000f280000300a00 */
[----:B------:R-:W4:Y:S01]  /*86670*/  LDL.LU R13, [R1+0xa8] ;  /* 0x0000a800010d7983 */ /* 0x000f220000300800 */
[----:B0-----:R-:W-:-:S03]  /*86680*/  PRMT R3, R12, 0x7770, RZ ;  /* 0x000077700c037816 */ /* 0x001fc600000000ff */
[----:B------:R-:W4:Y:S04]  /*86690*/  LDL.LU.64 R6, [R1+0xc48] ;  /* 0x000c480001067983 */ /* 0x000f280000300a00 */
[----:B------:R0:W-:Y:S01]  /*866a0*/  @P1 STG.E.U8 desc[UR54][R4.64], R3 ;  /* 0x0000000304001986 */ /* 0x0001e2000c101136 */
[----:B------:R-:W-:Y:S02]  /*866b0*/  LOP3.LUT P1, RZ, R0, 0x2, RZ, 0xc0, !PT ;  /* 0x0000000200ff7812 */ /* 0x000fe4000782c0ff */
[----:B0-----:R-:W-:Y:S01]  /*866c0*/  PRMT R3, R12, 0x7771, RZ ;  /* 0x000077710c037816 */ /* 0x001fe200000000ff */
[----:B------:R-:W4:Y:S10]  /*866d0*/  LDL.LU.64 R4, [R1+0xc40] ;  /* 0x000c400001047983 */ /* 0x000f340000300a00 */
[----:B---3--:R0:W-:Y:S01]  /*866e0*/  @P1 STG.E.U8 desc[UR54][R18.64], R3 ;  /* 0x0000000312001986 */ /* 0x0081e2000c101136 */
[----:B------:R-:W-:-:S02]  /*866f0*/  LOP3.LUT P1, RZ, R0, 0x1, RZ, 0xc0, !PT ;  /* 0x0000000100ff7812 */ /* 0x000fc4000782c0ff */
[----:B------:R-:W-:Y:S01]  /*86700*/  PRMT R0, R12, 0x7772, RZ ;  /* 0x000077720c007816 */ /* 0x000fe200000000ff */
[----:B0-----:R-:W3:Y:S10]  /*86710*/  LDL.LU.64 R18, [R1+0xc38] ;  /* 0x000c380001127983 */ /* 0x001ef40000300a00 */
        /* <DEDUP_REMOVED lines=8> */
[----:B------:R0:W-:Y:S04]  /*867a0*/  @P1 STG.E.U8 desc[UR54][R16.64], R0 ;  /* 0x0000000010001986 */ /* 0x0001e8000c101136 */
        /* <DEDUP_REMOVED lines=8> */
[C---:B------:R-:W-:Y:S02]  /*86830*/  LOP3.LUT P2, RZ, R23.reuse, 0x100, RZ, 0xc0, !PT ;  /* 0x0000010017ff7812 */ /* 0x040fe4000784c0ff */
[----:B------:R-:W-:Y:S02]  /*86840*/  LOP3.LUT P0, RZ, R23, 0x80, RZ, 0xc0, !PT ;  /* 0x0000008017ff7812 */ /* 0x000fe4000780c0ff */
[----:B0-----:R-:W-:-:S07]  /*86850*/  PRMT R0, R21, 0x7773, RZ ;  /* 0x0000777315007816 */ /* 0x001fce00000000ff */
[----:B------:R2:W-:Y:S01]  /*86860*/  @P1 STG.E.U8 desc[UR54][R28.64], R0 ;  /* 0x000000001c001986 */ /* 0x0005e2000c101136 */
[C---:B------:R-:W-:Y:S02]  /*86870*/  LOP3.LUT P3, RZ, R23.reuse, 0x40, RZ, 0xc0, !PT ;  /* 0x0000004017ff7812 */ /* 0x040fe4000786c0ff */
[C---:B------:R-:W-:Y:S02]  /*86880*/  LOP3.LUT P4, RZ, R23.reuse, 0x20, RZ, 0xc0, !PT ;  /* 0x0000002017ff7812 */ /* 0x040fe4000788c0ff */
[C---:B------:R-:W-:Y:S02]  /*86890*/  LOP3.LUT P5, RZ, R23.reuse, 0x10, RZ, 0xc0, !PT ;  /* 0x0000001017ff7812 */ /* 0x040fe400078ac0ff */
[----:B------:R-:W-:Y:S02]  /*868a0*/  LOP3.LUT P6, RZ, R23, 0x8, RZ, 0xc0, !PT ;  /* 0x0000000817ff7812 */ /* 0x000fe400078cc0ff */
[----:B--2---:R-:W-:-:S05]  /*868b0*/  PRMT R0, R17, 0x7770, RZ ;  /* 0x0000777011007816 */ /* 0x004fca00000000ff */
[----:B----4-:R0:W-:Y:S02]  /*868c0*/  @P2 STG.E.U8 desc[UR54][R14.64], R0 ;  /* 0x000000000e002986 */ /* 0x0101e4000c101136 */
[----:B0-----:R-:W-:-:S05]  /*868d0*/  PRMT R0, R17, 0x7771, RZ ;  /* 0x0000777111007816 */ /* 0x001fca00000000ff */
[----:B------:R0:W-:Y:S02]  /*868e0*/  @P0 STG.E.U8 desc[UR54][R10.64], R0 ;  /* 0x000000000a000986 */ /* 0x0001e4000c101136 */
[----:B0-----:R-:W-:-:S05]  /*868f0*/  PRMT R0, R17, 0x7772, RZ ;  /* 0x0000777211007816 */ /* 0x001fca00000000ff */
[----:B------:R0:W-:Y:S02]  /*86900*/  @P3 STG.E.U8 desc[UR54][R8.64], R0 ;  /* 0x0000000008003986 */ /* 0x0001e4000c101136 */
[----:B0-----:R-:W-:Y:S02]  /*86910*/  PRMT R0, R17, 0x7773, RZ ;  /* 0x0000777311007816 */ /* 0x001fe400000000ff */
[----:B------:R-:W2:Y:S04]  /*86920*/  LDL.LU R17, [R1+0x1f30] ;  /* 0x001f300001117983 */ /* 0x000ea80000300800 */
[----:B------:R0:W-:Y:S04]  /*86930*/  @P4 STG.E.U8 desc[UR54][R6.64], R0 ;  /* 0x0000000006004986 */ /* 0x0001e8000c101136 */
[----:B------:R-:W4:Y:S01]  /*86940*/  LDL.LU.64 R14, [R1+0xc30] ;  /* 0x000c3000010e7983 */ /* 0x000f220000300a00 */
[----:B0-----:R-:W-:-:S05]  /*86950*/  PRMT R0, R13, 0x7770, RZ ;  /* 0x000077700d007816 */ /* 0x001fca00000000ff */
[----:B------:R0:W-:Y:S02]  /*86960*/  @P5 STG.E.U8 desc[UR54][R4.64], R0 ;  /* 0x0000000004005986 */ /* 0x0001e4000c101136 */
[----:B0-----:R-:W-:Y:S02]  /*86970*/  PRMT R0, R13, 0x7771, RZ ;  /* 0x000077710d007816 */ /* 0x001fe400000000ff */
[----:B------:R-:W2:Y:S04]  /*86980*/  LDL.LU.64 R4, [R1+0xc28] ;  /* 0x000c280001047983 */ /* 0x000ea80000300a00 */
[----:B---3--:R0:W-:Y:S04]  /*86990*/  @P6 STG.E.U8 desc[UR54][R18.64], R0 ;  /* 0x0000000012006986 */ /* 0x0081e8000c101136 */
[----:B0-----:R-:W3:Y:S04]  /*869a0*/  LDL.LU.64 R18, [R1+0xc20] ;  /* 0x000c200001127983 */ /* 0x001ee80000300a00 */
[----:B------:R-:W3:Y:S04]  /*869b0*/  LDL.LU.64 R10, [R1+0xc18] ;  /* 0x000c1800010a7983 */ /* 0x000ee80000300a00 */
[----:B------:R-:W3:Y:S04]  /*869c0*/  LDL.LU.64 R8, [R1+0xc10] ;  /* 0x000c100001087983 */ /* 0x000ee80000300a00 */
[----:B------:R-:W3:Y:S01]  /*869d0*/  LDL.LU R21, [R1+0xac] ;  /* 0x0000ac0001157983 */ /* 0x000ee20000300800 */
[----:B------:R-:W-:-:S02]  /*869e0*/  LOP3.LUT P3, RZ, R23, 0x4, RZ, 0xc0, !PT ;  /* 0x0000000417ff7812 */ /* 0x000fc4000786c0ff */
[----:B------:R-:W-:Y:S01]  /*869f0*/  LOP3.LUT P4, RZ, R23, 0x2, RZ, 0xc0, !PT ;  /* 0x0000000217ff7812 */ /* 0x000fe2000788c0ff */
[----:B------:R-:W3:Y:S01]  /*86a00*/  LDL.LU.64 R6, [R1+0xc08] ;  /* 0x000c080001067983 */ /* 0x000ee20000300a00 */
[----:B------:R-:W-:Y:S02]  /*86a10*/  PRMT R0, R13, 0x7772, RZ ;  /* 0x000077720d007816 */ /* 0x000fe400000000ff */
[----:B------:R-:W-:Y:S01]  /*86a20*/  LOP3.LUT P5, RZ, R23, 0x1, RZ, 0xc0, !PT ;  /* 0x0000000117ff7812 */ /* 0x000fe200078ac0ff */
[----:B------:R-:W3:Y:S06]  /*86a30*/  LDL.LU R28, [R1+0x90] ;  /* 0x00009000011c7983 */ /* 0x000eec0000300800 */
[----:B----4-:R0:W-:Y:S02]  /*86a40*/  @P3 STG.E.U8 desc[UR54][R14.64], R0 ;  /* 0x000000000e003986 */ /* 0x0101e4000c101136 */
[----:B0-----:R-:W-:-:S05]  /*86a50*/  PRMT R0, R13, 0x7773, RZ ;  /* 0x000077730d007816 */ /* 0x001fca00000000ff */
[----:B--2---:R0:W-:Y:S04]  /*86a60*/  @P4 STG.E.U8 desc[UR54][R4.64], R0 ;  /* 0x0000000004004986 */ /* 0x0041e8000c101136 */
[----:B0-----:R-:W2:Y:S04]  /*86a70*/  LDL.LU.64 R4, [R1+0xc00] ;  /* 0x000c000001047983 */ /* 0x001ea80000300a00 */
[----:B------:R-:W4:Y:S01]  /*86a80*/  LDL.LU R29, [R1+0x94] ;  /* 0x00009400011d7983 */ /* 0x000f220000300800 */
[----:B---3--:R-:W-:-:S05]  /*86a90*/  PRMT R0, R21, 0x7770, RZ ;  /* 0x0000777015007816 */ /* 0x008fca00000000ff */
[----:B------:R0:W-:Y:S04]  /*86aa0*/  @P5 STG.E.U8 desc[UR54][R18.64], R0 ;  /* 0x0000000012005986 */ /* 0x0001e8000c101136 */
[----:B0-----:R-:W3:Y:S04]  /*86ab0*/  LDL.LU.64 R18, [R1+0xbe8] ;  /* 0x000be80001127983 */ /* 0x001ee80000300a00 */
        /* <DEDUP_REMOVED lines=19> */
[----:B---3--:R0:W-:Y:S04]  /*86bf0*/  STL.64 [R1+0x1f28], R18 ;  /* 0x001f281201007387 */ /* 0x0081e80000100a00 */
[----:B0-----:R-:W3:Y:S06]  /*86c00*/  LDL.LU.64 R18, [R1+0xbf8] ;  /* 0x000bf80001127983 */ /* 0x001eec0000300a00 */
[----:B------:R-:W-:-:S02]  /*86c10*/  @P1 LOP3.LUT R2, R2, 0x1000000, RZ, 0xfc, !PT ;  /* 0x0100000002021812 */ /* 0x000fc400078efcff */
[C---:B------:R-:W-:Y:S01]  /*86c20*/  LOP3.LUT P1, RZ, R17.reuse, 0x10000000, RZ, 0xc0, !PT ;  /* 0x1000000011ff7812 */ /* 0x040fe2000782c0ff */
[----:B------:R-:W4:Y:S01]  /*86c30*/  LDL.LU.64 R22, [R1+0xbe0] ;  /* 0x000be00001167983 */ /* 0x000f220000300a00 */
[----:B------:R-:W-:Y:S02]  /*86c40*/  LOP3.LUT R2, R2, 0xfdffffff, RZ, 0xc0, !PT ;  /* 0xfdffffff02027812 */ /* 0x000fe400078ec0ff */
[----:B------:R-:W-:Y:S01]  /*86c50*/  LOP3.LUT P6, RZ, R17, 0x80000000, RZ, 0xc0, !PT ;  /* 0x8000000011ff7812 */ /* 0x000fe200078cc0ff */
[----:B------:R-:W4:Y:S01]  /*86c60*/  LDL.LU.64 R24, [R1+0xbd8] ;  /* 0x000bd80001187983 */ /* 0x000f220000300a00 */
[----:B------:R-:W-:-:S03]  /*86c70*/  PRMT R0, R21, 0x7771, RZ ;  /* 0x0000777115007816 */ /* 0x000fc600000000ff */
[----:B------:R-:W4:Y:S04]  /*86c80*/  LDL.LU.64 R26, [R1+0xbd0] ;  /* 0x000bd000011a7983 */ /* 0x000f280000300a00 */
[----:B------:R-:W-:Y:S01]  /*86c90*/  @P1 LOP3.LUT R2, R2, 0x2000000, RZ, 0xfc, !PT ;  /* 0x0200000002021812 */ /* 0x000fe200078efcff */
[----:B------:R-:W4:Y:S01]  /*86ca0*/  LDL.LU.64 R14, [R1+0xbc8] ;  /* 0x000bc800010e7983 */ /* 0x000f220000300a00 */
[----:B------:R-:W-:Y:S02]  /*86cb0*/  LOP3.LUT P1, RZ, R17, 0x20000000, RZ, 0xc0, !PT ;  /* 0x2000000011ff7812 */ /* 0x000fe4000782c0ff */
[----:B------:R-:W-:Y:S01]  /*86cc0*/  LOP3.LUT R2, R2, 0xfbffffff, RZ, 0xc0, !PT ;  /* 0xfbffffff02027812 */ /* 0x000fe200078ec0ff */
[----:B------:R0:W-:Y:S04]  /*86cd0*/  @P6 STG.E.U8 desc[UR54][R10.64], R0 ;  /* 0x000000000a006986 */ /* 0x0001e8000c101136 */
[----:B------:R-:W4:Y:S06]  /*86ce0*/  LDL.LU.64 R12, [R1+0xbc0] ;  /* 0x000bc000010c7983 */ /* 0x000f2c0000300a00 */
[----:B------:R-:W-:-:S02]  /*86cf0*/  @P1 LOP3.LUT R2, R2, 0x4000000, RZ, 0xfc, !PT ;  /* 0x0400000002021812 */ /* 0x000fc400078efcff */
[----:B------:R-:W-:Y:S01]  /*86d00*/  LOP3.LUT P1, RZ, R17, 0x40000000, RZ, 0xc0, !PT ;  /* 0x4000000011ff7812 */ /* 0x000fe2000782c0ff */
[----:B0-----:R-:W4:Y:S01]  /*86d10*/  LDL.LU.64 R10, [R1+0xbb8] ;  /* 0x000bb800010a7983 */ /* 0x001f220000300a00 */
[----:B------:R-:W-:-:S11]  /*86d20*/  PRMT R0, R21, 0x7772, RZ ;  /* 0x0000777215007816 */ /* 0x000fd600000000ff */
[----:B------:R0:W-:Y:S01]  /*86d30*/  @P1 STG.E.U8 desc[UR54][R8.64], R0 ;  /* 0x0000000008001986 */ /* 0x0001e2000c101136 */
[C---:B------:R-:W-:Y:S02]  /*86d40*/  LOP3.LUT P1, RZ, R2.reuse, 0x4000000, RZ, 0xc0, !PT ;  /* 0x0400000002ff7812 */ /* 0x040fe4000782c0ff */
[----:B0-----:R-:W-:Y:S01]  /*86d50*/  PRMT R0, R21, 0x7773, RZ ;  /* 0x0000777315007816 */ /* 0x001fe200000000ff */
[----:B------:R-:W4:Y:S10]  /*86d60*/  LDL.LU.64 R8, [R1+0xbb0] ;  /* 0x000bb00001087983 */ /* 0x000f340000300a00 */
[----:B------:R0:W-:Y:S01]  /*86d70*/  @P1 STG.E.U8 desc[UR54][R6.64], R0 ;  /* 0x0000000006001986 */ /* 0x0001e2000c101136 */
[----:B------:R-:W-:-:S02]  /*86d80*/  LOP3.LUT P1, RZ, R2, 0x2000000, RZ, 0xc0, !PT ;  /* 0x0200000002ff7812 */ /* 0x000fc4000782c0ff */
[----:B0-----:R-:W-:Y:S01]  /*86d90*/  PRMT R0, R28, 0x7770, RZ ;  /* 0x000077701c007816 */ /* 0x001fe200000000ff */
[----:B------:R-:W4:Y:S10]  /*86da0*/  LDL.LU.64 R6, [R1+0xba8] ;  /* 0x000ba80001067983 */ /* 0x000f340000300a00 */
[----:B--2---:R0:W-:Y:S01]  /*86db0*/  @P1 STG.E.U8 desc[UR54][R4.64], R0 ;  /* 0x0000000004001986 */ /* 0x0041e2000c101136 */
[----:B------:R-:W-:-:S03]  /*86dc0*/  LOP3.LUT P1, RZ, R2, 0x1000000, RZ, 0xc0, !PT ;  /* 0x0100000002ff7812 */ /* 0x000fc6000782c0ff */
[----:B------:R-:W2:Y:S01]  /*86dd0*/  LDL.LU R21, [R1+0x9c] ;  /* 0x00009c0001157983 */ /* 0x000ea20000300800 */
[----:B0-----:R-:W-:-:S03]  /*86de0*/  PRMT R0, R28, 0x7771, RZ ;  /* 0x000077711c007816 */ /* 0x001fc600000000ff */
[----:B------:R-:W2:Y:S06]  /*86df0*/  LDL.LU.64 R4, [R1+0xba0] ;  /* 0x000ba00001047983 */ /* 0x000eac0000300a00 */
        /* <DEDUP_REMOVED lines=36> */
[----:B--2---:R-:W-:-:S05]  /*87040*/  PRMT R0, R21, 0x7770, RZ ;  /* 0x0000777015007816 */ /* 0x004fca00000000ff */
[----:B------:R0:W-:Y:S04]  /*87050*/  @P6 STG.E.U8 desc[UR54][R4.64], R0 ;  /* 0x0000000004006986 */ /* 0x0001e8000c101136 */
[----:B0-----:R-:W2:Y:S01]  /*87060*/  LDL.LU.64 R4, [R1+0xb98] ;  /* 0x000b980001047983 */ /* 0x001ea20000300a00 */
[----:B------:R-:W-:Y:S02]  /*87070*/  LOP3.LUT P3, RZ, R17, 0x20, RZ, 0xc0, !PT ;  /* 0x0000002011ff7812 */ /* 0x000fe4000786c0ff */
[----:B------:R-:W-:Y:S01]  /*87080*/  PRMT R0, R21, 0x7771, RZ ;  /* 0x0000777115007816 */ /* 0x000fe200000000ff */
[----:B------:R-:W4:Y:S04]  /*87090*/  LDL.LU.64 R14, [R1+0xb90] ;  /* 0x000b9000010e7983 */ /* 0x000f280000300a00 */
[----:B------:R-:W3:Y:S04]  /*870a0*/  LDL.LU.64 R12, [R1+0xb80] ;  /* 0x000b8000010c7983 */ /* 0x000ee80000300a00 */
[----:B------:R-:W3:Y:S04]  /*870b0*/  LDL.LU.64 R10, [R1+0xb78] ;  /* 0x000b7800010a7983 */ /* 0x000ee80000300a00 */
[----:B------:R-:W3:Y:S04]  /*870c0*/  LDL.LU.64 R8, [R1+0xb70] ;  /* 0x000b700001087983 */ /* 0x000ee80000300a00 */
[----:B------:R-:W3:Y:S01]  /*870d0*/  LDL.LU R3, [R1+0x80] ;  /* 0x0000800001037983 */ /* 0x000ee20000300800 */
[----:B------:R-:W-:-:S03]  /*870e0*/  LOP3.LUT P4, RZ, R17, 0x10, RZ, 0xc0, !PT ;  /* 0x0000001011ff7812 */ /* 0x000fc6000788c0ff */
[----:B------:R-:W-:Y:S01]  /*870f0*/  STL.64 [R1+0x1ee8], R16 ;  /* 0x001ee81001007387 */ /* 0x000fe20000100a00 */
[----:B------:R-:W-:-:S03]  /*87100*/  LOP3.LUT P5, RZ, R17, 0x4, RZ, 0xc0, !PT ;  /* 0x0000000411ff7812 */ /* 0x000fc600078ac0ff */
[----:B------:R-:W3:Y:S01]  /*87110*/  LDL.LU.64 R6, [R1+0xb68] ;  /* 0x000b680001067983 */ /* 0x000ee20000300a00 */
[----:B------:R-:W-:-:S03]  /*87120*/  LOP3.LUT P6, RZ, R17, 0x2, RZ, 0xc0, !PT ;  /* 0x0000000211ff7812 */ /* 0x000fc600078cc0ff */
[----:B--2---:R0:W-:Y:S04]  /*87130*/  @P3 STG.E.U8 desc[UR54][R4.64], R0 ;  /* 0x0000000004003986 */ /* 0x0041e8000c101136 */
[----:B0-----:R-:W2:Y:S04]  /*87140*/  LDL.LU.64 R4, [R1+0xb60] ;  /* 0x000b600001047983 */ /* 0x001ea80000300a00 */
[----:B------:R-:W2:Y:S04]  /*87150*/  LDL.LU R22, [R1+0x84] ;  /* 0x0000840001167983 */ /* 0x000ea80000300800 */
[----:B------:R-:W2:Y:S04]  /*87160*/  LDL.LU.64 R16, [R1+0xb48] ;  /* 0x000b480001107983 */ /* 0x000ea80000300a00 */
[----:B--2---:R0:W-:Y:S04]  /*87170*/  STL.64 [R1+0x1f00], R16 ;  /* 0x001f001001007387 */ /* 0x0041e80000100a00 */
[----:B0-----:R-:W2:Y:S01]  /*87180*/  LDL.LU.64 R16, [R1+0xb50] ;  /* 0x000b500001107983 */ /* 0x001ea20000300a00 */
[----:B---3--:R-:W-:-:S02]  /*87190*/  LOP3.LUT P1, RZ, R18, 0x8000, RZ, 0xc0, !PT ;  /* 0x0000800012ff7812 */ /* 0x008fc4000782c0ff */
        /* <DEDUP_REMOVED lines=20> */
[----:B------:R-:W3:Y:S01]  /*872e0*/  LDL.LU.64 R24, [R1+0xb40] ;  /* 0x000b400001187983 */ /* 0x000ee20000300a00 */
[----:B------:R-:W-:Y:S02]  /*872f0*/  LOP3.LUT R2, R2, 0xfffdffff, RZ, 0xc0, !PT ;  /* 0xfffdffff02027812 */ /* 0x000fe400078ec0ff */
[----:B------:R-:W-:-:S09]  /*87300*/  PRMT R0, R21, 0x7772, RZ ;  /* 0x0000777215007816 */ /* 0x000fd200000000ff */
[----:B------:R-:W-:Y:S02]  /*87310*/  @P1 LOP3.LUT R2, R2, 0x20000, RZ, 0xfc, !PT ;  /* 0x0002000002021812 */ /* 0x000fe400078efcff */
[----:B------:R-:W-:Y:S01]  /*87320*/  LOP3.LUT P1, RZ, R18, 0x20000000, RZ, 0xc0, !PT ;  /* 0x2000000012ff7812 */ /* 0x000fe2000782c0ff */
[----:B----4-:R0:W-:Y:S01]  /*87330*/  @P4 STG.E.U8 desc[UR54][R14.64], R0 ;  /* 0x000000000e004986 */ /* 0x0101e2000c101136 */
[----:B------:R-:W-:Y:S02]  /*87340*/  LOP3.LUT R2, R2, 0xfffbffff, RZ, 0xc0, !PT ;  /* 0xfffbffff02027812 */ /* 0x000fe400078ec0ff */
[----:B0-----:R-:W-:-:S09]  /*87350*/  PRMT R0, R21, 0x7773, RZ ;  /* 0x0000777315007816 */ /* 0x001fd200000000ff */
[----:B------:R-:W-:Y:S01]  /*87360*/  @P1 LOP3.LUT R2, R2, 0x40000, RZ, 0xfc, !PT ;  /* 0x0004000002021812 */ /* 0x000fe200078efcff */
[----:B------:R-:W4:Y:S01]  /*87370*/  LDL.LU R21, [R1+0x88] ;  /* 0x0000880001157983 */ /* 0x000f220000300800 */
[----:B------:R-:W-:-:S03]  /*87380*/  LOP3.LUT P1, RZ, R18, 0x80000000, RZ, 0xc0, !PT ;  /* 0x8000000012ff7812 */ /* 0x000fc6000782c0ff */
[----:B------:R0:W-:Y:S04]  /*87390*/  @P5 STG.E.U8 desc[UR54][R12.64], R0 ;  /* 0x000000000c005986 */ /* 0x0001e8000c101136 */
[----:B------:R-:W3:Y:S04]  /*873a0*/  LDL.LU.64 R26, [R1+0xb38] ;  /* 0x000b3800011a7983 */ /* 0x000ee80000300a00 */
        /* <DEDUP_REMOVED lines=8> */
[C---:B------:R-:W-:Y:S02]  /*87430*/  LOP3.LUT P1, RZ, R2.reuse, 0x40000, RZ, 0xc0, !PT ;  /* 0x0004000002ff7812 */ /* 0x040fe4000782c0ff */
        /* <DEDUP_REMOVED lines=27> */
[----:B---3--:R4:W-:Y:S01]  /*875f0*/  @P1 STG.E.U8 desc[UR54][R24.64], R0 ;  /* 0x0000000018001986 */ /* 0x0089e2000c101136 */
[----:B------:R-:W-:Y:S02]  /*87600*/  LOP3.LUT P1, RZ, R2, 0x1000, RZ, 0xc0, !PT ;  /* 0x0000100002ff7812 */ /* 0x000fe4000782c0ff */
[----:B----4-:R-:W-:-:S11]  /*87610*/  PRMT R0, R21, 0x7770, RZ ;  /* 0x0000777015007816 */ /* 0x010fd600000000ff */
        /* <DEDUP_REMOVED lines=18> */
[----:B------:R-:W4:Y:S01]  /*87740*/  LDL.LU.64 R28, [R1+0xad8] ;  /* 0x000ad800011c7983 */ /* 0x000f220000300a00 */
[----:B0-----:R-:W-:-:S03]  /*87750*/  IMAD.MOV.U32 R4, RZ, RZ, R20 ;  /* 0x000000ffff047224 */ /* 0x001fc600078e0014 */
[----:B------:R-:W2:Y:S04]  /*87760*/  LDL.LU.64 R20, [R1+0xad0] ;  /* 0x000ad00001147983 */ /* 0x000ea80000300a00 */
[----:B------:R-:W2:Y:S01]  /*87770*/  LDL.LU R15, [R1+0x70] ;  /* 0x00007000010f7983 */ /* 0x000ea20000300800 */
[----:B------:R-:W-:-:S03]  /*87780*/  LOP3.LUT P3, RZ, R18, 0x8, RZ, 0xc0, !PT ;  /* 0x0000000812ff7812 */ /* 0x000fc6000786c0ff */
[----:B------:R-:W3:Y:S04]  /*87790*/  LDL.LU.64 R12, [R1+0xac0] ;  /* 0x000ac000010c7983 */ /* 0x000ee80000300a00 */
[----:B------:R-:W4:Y:S04]  /*877a0*/  LDL.LU.64 R10, [R1+0xab8] ;  /* 0x000ab800010a7983 */ /* 0x000f280000300a00 */
[----:B------:R-:W4:Y:S04]  /*877b0*/  LDL.LU.64 R8, [R1+0xaa8] ;  /* 0x000aa80001087983 */ /* 0x000f280000300a00 */
[----:B------:R-:W4:Y:S01]  /*877c0*/  LDL.LU R3, [R1+0x74] ;  /* 0x0000740001037983 */ /* 0x000f220000300800 */
[----:B--2---:R-:W-:-:S05]  /*877d0*/  PRMT R0, R15, 0x7770, RZ ;  /* 0x000077700f007816 */ /* 0x004fca00000000ff */
[----:B---3--:R0:W-:Y:S04]  /*877e0*/  @P3 STG.E.U8 desc[UR54][R6.64], R0 ;  /* 0x0000000006003986 */ /* 0x0081e8000c101136 */
[----:B0-----:R-:W2:Y:S04]  /*877f0*/  LDL.LU.64 R6, [R1+0xaa0] ;  /* 0x000aa00001067983 */ /* 0x001ea80000300a00 */
[----:B------:R-:W3:Y:S04]  /*87800*/  LDL.LU R5, [R1+0x78] ;  /* 0x0000780001057983 */ /* 0x000ee80000300800 */
[----:B------:R-:W2:Y:S01]  /*87810*/  LDL.LU.64 R16, [R1+0x498] ;  /* 0x0004980001107983 */ /* 0x000ea20000300a00 */
        /* <DEDUP_REMOVED lines=20> */
[C---:B------:R-:W-:Y:S02]  /*87960*/  LOP3.LUT P1, RZ, R19.reuse, 0x1000000, RZ, 0xc0, !PT ;  /* 0x0100000013ff7812 */ /* 0x040fe4000782c0ff */
[----:B------:R-:W-:Y:S02]  /*87970*/  LOP3.LUT R2, R2, 0xfffffdff, RZ, 0xc0, !PT ;  /* 0xfffffdff02027812 */ /* 0x000fe400078ec0ff */
[----:B------:R-:W-:Y:S02]  /*87980*/  LOP3.LUT P4, RZ, R18, 0x2, RZ, 0xc0, !PT ;  /* 0x0000000212ff7812 */ /* 0x000fe4000788c0ff */
        /* <DEDUP_REMOVED lines=11> */
[----:B0-----:R-:W-:Y:S02]  /*87a40*/  PRMT R0, R15, 0x7773, RZ ;  /* 0x000077730f007816 */ /* 0x001fe400000000ff */
        /* <DEDUP_REMOVED lines=14> */
[----:B------:R-:W4:Y:S01]  /*87b30*/  LDL.LU.64 R10, [R1+0x298] ;  /* 0x00029800010a7983 */ /* 0x000f220000300a00 */
[----:B0-----:R-:W-:-:S03]  /*87b40*/  PRMT R0, R3, 0x7772, RZ ;  /* 0x0000777203007816 */ /* 0x001fc600000000ff */
[----:B------:R-:W4:Y:S06]  /*87b50*/  LDL.LU.64 R8, [R1+0x278] ;  /* 0x0002780001087983 */ /* 0x000f2c0000300a00 */
[----:B------:R0:W-:Y:S01]  /*87b60*/  @P1 STG.E.U8 desc[UR54][R6.64], R0 ;  /* 0x0000000006001986 */ /* 0x0001e2000c101136 */
[C---:B------:R-:W-:Y:S02]  /*87b70*/  LOP3.LUT P1, RZ, R2.reuse, 0x100, RZ, 0xc0, !PT ;  /* 0x0000010002ff7812 */ /* 0x040fe4000782c0ff */
[----:B0-----:R-:W-:Y:S01]  /*87b80*/  PRMT R0, R3, 0x7773, RZ ;  /* 0x0000777303007816 */ /* 0x001fe200000000ff */
[----:B------:R-:W4:Y:S10]  /*87b90*/  LDL.LU.64 R6, [R1+0x270] ;  /* 0x0002700001067983 */ /* 0x000f340000300a00 */
[----:B--2---:R0:W-:Y:S04]  /*87ba0*/  @P1 STG.E.U8 desc[UR54][R16.64], R0 ;  /* 0x0000000010001986 */ /* 0x0041e8000c101136 */
[----:B0-----:R-:W2:Y:S01]  /*87bb0*/  LDL.LU.64 R16, [R1+0x1ef0] ;  /* 0x001ef00001107983 */ /* 0x001ea20000300a00 */
[----:B------:R-:W-:-:S02]  /*87bc0*/  LOP3.LUT P1, RZ, R2, 0x80, RZ, 0xc0, !PT ;  /* 0x0000008002ff7812 */ /* 0x000fc4000782c0ff */
[----:B---3--:R-:W-:-:S11]  /*87bd0*/  PRMT R0, R5, 0x7770, RZ ;  /* 0x0000777005007816 */ /* 0x008fd600000000ff */
[----:B--2---:R0:W-:Y:S01]  /*87be0*/  @P1 STG.E.U8 desc[UR54][R16.64], R0 ;  /* 0x0000000010001986 */ /* 0x0041e2000c101136 */
[C---:B------:R-:W-:Y:S02]  /*87bf0*/  LOP3.LUT P1, RZ, R2.reuse, 0x40, RZ, 0xc0, !PT ;  /* 0x0000004002ff7812 */ /* 0x040fe4000782c0ff */
[----:B0-----:R-:W-:Y:S01]  /*87c00*/  PRMT R0, R5, 0x7771, RZ ;  /* 0x0000777105007816 */ /* 0x001fe200000000ff */
[----:B------:R-:W2:Y:S10]  /*87c10*/  LDL.LU.64 R16, [R1+0x1ee8] ;  /* 0x001ee80001107983 */ /* 0x000eb40000300a00 */
[----:B----4-:R0:W-:Y:S04]  /*87c20*/  @P1 STG.E.U8 desc[UR54][R20.64], R0 ;  /* 0x0000000014001986 */ /* 0x0101e8000c101136 */
[----:B0-----:R-:W3:Y:S01]  /*87c30*/  LDL.LU.64 R20, [R1+0x1ee0] ;  /* 0x001ee00001147983 */ /* 0x001ee20000300a00 */
[----:B------:R-:W-:-:S02]  /*87c40*/  LOP3.LUT P1, RZ, R2, 0x20, RZ, 0xc0, !PT ;  /* 0x0000002002ff7812 */ /* 0x000fc4000782c0ff */
[----:B------:R-:W-:-:S11]  /*87c50*/  PRMT R0, R5, 0x7772, RZ ;  /* 0x0000777205007816 */ /* 0x000fd600000000ff */
[----:B------:R0:W-:Y:S01]  /*87c60*/  @P1 STG.E.U8 desc[UR54][R22.64], R0 ;  /* 0x0000000016001986 */ /* 0x0001e2000c101136 */
[----:B------:R-:W-:Y:S02]  /*87c70*/  LOP3.LUT P1, RZ, R2, 0x10, RZ, 0xc0, !PT ;  /* 0x0000001002ff7812 */ /* 0x000fe4000782c0ff */
[----:B0-----:R-:W-:-:S11]  /*87c80*/  PRMT R0, R5, 0x7773, RZ ;  /* 0x0000777305007816 */ /* 0x001fd600000000ff */
[----:B------:R3:W-:Y:S01]  /*87c90*/  @P1 STG.E.U8 desc[UR54][R24.64], R0 ;  /* 0x0000000018001986 */ /* 0x0007e2000c101136 */
[----:B------:R-:W-:Y:S02]  /*87ca0*/  LOP3.LUT P1, RZ, R2, 0x8, RZ, 0xc0, !PT ;  /* 0x0000000802ff7812 */ /* 0x000fe4000782c0ff */
[C---:B------:R-:W-:Y:S02]  /*87cb0*/  LOP3.LUT P2, RZ, R19.reuse, 0x800, RZ, 0xc0, !PT ;  /* 0x0000080013ff7812 */ /* 0x040fe4000784c0ff */
[C---:B------:R-:W-:Y:S02]  /*87cc0*/  LOP3.LUT P0, RZ, R19.reuse, 0x200, RZ, 0xc0, !PT ;  /* 0x0000020013ff7812 */ /* 0x040fe4000780c0ff */
[C---:B------:R-:W-:Y:S02]  /*87cd0*/  LOP3.LUT P3, RZ, R19.reuse, 0x80, RZ, 0xc0, !PT ;  /* 0x0000008013ff7812 */ /* 0x040fe4000786c0ff */
[C---:B------:R-:W-:Y:S02]  /*87ce0*/  LOP3.LUT P4, RZ, R19.reuse, 0x40, RZ, 0xc0, !PT ;  /* 0x0000004013ff7812 */ /* 0x040fe4000788c0ff */
[----:B------:R-:W-:-:S02]  /*87cf0*/  LOP3.LUT P5, RZ, R19, 0x8, RZ, 0xc0, !PT ;  /* 0x0000000813ff7812 */ /* 0x000fc400078ac0ff */
        /* <DEDUP_REMOVED lines=13> */
[----:B------:R0:W-:Y:S04]  /*87dd0*/  @P5 STG.E.U8 desc[UR54][R8.64], R0 ;  /* 0x0000000008005986 */ /* 0x0001e8000c101136 */
[----:B------:R-:W-:Y:S04]  /*87de0*/  STL.64 [R1+0x1eb8], R18 ;  /* 0x001eb81201007387 */ /* 0x000fe80000100a00 */
[----:B------:R-:W4:Y:S01]  /*87df0*/  LDL.LU.64 R26, [R1+0x258] ;  /* 0x00025800011a7983 */ /* 0x000f220000300a00 */
[----:B0-----:R-:W-:-:S05]  /*87e00*/  PRMT R0, R21, 0x7772, RZ ;  /* 0x0000777215007816 */ /* 0x001fca00000000ff */
[----:B------:R0:W-:Y:S04]  /*87e10*/  @P6 STG.E.U8 desc[UR54][R6.64], R0 ;  /* 0x0000000006006986 */ /* 0x0001e8000c101136 */
[----:B0-----:R-:W4:Y:S04]  /*87e20*/  LDL.LU.64 R6, [R1+0x250] ;  /* 0x0002500001067983 */ /* 0x001f280000300a00 */
[----:B------:R-:W4:Y:S04]  /*87e30*/  LDL.LU.64 R28, [R1+0x228] ;  /* 0x00022800011c7983 */ /* 0x000f280000300a00 */
[----:B------:R-:W4:Y:S04]  /*87e40*/  LDL.LU.64 R14, [R1+0x220] ;  /* 0x00022000010e7983 */ /* 0x000f280000300a00 */
[----:B------:R-:W4:Y:S01]  /*87e50*/  LDL.LU R5, [R1+0x64] ;  /* 0x0000640001057983 */ /* 0x000f220000300800 */
[----:B--2---:R-:W-:-:S02]  /*87e60*/  LOP3.LUT R16, R16, 0xf7ffffff, RZ, 0xc0, !PT ;  /* 0xf7ffffff10107812 */ /* 0x004fc400078ec0ff */
[----:B------:R-:W-:Y:S01]  /*87e70*/  LOP3.LUT P3, RZ, R19, 0x1, RZ, 0xc0, !PT ;  /* 0x0000000113ff7812 */ /* 0x000fe2000786c0ff */
[----:B------:R-:W2:Y:S01]  /*87e80*/  LDL.LU.64 R12, [R1+0x1e8] ;  /* 0x0001e800010c7983 */ /* 0x000ea20000300a00 */
[----:B------:R-:W-:-:S03]  /*87e90*/  PRMT R0, R21, 0x7773, RZ ;  /* 0x0000777315007816 */ /* 0x000fc600000000ff */
[----:B------:R-:W2:Y:S04]  /*87ea0*/  LDL.LU.64 R8, [R1+0x1f8] ;  /* 0x0001f80001087983 */ /* 0x000ea80000300a00 */
[----:B------:R-:W2:Y:S01]  /*87eb0*/  LDL.LU R10, [R1+0x68] ;  /* 0x00006800010a7983 */ /* 0x000ea20000300800 */
[----:B---3--:R-:W-:-:S13]  /*87ec0*/  LOP3.LUT P1, RZ, R20, 0x400, RZ, 0xc0, !PT ;  /* 0x0000040014ff7812 */ /* 0x008fda000782c0ff */
        /* <DEDUP_REMOVED lines=9> */
[----:B------:R-:W-:-:S09]  /*87f60*/  LOP3.LUT P6, RZ, R20, 0x80000000, RZ, 0xc0, !PT ;  /* 0x8000000014ff7812 */ /* 0x000fd200078cc0ff */
[----:B------:R-:W-:Y:S02]  /*87f70*/  @P1 LOP3.LUT R16, R16, 0x40000000, RZ, 0xfc, !PT ;  /* 0x4000000010101812 */ /* 0x000fe400078efcff */
[----:B------:R-:W-:Y:S02]  /*87f80*/  LOP3.LUT P1, RZ, R20, 0x20000, RZ, 0xc0, !PT ;  /* 0x0002000014ff7812 */ /* 0x000fe4000782c0ff */
[----:B------:R-:W-:Y:S01]  /*87f90*/  LOP3.LUT R16, R16, 0x7fffffff, RZ, 0xc0, !PT ;  /* 0x7fffffff10107812 */ /* 0x000fe200078ec0ff */
[----:B----4-:R0:W-:Y:S10]  /*87fa0*/  @P3 STG.E.U8 desc[UR54][R26.64], R0 ;  /* 0x000000001a003986 */ /* 0x0101f4000c101136 */
[----:B------:R-:W-:-:S02]  /*87fb0*/  @P1 LOP3.LUT R16, R16, 0x80000000, RZ, 0xfc, !PT ;  /* 0x8000000010101812 */ /* 0x000fc400078efcff */
[----:B0-----:R-:W-:-:S03]  /*87fc0*/  PRMT R0, R5, 0x7770, RZ ;  /* 0x0000777005007816 */ /* 0x001fc600000000ff */
[----:B------:R-:W-:Y:S04]  /*87fd0*/  STL.64 [R1+0x1ed0], R16 ;  /* 0x001ed01001007387 */ /* 0x000fe80000100a00 */
[----:B------:R-:W3:Y:S04]  /*87fe0*/  LDL.LU R21, [R1+0x1ed8] ;  /* 0x001ed80001157983 */ /* 0x000ee80000300800 */
[----:B------:R0:W-:Y:S04]  /*87ff0*/  @P6 STG.E.U8 desc[UR54][R6.64], R0 ;  /* 0x0000000006006986 */ /* 0x0001e8000c101136 */
[----:B0-----:R-:W4:Y:S04]  /*88000*/  LDL.LU.64 R6, [R1+0x1f0] ;  /* 0x0001f00001067983 */ /* 0x001f280000300a00 */
[----:B------:R-:W2:Y:S04]  /*88010*/  LDL.LU.64 R16, [R1+0x248] ;  /* 0x0002480001107983 */ /* 0x000ea80000300a00 */
[----:B------:R-:W2:Y:S01]  /*88020*/  LDL.LU R22, [R1+0x6c] ;  /* 0x00006c0001167983 */ /* 0x000ea20000300800 */
[----:B------:R-:W-:-:S02]  /*88030*/  LOP3.LUT P1, RZ, R20, 0x80000, RZ, 0xc0, !PT ;  /* 0x0008000014ff7812 */ /* 0x000fc4000782c0ff */
[----:B------:R-:W-:-:S11]  /*88040*/  LOP3.LUT R2, R2, 0xfffffffe, RZ, 0xc0, !PT ;  /* 0xfffffffe02027812 */ /* 0x000fd600078ec0ff */
[----:B------:R-:W-:Y:S02]  /*88050*/  @P1 LOP3.LUT R2, R2, 0x1, RZ, 0xfc, !PT ;  /* 0x0000000102021812 */ /* 0x000fe400078efcff */
[----:B------:R-:W-:Y:S02]  /*88060*/  LOP3.LUT P1, RZ, R20, 0x200000, RZ, 0xc0, !PT ;  /* 0x0020000014ff7812 */ /* 0x000fe4000782c0ff */
[----:B------:R-:W-:Y:S02]  /*88070*/  LOP3.LUT R2, R2, 0xfffffffd, RZ, 0xc0, !PT ;  /* 0xfffffffd02027812 */ /* 0x000fe400078ec0ff */
[----:B------:R-:W-:-:S09]  /*88080*/  LOP3.LUT P5, RZ, R20, 0x20000000, RZ, 0xc0, !PT ;  /* 0x2000000014ff7812 */ /* 0x000fd200078ac0ff */
[----:B------:R-:W-:Y:S02]  /*88090*/  @P1 LOP3.LUT R2, R2, 0x2, RZ, 0xfc, !PT ;  /* 0x0000000202021812 */ /* 0x000fe400078efcff */
[C---:B------:R-:W-:Y:S02]  /*880a0*/  LOP3.LUT P1, RZ, R20.reuse, 0x800000, RZ, 0xc0, !PT ;  /* 0x0080000014ff7812 */ /* 0x040fe4000782c0ff */
[----:B------:R-:W-:Y:S02]  /*880b0*/  LOP3.LUT P4, RZ, R20, 0x8000000, RZ, 0xc0, !PT ;  /* 0x0800000014ff7812 */ /* 0x000fe4000788c0ff */
[----:B------:R-:W-:Y:S02]  /*880c0*/  LOP3.LUT R2, R2, 0xfffffffb, RZ, 0xc0, !PT ;  /* 0xfffffffb02027812 */ /* 0x000fe400078ec0ff */
[----:B------:R-:W-:Y:S01]  /*880d0*/  PRMT R0, R5, 0x7771, RZ ;  /* 0x0000777105007816 */ /* 0x000fe200000000ff */
[----:B--2---:R0:W-:Y:S04]  /*880e0*/  STL [R1+0x1ec8], R22 ;  /* 0x001ec81601007387 */ /* 0x0041e80000100800 */
[----:B0-----:R-:W2:Y:S04]  /*880f0*/  LDL.LU.64 R22, [R1+0x240] ;  /* 0x0002400001167983 */ /* 0x001ea80000300a00 */
[----:B------:R-:W2:Y:S01]  /*88100*/  LDL.LU.64 R18, [R1+0x290] ;  /* 0x0002900001127983 */ /* 0x000ea20000300a00 */
[----:B------:R-:W-:-:S02]  /*88110*/  @P1 LOP3.LUT R2, R2, 0x4, RZ, 0xfc, !PT ;  /* 0x0000000402021812 */ /* 0x000fc400078efcff */
[----:B------:R-:W-:Y:S01]  /*88120*/  LOP3.LUT P1, RZ, R20, 0x2000000, RZ, 0xc0, !PT ;  /* 0x0200000014ff7812 */ /* 0x000fe2000782c0ff */
[----:B------:R0:W-:Y:S02]  /*88130*/  @P5 STG.E.U8 desc[UR54][R28.64], R0 ;  /* 0x000000001c005986 */ /* 0x0001e4000c101136 */
        /* <DEDUP_REMOVED lines=9> */
[----:B----4-:R0:W-:Y:S01]  /*881d0*/  @P1 STG.E.U8 desc[UR54][R6.64], R0 ;  /* 0x0000000006001986 */ /* 0x0101e2000c101136 */
[----:B------:R-:W-:Y:S02]  /*881e0*/  LOP3.LUT P1, RZ, R2, 0x1, RZ, 0xc0, !PT ;  /* 0x0000000102ff7812 */ /* 0x000fe4000782c0ff */
[----:B0-----:R-:W-:-:S11]  /*881f0*/  PRMT R0, R10, 0x7772, RZ ;  /* 0x000077720a007816 */ /* 0x001fd600000000ff */
[----:B------:R-:W-:Y:S04]  /*88200*/  @P1 STG.E.U8 desc[UR54][R16.64], R0 ;  /* 0x0000000010001986 */ /* 0x000fe8000c101136 */
[----:B--2---:R0:W-:Y:S04]  /*88210*/  STL.64 [R1+0x1ec0], R18 ;  /* 0x001ec01201007387 */ /* 0x0041e80000100a00 */
[----:B0-----:R-:W2:Y:S04]  /*88220*/  LDL.LU.64 R18, [R1+0x268] ;  /* 0x0002680001127983 */ /* 0x001ea80000300a00 */
[----:B------:R-:W4:Y:S04]  /*88230*/  LDL.LU R11, [R1+0x50] ;  /* 0x00005000010b7983 */ /* 0x000f280000300800 */
[----:B------:R-:W2:Y:S04]  /*88240*/  LDL.LU.64 R24, [R1+0x288] ;  /* 0x0002880001187983 */ /* 0x000ea80000300a00 */
[----:B------:R-:W2:Y:S04]  /*88250*/  LDL.LU.64 R26, [R1+0x2b0] ;  /* 0x0002b000011a7983 */ /* 0x000ea80000300a00 */
[----:B------:R-:W2:Y:S04]  /*88260*/  LDL.LU.64 R28, [R1+0x2a8] ;  /* 0x0002a800011c7983 */ /* 0x000ea80000300a00 */
[----:B------:R-:W2:Y:S04]  /*88270*/  LDL.LU.64 R14, [R1+0x450] ;  /* 0x00045000010e7983 */ /* 0x000ea80000300a00 */
[----:B------:R-:W2:Y:S04]  /*88280*/  LDL.LU.64 R12, [R1+0x448] ;  /* 0x00044800010c7983 */ /* 0x000ea80000300a00 */
[----:B------:R-:W2:Y:S04]  /*88290*/  LDL.LU R5, [R1+0x54] ;  /* 0x0000540001057983 */ /* 0x000ea80000300800 */
[----:B------:R-:W2:Y:S04]  /*882a0*/  LDL.LU.64 R8, [R1+0x470] ;  /* 0x0004700001087983 */ /* 0x000ea80000300a00 */
[----:B------:R-:W2:Y:S04]  /*882b0*/  LDL.LU.64 R6, [R1+0x468] ;  /* 0x0004680001067983 */ /* 0x000ea80000300a00 */
[----:B------:R-:W2:Y:S04]  /*882c0*/  LDL.LU.64 R2, [R1+0x260] ;  /* 0x0002600001027983 */ /* 0x000ea80000300a00 */
[----:B------:R-:W2:Y:S01]  /*882d0*/  LDL.LU.64 R16, [R1+0x1ed0] ;  /* 0x001ed00001107983 */ /* 0x000ea20000300a00 */
[----:B------:R-:W-:-:S03]  /*882e0*/  PRMT R0, R10, 0x7773, RZ ;  /* 0x000077730a007816 */ /* 0x000fc600000000ff */
[----:B------:R-:W3:Y:S01]  /*882f0*/  LDL.LU R10, [R1+0x1ecc] ;  /* 0x001ecc00010a7983 */ /* 0x000ee20000300800 */
[----:B--2---:R-:W-:-:S13]  /*88300*/  LOP3.LUT P1, RZ, R16, 0x80000000, RZ, 0xc0, !PT ;  /* 0x8000000010ff7812 */ /* 0x004fda000782c0ff */
[----:B------:R0:W-:Y:S04]  /*88310*/  @P1 STG.E.U8 desc[UR54][R22.64], R0 ;  /* 0x0000000016001986 */ /* 0x0001e8000c101136 */
[----:B0-----:R-:W2:Y:S01]  /*88320*/  LDL.LU R22, [R1+0x1ec8] ;  /* 0x001ec80001167983 */ /* 0x001ea20000300800 */
        /* <DEDUP_REMOVED lines=8> */
[----:B0-----:R-:W-:Y:S02]  /*883b0*/  PRMT R0, R22, 0x7772, RZ ;  /* 0x0000777216007816 */ /* 0x001fe400000000ff */
[C---:B------:R-:W-:Y:S02]  /*883c0*/  LOP3.LUT P2, RZ, R20.reuse, 0x200, RZ, 0xc0, !PT ;  /* 0x0000020014ff7812 */ /* 0x040fe4000784c0ff */
[C---:B------:R-:W-:Y:S02]  /*883d0*/  LOP3.LUT P0, RZ, R20.reuse, 0x80, RZ, 0xc0, !PT ;  /* 0x0000008014ff7812 */ /* 0x040fe4000780c0ff */
[C---:B------:R-:W-:Y:S02]  /*883e0*/  LOP3.LUT P3, RZ, R20.reuse, 0x20, RZ, 0xc0, !PT ;  /* 0x0000002014ff7812 */ /* 0x040fe4000786c0ff */
[----:B------:R-:W-:-:S02]  /*883f0*/  LOP3.LUT P6, RZ, R20, 0x8, RZ, 0xc0, !PT ;  /* 0x0000000814ff7812 */ /* 0x000fc400078cc0ff */
[----:B------:R-:W-:Y:S02]  /*88400*/  LOP3.LUT P5, RZ, R20, 0x2, RZ, 0xc0, !PT ;  /* 0x0000000214ff7812 */ /* 0x000fe400078ac0ff */
[----:B---3--:R-:W-:Y:S01]  /*88410*/  LOP3.LUT P4, RZ, R21, 0x80000000, RZ, 0xc0, !PT ;  /* 0x8000000015ff7812 */ /* 0x008fe2000788c0ff */
[----:B--2---:R0:W-:Y:S01]  /*88420*/  @P1 STG.E.U8 desc[UR54][R18.64], R0 ;  /* 0x0000000012001986 */ /* 0x0041e2000c101136 */
[----:B------:R-:W-:Y:S02]  /*88430*/  LOP3.LUT P1, RZ, R16, 0x8000000, RZ, 0xc0, !PT ;  /* 0x0800000010ff7812 */ /* 0x000fe4000782c0ff */
[----:B0-----:R-:W-:-:S11]  /*88440*/  PRMT R0, R22, 0x7773, RZ ;  /* 0x0000777316007816 */ /* 0x001fd600000000ff */
[----:B------:R4:W-:Y:S02]  /*88450*/  @P1 STG.E.U8 desc[UR54][R24.64], R0 ;  /* 0x0000000018001986 */ /* 0x0009e4000c101136 */
[----:B----4-:R-:W-:-:S05]  /*88460*/  PRMT R0, R11, 0x7770, RZ ;  /* 0x000077700b007816 */ /* 0x010fca00000000ff */
[----:B------:R0:W-:Y:S02]  /*88470*/  @P2 STG.E.U8 desc[UR54][R26.64], R0 ;  /* 0x000000001a002986 */ /* 0x0001e4000c101136 */
[----:B0-----:R-:W-:-:S05]  /*88480*/  PRMT R0, R11, 0x7771, RZ ;  /* 0x000077710b007816 */ /* 0x001fca00000000ff */
[----:B------:R0:W-:Y:S02]  /*88490*/  @P0 STG.E.U8 desc[UR54][R28.64], R0 ;  /* 0x000000001c000986 */ /* 0x0001e4000c101136 */
[----:B0-----:R-:W-:-:S05]  /*884a0*/  PRMT R0, R11, 0x7772, RZ ;  /* 0x000077720b007816 */ /* 0x001fca00000000ff */
[----:B------:R0:W-:Y:S02]  /*884b0*/  @P3 STG.E.U8 desc[UR54][R14.64], R0 ;  /* 0x000000000e003986 */ /* 0x0001e4000c101136 */
[----:B0-----:R-:W-:Y:S02]  /*884c0*/  PRMT R0, R11, 0x7773, RZ ;  /* 0x000077730b007816 */ /* 0x001fe400000000ff */
[----:B------:R-:W2:Y:S04]  /*884d0*/  LDL.LU.64 R14, [R1+0x490] ;  /* 0x00049000010e7983 */ /* 0x000ea80000300a00 */
[----:B------:R0:W-:Y:S02]  /*884e0*/  @P6 STG.E.U8 desc[UR54][R12.64], R0 ;  /* 0x000000000c006986 */ /* 0x0001e4000c101136 */
[----:B0-----:R-:W-:-:S05]  /*884f0*/  PRMT R0, R5, 0x7770, RZ ;  /* 0x0000777005007816 */ /* 0x001fca00000000ff */
[----:B------:R0:W-:Y:S02]  /*88500*/  @P5 STG.E.U8 desc[UR54][R8.64], R0 ;  /* 0x0000000008005986 */ /* 0x0001e4000c101136 */
[----:B0-----:R-:W-:-:S05]  /*88510*/  PRMT R0, R5, 0x7771, RZ ;  /* 0x0000777105007816 */ /* 0x001fca00000000ff */
[----:B------:R0:W-:Y:S04]  /*88520*/  @P4 STG.E.U8 desc[UR54][R6.64], R0 ;  /* 0x0000000006004986 */ /* 0x0001e8000c101136 */
[----:B0-----:R-:W3:Y:S04]  /*88530*/  LDL.LU.64 R6, [R1+0x488] ;  /* 0x0004880001067983 */ /* 0x001ee80000300a00 */
[----:B------:R-:W4:Y:S04]  /*88540*/  LDL.LU.64 R26, [R1+0x4b0] ;  /* 0x0004b000011a7983 */ /* 0x000f280000300a00 */
[----:B------:R-:W4:Y:S04]  /*88550*/  LDL.LU.64 R28, [R1+0x4a8] ;  /* 0x0004a800011c7983 */ /* 0x000f280000300a00 */
[----:B------:R-:W4:Y:S04]  /*88560*/  LDL.LU.64 R8, [R1+0x4c0] ;  /* 0x0004c00001087983 */ /* 0x000f280000300a00 */
[----:B------:R-:W4:Y:S04]  /*88570*/  LDL.LU R11, [R1+0x58] ;  /* 0x00005800010b7983 */ /* 0x000f280000300800 */
[----:B------:R-:W4:Y:S01]  /*88580*/  LDL.LU.64 R12, [R1+0x4b8] ;  /* 0x0004b800010c7983 */ /* 0x000f220000300a00 */
[----:B------:R-:W-:-:S03]  /*88590*/  LOP3.LUT P6, RZ, R21, 0x20000000, RZ, 0xc0, !PT ;  /* 0x2000000015ff7812 */ /* 0x000fc600078cc0ff */
[----:B------:R-:W4:Y:S01]  /*885a0*/  LDL.LU.64 R22, [R1+0x4d0] ;  /* 0x0004d00001167983 */ /* 0x000f220000300a00 */
[----:B------:R-:W-:Y:S02]  /*885b0*/  PRMT R0, R5, 0x7772, RZ ;  /* 0x0000777205007816 */ /* 0x000fe400000000ff */
[C---:B------:R-:W-:Y:S02]  /*885c0*/  LOP3.LUT P5, RZ, R21.reuse, 0x8000000, RZ, 0xc0, !PT ;  /* 0x0800000015ff7812 */ /* 0x040fe400078ac0ff */
[----:B------:R-:W-:Y:S02]  /*885d0*/  LOP3.LUT P3, RZ, R21, 0x80, RZ, 0xc0, !PT ;  /* 0x0000008015ff7812 */ /* 0x000fe4000786c0ff */
[----:B------:R-:W-:-:S11]  /*885e0*/  LOP3.LUT R16, R16, 0xffefffff, RZ, 0xc0, !PT ;  /* 0xffefffff10107812 */ /* 0x000fd600078ec0ff */
[----:B------:R-:W-:Y:S02]  /*885f0*/  @P3 LOP3.LUT R16, R16, 0x100000, RZ, 0xfc, !PT ;  /* 0x0010000010103812 */ /* 0x000fe400078efcff */
[----:B------:R-:W-:Y:S02]  /*88600*/  LOP3.LUT P3, RZ, R21, 0x200, RZ, 0xc0, !PT ;  /* 0x0000020015ff7812 */ /* 0x000fe4000786c0ff */
[----:B------:R-:W-:-:S11]  /*88610*/  LOP3.LUT R16, R16, 0xffdfffff, RZ, 0xc0, !PT ;  /* 0xffdfffff10107812 */ /* 0x000fd600078ec0ff */
[----:B------:R-:W-:Y:S02]  /*88620*/  @P3 LOP3.LUT R16, R16, 0x200000, RZ, 0xfc, !PT ;  /* 0x0020000010103812 */ /* 0x000fe400078efcff */
[----:B------:R-:W-:Y:S01]  /*88630*/  LOP3.LUT P3, RZ, R21, 0x800, RZ, 0xc0, !PT ;  /* 0x0000080015ff7812 */ /* 0x000fe2000786c0ff */
[----:B--2---:R0:W-:Y:S04]  /*88640*/  @P6 STG.E.U8 desc[UR54][R14.64], R0 ;  /* 0x000000000e006986 */ /* 0x0041e8000c101136 */
[----:B0-----:R-:W2:Y:S01]  /*88650*/  LDL.LU.64 R14, [R1+0x4c8] ;  /* 0x0004c800010e7983 */ /* 0x001ea20000300a00 */
[----:B------:R-:W-:-:S05]  /*88660*/  PRMT R0, R5, 0x7773, RZ ;  /* 0x0000777305007816 */ /* 0x000fca00000000ff */
[----:B---3--:R0:W-:Y:S04]  /*88670*/  @P5 STG.E.U8 desc[UR54][R6.64], R0 ;  /* 0x0000000006005986 */ /* 0x0081e8000c101136 */
[----:B0-----:R-:W3:Y:S04]  /*88680*/  LDL.LU.64 R6, [R1+0x4e0] ;  /* 0x0004e00001067983 */ /* 0x001ee80000300a00 */
[----:B------:R-:W3:Y:S01]  /*88690*/  LDL.LU.64 R24, [R1+0x4d8] ;  /* 0x0004d80001187983 */ /* 0x000ee20000300a00 */
[----:B------:R-:W-:Y:S02]  /*886a0*/  LOP3.LUT R16, R16, 0xffbfffff, RZ, 0xc0, !PT ;  /* 0xffbfffff10107812 */ /* 0x000fe400078ec0ff */
[----:B------:R-:W-:Y:S01]  /*886b0*/  LOP3.LUT P0, RZ, R21, 0x4000000, RZ, 0xc0, !PT ;  /* 0x0400000015ff7812 */ /* 0x000fe2000780c0ff */
[----:B------:R-:W3:Y:S01]  /*886c0*/  LDL.LU R5, [R1+0x40] ;  /* 0x0000400001057983 */ /* 0x000ee20000300800 */
[----:B------:R-:W-:-:S02]  /*886d0*/  @P3 LOP3.LUT R16, R16, 0x400000, RZ, 0xfc, !PT ;  /* 0x0040000010103812 */ /* 0x000fc400078efcff */
[----:B------:R-:W-:Y:S01]  /*886e0*/  LOP3.LUT P3, RZ, R21, 0x2000, RZ, 0xc0, !PT ;  /* 0x0000200015ff7812 */ /* 0x000fe2000786c0ff */
[----:B------:R-:W3:Y:S01]  /*886f0*/  LDL.LU.64 R18, [R1+0x4f0] ;  /* 0x0004f00001127983 */ /* 0x000ee20000300a00 */
[----:B------:R-:W-:-:S11]  /*88700*/  LOP3.LUT R16, R16, 0xff7fffff, RZ, 0xc0, !PT ;  /* 0xff7fffff10107812 */ /* 0x000fd600078ec0ff */
[----:B------:R-:W-:Y:S02]  /*88710*/  @P3 LOP3.LUT R16, R16, 0x800000, RZ, 0xfc, !PT ;  /* 0x0080000010103812 */ /* 0x000fe400078efcff */
[C---:B------:R-:W-:Y:S02]  /*88720*/  LOP3.LUT P3, RZ, R21.reuse, 0x8000, RZ, 0xc0, !PT ;  /* 0x0000800015ff7812 */ /* 0x040fe4000786c0ff */
[----:B------:R-:W-:Y:S02]  /*88730*/  LOP3.LUT R16, R16, 0xfeffffff, RZ, 0xc0, !PT ;  /* 0xfeffffff10107812 */ /* 0x000fe400078ec0ff */
[----:B------:R-:W-:-:S09]  /*88740*/  LOP3.LUT P2, RZ, R21, 0x800000, RZ, 0xc0, !PT ;  /* 0x0080000015ff7812 */ /* 0x000fd2000784c0ff */
[----:B------:R-:W-:Y:S02]  /*88750*/  @P3 LOP3.LUT R16, R16, 0x1000000, RZ, 0xfc, !PT ;  /* 0x0100000010103812 */ /* 0x000fe400078efcff */
[----:B------:R-:W-:Y:S02]  /*88760*/  LOP3.LUT P3, RZ, R21, 0x20000, RZ, 0xc0, !PT ;  /* 0x0002000015ff7812 */ /* 0x000fe4000786c0ff */
[----:B------:R-:W-:Y:S02]  /*88770*/  LOP3.LUT R16, R16, 0xfdffffff, RZ, 0xc0, !PT ;  /* 0xfdffffff10107812 */ /* 0x000fe400078ec0ff */
[----:B----4-:R-:W-:Y:S02]  /*88780*/  PRMT R0, R11, 0x7770, RZ ;  /* 0x000077700b007816 */ /* 0x010fe400000000ff */
[----:B------:R-:W-:-:S03]  /*88790*/  LOP3.LUT P4, RZ, R21, 0x400000, RZ, 0xc0, !PT ;  /* 0x0040000015ff7812 */ /* 0x000fc6000788c0ff */
[----:B------:R0:W-:Y:S04]  /*887a0*/  @P0 STG.E.U8 desc[UR54][R26.64], R0 ;  /* 0x000000001a000986 */ /* 0x0001e8000c101136 */
[----:B------:R-:W-:Y:S02]  /*887b0*/  @P3 LOP3.LUT R16, R16, 0x2000000, RZ, 0xfc, !PT ;  /* 0x0200000010103812 */ /* 0x000fe400078efcff */
[----:B------:R-:W-:Y:S02]  /*887c0*/  LOP3.LUT P3, RZ, R21, 0x80000, RZ, 0xc0, !PT ;  /* 0x0008000015ff7812 */ /* 0x000fe4000786c0ff */
[----:B0-----:R-:W-:Y:S02]  /*887d0*/  PRMT R0, R11, 0x7771, RZ ;  /* 0x000077710b007816 */ /* 0x001fe400000000ff */
[----:B------:R-:W-:-:S03]  /*887e0*/  LOP3.LUT R16, R16, 0xfbffffff, RZ, 0xc0, !PT ;  /* 0xfbffffff10107812 */ /* 0x000fc600078ec0ff */
[----:B------:R0:W-:Y:S06]  /*887f0*/  @P2 STG.E.U8 desc[UR54][R28.64], R0 ;  /* 0x000000001c002986 */ /* 0x0001ec000c101136 */
[----:B------:R-:W-:Y:S02]  /*88800*/  @P3 LOP3.LUT R16, R16, 0x4000000, RZ, 0xfc, !PT ;  /* 0x0400000010103812 */ /* 0x000fe400078efcff */
[----:B------:R-:W-:Y:S02]  /*88810*/  LOP3.LUT P3, RZ, R21, 0x100000, RZ, 0xc0, !PT ;  /* 0x0010000015ff7812 */ /* 0x000fe4000786c0ff */
[----:B0-----:R-:W-:-:S05]  /*88820*/  PRMT R0, R11, 0x7772, RZ ;  /* 0x000077720b007816 */ /* 0x001fca00000000ff */
[----:B------:R0:W-:Y:S04]  /*88830*/  @P4 STG.E.U8 desc[UR54][R8.64], R0 ;  /* 0x0000000008004986 */ /* 0x0001e8000c101136 */
[----:B0-----:R-:W4:Y:S01]  /*88840*/  LDL.LU.64 R8, [R1+0x4e8] ;  /* 0x0004e80001087983 */ /* 0x001f220000300a00 */
[----:B------:R-:W-:-:S05]  /*88850*/  PRMT R0, R11, 0x7773, RZ ;  /* 0x000077730b007816 */ /* 0x000fca00000000ff */
[----:B------:R0:W-:Y:S01]  /*88860*/  @P3 STG.E.U8 desc[UR54][R12.64], R0 ;  /* 0x000000000c003986 */ /* 0x0001e2000c101136 */
[----:B------:R-:W-:-:S03]  /*88870*/  LOP3.LUT P3, RZ, R16, 0x4000000, RZ, 0xc0, !PT ;  /* 0x0400000010ff7812 */ /* 0x000fc6000786c0ff */
[----:B0-----:R-:W4:Y:S04]  /*88880*/  LDL.LU.64 R12, [R1+0x508] ;  /* 0x00050800010c7983 */ /* 0x001f280000300a00 */
[----:B------:R-:W4:Y:S01]  /*88890*/  LDL.LU.64 R26, [R1+0x500] ;  /* 0x00050000011a7983 */ /* 0x000f220000300a00 */
[----:B------:R-:W-:-:S03]  /*888a0*/  PRMT R0, R4, 0x7770, RZ ;  /* 0x0000777004007816 */ /* 0x000fc600000000ff */
[----:B------:R-:W4:Y:S04]  /*888b0*/  LDL.LU R28, [R1+0x44] ;  /* 0x00004400011c7983 */ /* 0x000f280000300800 */
[----:B------:R0:W-:Y:S01]  /*888c0*/  @P3 STG.E.U8 desc[UR54][R22.64], R0 ;  /* 0x0000000016003986 */ /* 0x0001e2000c101136 */
[----:B------:R-:W-:-:S03]  /*888d0*/  LOP3.LUT P3, RZ, R16, 0x2000000, RZ, 0xc0, !PT ;  /* 0x0200000010ff7812 */ /* 0x000fc6000786c0ff */
[----:B------:R-:W4:Y:S01]  /*888e0*/  LDL.LU.64 R2, [R1+0x518] ;  /* 0x0005180001027983 */ /* 0x000f220000300a00 */
[----:B0-----:R-:W-:-:S09]  /*888f0*/  PRMT R0, R4, 0x7771, RZ ;  /* 0x0000777104007816 */ /* 0x001fd200000000ff */
[----:B--2---:R0:W-:Y:S01]  /*88900*/  @P3 STG.E.U8 desc[UR54][R14.64], R0 ;  /* 0x000000000e003986 */ /* 0x0041e2000c101136 */
[----:B------:R-:W-:-:S03]  /*88910*/  LOP3.LUT P3, RZ, R16, 0x1000000, RZ, 0xc0, !PT ;  /* 0x0100000010ff7812 */ /* 0x000fc6000786c0ff */
[----:B0-----:R-:W2:Y:S01]  /*88920*/  LDL.LU.64 R14, [R1+0x510] ;  /* 0x00051000010e7983 */ /* 0x001ea20000300a00 */
[----:B------:R-:W-:-:S03]  /*88930*/  PRMT R0, R4, 0x7772, RZ ;  /* 0x0000777204007816 */ /* 0x000fc600000000ff */
[----:B------:R-:W2:Y:S06]  /*88940*/  LDL R11, [R1+0xfa0] ;  /* 0x000fa000010b7983 */ /* 0x000eac0000100800 */
[----:B---3--:R0:W-:Y:S04]  /*88950*/  @P3 STG.E.U8 desc[UR54][R6.64], R0 ;  /* 0x0000000006003986 */ /* 0x0081e8000c101136 */
[----:B0-----:R-:W3:Y:S04]  /*88960*/  LDL.LU.64 R6, [R1+0x528] ;  /* 0x0005280001067983 */ /* 0x001ee80000300a00 */
[----:B------:R-:W3:Y:S01]  /*88970*/  LDL.LU.64 R22, [R1+0x520] ;  /* 0x0005200001167983 */ /* 0x000ee20000300a00 */
[----:B------:R-:W-:Y:S01]  /*88980*/  LOP3.LUT P3, RZ, R16, 0x800000, RZ, 0xc0, !PT ;  /* 0x0080000010ff7812 */ /* 0x000fe2000786c0ff */
[----:B------:R-:W-:-:S02]  /*88990*/  IMAD.MOV.U32 R0, RZ, RZ, R4 ;  /* 0x000000ffff007224 */ /* 0x000fc400078e0004 */
[----:B------:R-:W3:Y:S03]  /*889a0*/  LDL.LU R4, [R1+0x48] ;  /* 0x0000480001047983 */ /* 0x000ee60000300800 */
[----:B------:R-:W-:Y:S01]  /*889b0*/  PRMT R0, R0, 0x7773, RZ ;  /* 0x0000777300007816 */ /* 0x000fe200000000ff */
[----:B------:R-:W3:Y:S06]  /*889c0*/  LDL R29, [R1+0xfa4] ;  /* 0x000fa400011d7983 */ /* 0x000eec0000100800 */
[----:B------:R0:W-:Y:S04]  /*889d0*/  @P3 STG.E.U8 desc[UR54][R24.64], R0 ;  /* 0x0000000018003986 */ /* 0x0001e8000c101136 */
[----:B0-----:R-:W3:Y:S01]  /*889e0*/  LDL.LU.64 R24, [R1+0x538] ;  /* 0x0005380001187983 */ /* 0x001ee20000300a00 */
[----:B------:R-:W-:-:S02]  /*889f0*/  LOP3.LUT P3, RZ, R16, 0x400000, RZ, 0xc0, !PT ;  /* 0x0040000010ff7812 */ /* 0x000fc4000786c0ff */
[----:B------:R-:W-:-:S11]  /*88a00*/  PRMT R0, R5, 0x7770, RZ ;  /* 0x0000777005007816 */ /* 0x000fd600000000ff */
[----:B------:R0:W-:Y:S01]  /*88a10*/  @P3 STG.E.U8 desc[UR54][R18.64], R0 ;  /* 0x0000000012003986 */ /* 0x0001e2000c101136 */
[----:B------:R-:W-:Y:S02]  /*88a20*/  LOP3.LUT P3, RZ, R16, 0x200000, RZ, 0xc0, !PT ;  /* 0x0020000010ff7812 */ /* 0x000fe4000786c0ff */
[----:B0-----:R-:W-:Y:S01]  /*88a30*/  PRMT R0, R5, 0x7771, RZ ;  /* 0x0000777105007816 */ /* 0x001fe200000000ff */
[----:B------:R-:W3:Y:S01]  /*88a40*/  LDL.LU.64 R18, [R1+0x1eb8] ;  /* 0x001eb80001127983 */ /* 0x000ee20000300a00 */
[----:B------:R-:W-:-:S09]  /*88a50*/  LOP3.LUT P6, RZ, R21, 0x40, RZ, 0xc0, !PT ;  /* 0x0000004015ff7812 */ /* 0x000fd200078cc0ff */
[----:B----4-:R0:W-:Y:S01]  /*88a60*/  @P3 STG.E.U8 desc[UR54][R8.64], R0 ;  /* 0x0000000008003986 */ /* 0x0101e2000c101136 */
[----:B------:R-:W-:-:S03]  /*88a70*/  LOP3.LUT P3, RZ, R16, 0x100000, RZ, 0xc0, !PT ;  /* 0x0010000010ff7812 */ /* 0x000fc6000786c0ff */
[----:B0-----:R-:W4:Y:S01]  /*88a80*/  LDL.LU.64 R8, [R1+0x530] ;  /* 0x0005300001087983 */ /* 0x001f220000300a00 */
[----:B------:R-:W-:-:S09]  /*88a90*/  PRMT R0, R5, 0x7772, RZ ;  /* 0x0000777205007816 */ /* 0x000fd200000000ff */
[----:B------:R0:W-:Y:S01]  /*88aa0*/  @P3 STG.E.U8 desc[UR54][R12.64], R0 ;  /* 0x000000000c003986 */ /* 0x0001e2000c101136 */
[----:B------:R-:W-:Y:S02]  /*88ab0*/  LOP3.LUT P5, RZ, R21, 0x20, RZ, 0xc0, !PT ;  /* 0x0000002015ff7812 */ /* 0x000fe400078ac0ff */
[----:B0-----:R-:W-:Y:S01]  /*88ac0*/  PRMT R0, R5, 0x7773, RZ ;  /* 0x0000777305007816 */ /* 0x001fe200000000ff */
[----:B------:R-:W4:Y:S04]  /*88ad0*/  LDL.LU.64 R12, [R1+0x1eb0] ;  /* 0x001eb000010c7983 */ /* 0x000f280000300a00 */
[----:B------:R0:W-:Y:S04]  /*88ae0*/  @P6 STG.E.U8 desc[UR54][R26.64], R0 ;  /* 0x000000001a006986 */ /* 0x0001e8000c101136 */
[----:B0-----:R-:W4:Y:S01]  /*88af0*/  LDL.LU.64 R26, [R1+0x548] ;  /* 0x00054800011a7983 */ /* 0x001f220000300a00 */
[----:B------:R-:W-:-:S02]  /*88b00*/  PRMT R0, R28, 0x7770, RZ ;  /* 0x000077701c007816 */ /* 0x000fc400000000ff */
[----:B------:R-:W-:-:S03]  /*88b10*/  LOP3.LUT P1, RZ, R21, 0x8, RZ, 0xc0, !PT ;  /* 0x0000000815ff7812 */ /* 0x000fc6000782c0ff */
[----:B------:R0:W-:Y:S01]  /*88b20*/  @P5 STG.E.U8 desc[UR54][R2.64], R0 ;  /* 0x0000000002005986 */ /* 0x0001e2000c101136 */
[----:B------:R-:W-:-:S03]  /*88b30*/  LOP3.LUT P0, RZ, R21, 0x4, RZ, 0xc0, !PT ;  /* 0x0000000415ff7812 */ /* 0x000fc6000780c0ff */
[----:B0-----:R-:W4:Y:S01]  /*88b40*/  LDL.LU.64 R2, [R1+0x540] ;  /* 0x0005400001027983 */ /* 0x001f220000300a00 */
[----:B------:R-:W-:-:S03]  /*88b50*/  PRMT R0, R28, 0x7771, RZ ;  /* 0x000077711c007816 */ /* 0x000fc600000000ff */
[----:B------:R-:W4:Y:S01]  /*88b60*/  LDL.LU R5, [R1+0x4c] ;  /* 0x00004c0001057983 */ /* 0x000f220000300800 */
[C---:B------:R-:W-:Y:S02]  /*88b70*/  LOP3.LUT P2, RZ, R21.reuse, 0x2, RZ, 0xc0, !PT ;  /* 0x0000000215ff7812 */ /* 0x040fe4000784c0ff */
[----:B------:R-:W-:Y:S01]  /*88b80*/  LOP3.LUT P4, RZ, R21, 0x1, RZ, 0xc0, !PT ;  /* 0x0000000115ff7812 */ /* 0x000fe2000788c0ff */
[----:B--2---:R0:W-:Y:S02]  /*88b90*/  @P1 STG.E.U8 desc[UR54][R14.64], R0 ;  /* 0x000000000e001986 */ /* 0x0041e4000c101136 */
[C---:B0-----:R-:W-:Y:S02]  /*88ba0*/  PRMT R0, R28.reuse, 0x7772, RZ ;  /* 0x000077721c007816 */ /* 0x041fe400000000ff */
[----:B------:R-:W2:Y:S01]  /*88bb0*/  LDL.LU.64 R14, [R1+0x1ea8] ;  /* 0x001ea800010e7983 */ /* 0x000ea20000300a00 */
[----:B------:R-:W-:Y:S01]  /*88bc0*/  ISETP.LT.AND P1, PT, R11, UR4, !P4 ;  /* 0x000000040b007c0c */ /* 0x000fe2000e721270 */
[----:B------:R-:W0:Y:S02]  /*88bd0*/  LDCU UR4, c[0x0][0x398] ;  /* 0x00007300ff0477ac */ /* 0x000e240008000800 */
[----:B---3--:R1:W-:Y:S04]  /*88be0*/  @P0 STG.E.U8 desc[UR54][R6.64], R0 ;  /* 0x0000000006000986 */ /* 0x0083e8000c101136 */
[----:B-1----:R-:W3:Y:S01]  /*88bf0*/  LDL.LU.64 R6, [R1+0x558] ;  /* 0x0005580001067983 */ /* 0x002ee20000300a00 */
[----:B------:R-:W-:-:S05]  /*88c00*/  PRMT R0, R28, 0x7773, RZ ;  /* 0x000077731c007816 */ /* 0x000fca00000000ff */
[----:B------:R1:W-:Y:S04]  /*88c10*/  @P2 STG.E.U8 desc[UR54][R22.64], R0 ;  /* 0x0000000016002986 */ /* 0x0003e8000c101136 */
[----:B-1----:R-:W2:Y:S01]  /*88c20*/  LDL.LU.64 R22, [R1+0x550] ;  /* 0x0005500001167983 */ /* 0x002ea20000300a00 */
[----:B------:R-:W-:-:S05]  /*88c30*/  PRMT R0, R4, 0x7770, RZ ;  /* 0x0000777004007816 */ /* 0x000fca00000000ff */
[----:B------:R1:W-:Y:S04]  /*88c40*/  @P1 STG.E.U8 desc[UR54][R24.64], R0 ;  /* 0x0000000018001986 */ /* 0x0003e8000c101136 */
[----:B-1----:R-:W2:Y:S01]  /*88c50*/  LDL.LU.64 R24, [R1+0x568] ;  /* 0x0005680001187983 */ /* 0x002ea20000300a00 */
[----:B0-----:R-:W-:Y:S01]  /*88c60*/  ISETP.LT.AND P1, PT, R29, UR4, !P4 ;  /* 0x000000041d007c0c */ /* 0x001fe2000e721270 */
[----:B------:R-:W0:Y:S01]  /*88c70*/  LDCU UR4, c[0x0][0x398] ;  /* 0x00007300ff0477ac */ /* 0x000e220008000800 */
[----:B------:R-:W-:Y:S02]  /*88c80*/  PRMT R0, R4, 0x7771, RZ ;  /* 0x0000777104007816 */ /* 0x000fe400000000ff */
[----:B------:R-:W-:Y:S02]  /*88c90*/  LOP3.LUT P6, RZ, R16, 0x80000, RZ, 0xc0, !PT ;  /* 0x0008000010ff7812 */ /* 0x000fe400078cc0ff */
[----:B------:R-:W-:-:S07]  /*88ca0*/  LOP3.LUT P3, RZ, R21, 0x10, RZ, 0xc0, !PT ;  /* 0x0000001015ff7812 */ /* 0x000fce000786c0ff */
[----:B----4-:R1:W-:Y:S01]  /*88cb0*/  @P1 STG.E.U8 desc[UR54][R8.64], R0 ;  /* 0x0000000008001986 */ /* 0x0103e2000c101136 */
[----:B0-----:R-:W-:Y:S01]  /*88cc0*/  ISETP.LT.AND P1, PT, R11, UR4, !P6 ;  /* 0x000000040b007c0c */ /* 0x001fe2000f721270 */
[----:B------:R-:W0:Y:S02]  /*88cd0*/  LDCU UR4, c[0x0][0x398] ;  /* 0x00007300ff0477ac */ /* 0x000e240008000800 */
[----:B-1----:R-:W4:Y:S01]  /*88ce0*/  LDL.LU.64 R8, [R1+0x560] ;  /* 0x0005600001087983 */ /* 0x002f220000300a00 */
[----:B------:R-:W-:-:S03]  /*88cf0*/  PRMT R0, R4, 0x7772, RZ ;  /* 0x0000777204007816 */ /* 0x000fc600000000ff */
[----:B------:R-:W4:Y:S01]  /*88d00*/  LDL.LU R28, [R1+0x30] ;  /* 0x00003000011c7983 */ /* 0x000f220000300800 */
[----:B0-----:R-:W-:Y:S01]  /*88d10*/  ISETP.LT.AND P6, PT, R29, UR4, !P6 ;  /* 0x000000041d007c0c */ /* 0x001fe2000f7c1270 */
[----:B------:R-:W0:Y:S04]  /*88d20*/  LDCU UR4, c[0x0][0x398] ;  /* 0x00007300ff0477ac */ /* 0x000e280008000800 */
[----:B------:R1:W-:Y:S04]  /*88d30*/  @P1 STG.E.U8 desc[UR54][R26.64], R0 ;  /* 0x000000001a001986 */ /* 0x0003e8000c101136 */
[----:B-1----:R-:W4:Y:S01]  /*88d40*/  LDL.LU.64 R26, [R1+0x578] ;  /* 0x00057800011a7983 */ /* 0x002f220000300a00 */
[----:B------:R-:W-:-:S05]  /*88d50*/  PRMT R0, R4, 0x7773, RZ ;  /* 0x0000777304007816 */ /* 0x000fca00000000ff */
[----:B------:R1:W-:Y:S01]  /*88d60*/  @P6 STG.E.U8 desc[UR54][R2.64], R0 ;  /* 0x0000000002006986 */ /* 0x0003e2000c101136 */
[----:B0-----:R-:W-:Y:S01]  /*88d70*/  ISETP.LT.AND P6, PT, R11, UR4, !P3 ;  /* 0x000000040b007c0c */ /* 0x001fe2000dfc1270 */
[----:B------:R-:W0:Y:S02]  /*88d80*/  LDCU UR4, c[0x0][0x398] ;  /* 0x00007300ff0477ac */ /* 0x000e240008000800 */
[----:B-1----:R-:W4:Y:S01]  /*88d90*/  LDL.LU.64 R2, [R1+0x570] ;  /* 0x0005700001027983 */ /* 0x002f220000300a00 */
[----:B------:R-:W-:Y:S02]  /*88da0*/  PRMT R0, R5, 0x7770, RZ ;  /* 0x0000777005007816 */ /* 0x000fe400000000ff */
[----:B------:R-:W-:-:S07]  /*88db0*/  LOP3.LUT P0, RZ, R21, 0x100, RZ, 0xc0, !PT ;  /* 0x0000010015ff7812 */ /* 0x000fce000780c0ff */
[----:B---3--:R1:W-:Y:S01]  /*88dc0*/  @P6 STG.E.U8 desc[UR54][R6.64], R0 ;  /* 0x0000000006006986 */ /* 0x0083e2000c101136 */
[----:B0-----:R-:W-:Y:S01]  /*88dd0*/  ISETP.LT.AND P6, PT, R29, UR4, !P3 ;  /* 0x000000041d007c0c */ /* 0x001fe2000dfc1270 */
[----:B------:R-:W0:Y:S02]  /*88de0*/  LDCU UR4, c[0x0][0x398] ;  /* 0x00007300ff0477ac */ /* 0x000e240008000800 */
[----:B-1----:R-:W3:Y:S01]  /*88df0*/  LDL.LU.64 R6, [R1+0x590] ;  /* 0x0005900001067983 */ /* 0x002ee20000300a00 */
[----:B------:R-:W-:-:S09]  /*88e00*/  PRMT R0, R5, 0x7771, RZ ;  /* 0x0000777105007816 */ /* 0x000fd200000000ff */
[----:B--2---:R1:W-:Y:S01]  /*88e10*/  @P6 STG.E.U8 desc[UR54][R22.64], R0 ;  /* 0x0000000016006986 */ /* 0x0043e2000c101136 */
[----:B0-----:R-:W-:Y:S01]  /*88e20*/  ISETP.LT.AND P6, PT, R11, UR4, !P0 ;  /* 0x000000040b007c0c */ /* 0x001fe2000c7c1270 */
[----:B------:R-:W0:Y:S02]  /*88e30*/  LDCU UR4, c[0x0][0x398] ;  /* 0x00007300ff0477ac */ /* 0x000e240008000800 */
[----:B-1----:R-:W2:Y:S01]  /*88e40*/  LDL.LU.64 R22, [R1+0x588] ;  /* 0x0005880001167983 */ /* 0x002ea20000300a00 */
[----:B------:R-:W-:-:S03]  /*88e50*/  PRMT R0, R5, 0x7772, RZ ;  /* 0x0000777205007816 */ /* 0x000fc600000000ff */
[----:B------:R-:W2:Y:S06]  /*88e60*/  LDL.LU R4, [R1+0x34] ;  /* 0x0000340001047983 */ /* 0x000eac0000300800 */
[----:B------:R1:W-:Y:S04]  /*88e70*/  @P6 STG.E.U8 desc[UR54][R24.64], R0 ;  /* 0x0000000018006986 */ /* 0x0003e8000c101136 */
[----:B-1----:R-:W2:Y:S01]  /*88e80*/  LDL.LU.64 R24, [R1+0x5a0] ;  /* 0x0005a00001187983 */ /* 0x002ea20000300a00 */
[----:B0-----:R-:W-:Y:S01]  /*88e90*/  ISETP.LT.AND P6, PT, R29, UR4, !P0 ;  /* 0x000000041d007c0c */ /* 0x001fe2000c7c1270 */
[----:B------:R-:W0:Y:S01]  /*88ea0*/  LDCU UR4, c[0x0][0x398] ;  /* 0x00007300ff0477ac */ /* 0x000e220008000800 */
[----:B------:R-:W-:-:S02]  /*88eb0*/  PRMT R0, R5, 0x7773, RZ ;  /* 0x0000777305007816 */ /* 0x000fc400000000ff */
[----:B------:R-:W-:-:S09]  /*88ec0*/  LOP3.LUT P2, RZ, R21, 0x400, RZ, 0xc0, !PT ;  /* 0x0000040015ff7812 */ /* 0x000fd2000784c0ff */
[----:B----4-:R1:W-:Y:S01]  /*88ed0*/  @P6 STG.E.U8 desc[UR54][R8.64], R0 ;  /* 0x0000000008006986 */ /* 0x0103e2000c101136 */
[----:B0-----:R-:W-:Y:S01]  /*88ee0*/  ISETP.LT.AND P6, PT, R11, UR4, !P2 ;  /* 0x000000040b007c0c */ /* 0x001fe2000d7c1270 */
[----:B------:R-:W0:Y:S02]  /*88ef0*/  LDCU UR4, c[0x0][0x398] ;  /* 0x00007300ff0477ac */ /* 0x000e240008000800 */
[----:B-1----:R-:W4:Y:S01]  /*88f00*/  LDL.LU.64 R8, [R1+0x598] ;  /* 0x0005980001087983 */ /* 0x002f220000300a00 */
[----:B------:R-:W-:-:S09]  /*88f10*/  PRMT R0, R28, 0x7770, RZ ;  /* 0x000077701c007816 */ /* 0x000fd200000000ff */
[----:B------:R1:W-:Y:S01]  /*88f20*/  @P6 STG.E.U8 desc[UR54][R26.64], R0 ;  /* 0x000000001a006986 */ /* 0x0003e2000c101136 */
[----:B0-----:R-:W-:Y:S01]  /*88f30*/  ISETP.LT.AND P6, PT, R29, UR4, !P2 ;  /* 0x000000041d007c0c */ /* 0x001fe2000d7c1270 */
[----:B------:R-:W0:Y:S02]  /*88f40*/  LDCU UR4, c[0x0][0x398] ;  /* 0x00007300ff0477ac */ /* 0x000e240008000800 */
[----:B-1----:R-:W4:Y:S01]  /*88f50*/  LDL.LU.64 R26, [R1+0x5b0] ;  /* 0x0005b000011a7983 */ /* 0x002f220000300a00 */
[----:B------:R-:W-:Y:S02]  /*88f60*/  PRMT R0, R28, 0x7771, RZ ;  /* 0x000077711c007816 */ /* 0x000fe400000000ff */
[----:B------:R-:W-:-:S07]  /*88f70*/  LOP3.LUT P4, RZ, R21, 0x1000, RZ, 0xc0, !PT ;  /* 0x0000100015ff7812 */ /* 0x000fce000788c0ff */
[----:B------:R1:W-:Y:S01]  /*88f80*/  @P6 STG.E.U8 desc[UR54][R2.64], R0 ;  /* 0x0000000002006986 */ /* 0x0003e2000c101136 */
[----:B0-----:R-:W-:Y:S01]  /*88f90*/  ISETP.LT.AND P6, PT, R11, UR4, !P4 ;  /* 0x000000040b007c0c */ /* 0x001fe2000e7c1270 */
[----:B------:R-:W0:Y:S02]  /*88fa0*/  LDCU UR4, c[0x0][0x398] ;  /* 0x00007300ff0477ac */ /* 0x000e240008000800 */
[----:B-1----:R-:W4:Y:S01]  /*88fb0*/  LDL.LU.64 R2, [R1+0x5a8] ;  /* 0x0005a80001027983 */ /* 0x002f220000300a00 */
[----:B------:R-:W-:-:S03]  /*88fc0*/  PRMT R0, R28, 0x7772, RZ ;  /* 0x000077721c007816 */ /* 0x000fc600000000ff */
[----:B------:R-:W4:Y:S01]  /*88fd0*/  LDL.LU R5, [R1+0x38] ;  /* 0x0000380001057983 */ /* 0x000f220000300800 */
[----:B------:R-:W-:-:S05]  /*88fe0*/  LOP3.LUT P3, RZ, R21, 0x4000, RZ, 0xc0, !PT ;  /* 0x0000400015ff7812 */ /* 0x000fca000786c0ff */
        /* <DEDUP_REMOVED lines=9> */
[----:B------:R-:W-:-:S09]  /*89080*/  PRMT R0, R4, 0x7770, RZ ;  /* 0x0000777004007816 */ /* 0x000fd200000000ff */
[----:B------:R1:W-:Y:S04]  /*89090*/  @P6 STG.E.U8 desc[UR54][R24.64], R0 ;  /* 0x0000000018006986 */ /* 0x0003e8000c101136 */
[----:B-1----:R-:W2:Y:S01]  /*890a0*/  LDL.LU.64 R24, [R1+0x5d8] ;  /* 0x0005d80001187983 */ /* 0x002ea20000300a00 */
[----:B0-----:R-:W-:Y:S01]  /*890b0*/  ISETP.LT.AND P6, PT, R29, UR4, !P3 ;  /* 0x000000041d007c0c */ /* 0x001fe2000dfc1270 */
[----:B------:R-:W0:Y:S01]  /*890c0*/  LDCU UR4, c[0x0][0x398] ;  /* 0x00007300ff0477ac */ /* 0x000e220008000800 */
[----:B------:R-:W-:Y:S02]  /*890d0*/  PRMT R0, R4, 0x7771, RZ ;  /* 0x0000777104007816 */ /* 0x000fe400000000ff */
[----:B------:R-:W-:-:S09]  /*890e0*/  LOP3.LUT P0, RZ, R21, 0x10000, RZ, 0xc0, !PT ;  /* 0x0001000015ff7812 */ /* 0x000fd2000780c0ff */
[----:B----4-:R1:W-:Y:S01]  /*890f0*/  @P6 STG.E.U8 desc[UR54][R8.64], R0 ;  /* 0x0000000008006986 */ /* 0x0103e2000c101136 */
[----:B0-----:R-:W-:Y:S01]  /*89100*/  ISETP.LT.AND P6, PT, R11, UR4, !P0 ;  /* 0x000000040b007c0c */ /* 0x001fe2000c7c1270 */
[----:B------:R-:W0:Y:S02]  /*89110*/  LDCU UR4, c[0x0][0x398] ;  /* 0x00007300ff0477ac */ /* 0x000e240008000800 */
[----:B-1----:R-:W4:Y:S01]  /*89120*/  LDL.LU.64 R8, [R1+0x5d0] ;  /* 0x0005d00001087983 */ /* 0x002f220000300a00 */
[----:B------:R-:W-:-:S03]  /*89130*/  PRMT R0, R4, 0x7772, RZ ;  /* 0x0000777204007816 */ /* 0x000fc600000000ff */
[----:B------:R-:W4:Y:S06]  /*89140*/  LDL.LU R28, [R1+0x3c] ;  /* 0x00003c00011c7983 */ /* 0x000f2c0000300800 */
[----:B------:R1:W-:Y:S01]  /*89150*/  @P6 STG.E.U8 desc[UR54][R26.64], R0 ;  /* 0x000000001a006986 */ /* 0x0003e2000c101136 */
[----:B0-----:R-:W-:Y:S01]  /*89160*/  ISETP.LT.AND P6, PT, R29, UR4, !P0 ;  /* 0x000000041d007c0c */ /* 0x001fe2000c7c1270 */
[----:B------:R-:W0:Y:S02]  /*89170*/  LDCU UR4, c[0x0][0x398] ;  /* 0x00007300ff0477ac */ /* 0x000e240008000800 */
[----:B-1----:R-:W4:Y:S01]  /*89180*/  LDL.LU.64 R26, [R1+0x5e8] ;  /* 0x0005e800011a7983 */ /* 0x002f220000300a00 */
[----:B------:R-:W-:-:S02]  /*89190*/  PRMT R0, R4, 0x7773, RZ ;  /* 0x0000777304007816 */ /* 0x000fc400000000ff */
[----:B------:R-:W-:-:S07]  /*891a0*/  LOP3.LUT P2, RZ, R21, 0x40000, RZ, 0xc0, !PT ;  /* 0x0004000015ff7812 */ /* 0x000fce000784c0ff */
        /* <DEDUP_REMOVED lines=160> */
[C---:B------:R-:W-:Y:S02]  /*89bb0*/  LOP3.LUT P3, RZ, R20.reuse, 0x40000, RZ, 0xc0, !PT ;  /* 0x0004000014ff7812 */ /* 0x040fe4000786c0ff */
[----:B------:R-:W-:-:S07]  /*89bc0*/  LOP3.LUT P0, RZ, R20, 0x100000, RZ, 0xc0, !PT ;  /* 0x0010000014ff7812 */ /* 0x000fce000780c0ff */
[----:B----4-:R1:W-:Y:S01]  /*89bd0*/  @P6 STG.E.U8 desc[UR54][R8.64], R0 ;  /* 0x0000000008006986 */ /* 0x0103e2000c101136 */
[----:B0-----:R-:W-:Y:S01]  /*89be0*/  ISETP.LT.AND P6, PT, R11, UR4, !P3 ;  /* 0x000000040b007c0c */ /* 0x001fe2000dfc1270 */
[----:B------:R-:W0:Y:S01]  /*89bf0*/  LDCU UR4, c[0x0][0x398] ;  /* 0x00007300ff0477ac */ /* 0x000e220008000800 */
[C---:B-1----:R-:W-:Y:S01]  /*89c00*/  PRMT R0, R28.reuse, 0x7770, RZ ;  /* 0x000077701c007816 */ /* 0x042fe200000000ff */
[----:B------:R-:W4:Y:S10]  /*89c10*/  LDL.LU.64 R8, [R1+0x1ea0] ;  /* 0x001ea00001087983 */ /* 0x000f340000300a00 */
[----:B------:R1:W-:Y:S01]  /*89c20*/  @P6 STG.E.U8 desc[UR54][R26.64], R0 ;  /* 0x000000001a006986 */ /* 0x0003e2000c101136 */
[----:B0-----:R-:W-:Y:S01]  /*89c30*/  ISETP.LT.AND P6, PT, R29, UR4, !P3 ;  /* 0x000000041d007c0c */ /* 0x001fe2000dfc1270 */
[----:B------:R-:W0:Y:S01]  /*89c40*/  LDCU UR4, c[0x0][0x398] ;  /* 0x00007300ff0477ac */ /* 0x000e220008000800 */
[C---:B-1----:R-:W-:Y:S01]  /*89c50*/  PRMT R0, R28.reuse, 0x7771, RZ ;  /* 0x000077711c007816 */ /* 0x042fe200000000ff */
[----:B------:R-:W4:Y:S10]  /*89c60*/  LDL.LU.64 R26, [R1+0x6e0] ;  /* 0x0006e000011a7983 */ /* 0x000f340000300a00 */
[----:B------:R1:W-:Y:S01]  /*89c70*/  @P6 STG.E.U8 desc[UR54][R2.64], R0 ;  /* 0x0000000002006986 */ /* 0x0003e2000c101136 */
[----:B0-----:R-:W-:Y:S01]  /*89c80*/  ISETP.LT.AND P6, PT, R11, UR4, !P0 ;  /* 0x000000040b007c0c */ /* 0x001fe2000c7c1270 */
[----:B------:R-:W0:Y:S01]  /*89c90*/  LDCU UR4, c[0x0][0x398] ;  /* 0x00007300ff0477ac */ /* 0x000e220008000800 */
[----:B-1----:R-:W-:Y:S01]  /*89ca0*/  PRMT R0, R28, 0x7772, RZ ;  /* 0x000077721c007816 */ /* 0x002fe200000000ff */
[----:B------:R-:W4:Y:S01]  /*89cb0*/  LDL.LU.64 R2, [R1+0x6d8] ;  /* 0x0006d80001027983 */ /* 0x000f220000300a00 */
[----:B------:R-:W-:-:S03]  /*89cc0*/  LOP3.LUT P2, RZ, R20, 0x400000, RZ, 0xc0, !PT ;  /* 0x0040000014ff7812 */ /* 0x000fc6000784c0ff */
[----:B------:R-:W4:Y:S01]  /*89cd0*/  LDL.LU R5, [R1+0x1c] ;  /* 0x00001c0001057983 */ /* 0x000f220000300800 */
[C---:B------:R-:W-:Y:S02]  /*89ce0*/  LOP3.LUT P4, RZ, R20.reuse, 0x1000000, RZ, 0xc0, !PT ;  /* 0x0100000014ff7812 */ /* 0x040fe4000788c0ff */
[----:B------:R-:W-:-:S03]  /*89cf0*/  LOP3.LUT P3, RZ, R20, 0x4000000, RZ, 0xc0, !PT ;  /* 0x0400000014ff7812 */ /* 0x000fc6000786c0ff */
[----:B---3--:R1:W-:Y:S01]  /*89d00*/  @P6 STG.E.U8 desc[UR54][R6.64], R0 ;  /* 0x0000000006006986 */ /* 0x0083e2000c101136 */
[----:B0-----:R-:W-:Y:S01]  /*89d10*/  ISETP.LT.AND P6, PT, R29, UR4, !P0 ;  /* 0x000000041d007c0c */ /* 0x001fe2000c7c1270 */
[----:B------:R-:W0:Y:S01]  /*89d20*/  LDCU UR4, c[0x0][0x398] ;  /* 0x00007300ff0477ac */ /* 0x000e220008000800 */
[----:B-1----:R-:W-:Y:S01]  /*89d30*/  PRMT R0, R28, 0x7773, RZ ;  /* 0x000077731c007816 */ /* 0x002fe200000000ff */
[----:B------:R-:W3:Y:S10]  /*89d40*/  LDL.LU.64 R6, [R1+0x6f8] ;  /* 0x0006f80001067983 */ /* 0x000ef40000300a00 */
[----:B--2---:R1:W-:Y:S01]  /*89d50*/  @P6 STG.E.U8 desc[UR54][R22.64], R0 ;  /* 0x0000000016006986 */ /* 0x0043e2000c101136 */
[----:B0-----:R-:W-:Y:S01]  /*89d60*/  ISETP.LT.AND P6, PT, R11, UR4, !P2 ;  /* 0x000000040b007c0c */ /* 0x001fe2000d7c1270 */
[----:B------:R-:W0:Y:S01]  /*89d70*/  LDCU UR4, c[0x0][0x398] ;  /* 0x00007300ff0477ac */ /* 0x000e220008000800 */
[----:B------:R-:W-:-:S02]  /*89d80*/  LOP3.LUT P0, RZ, R20, 0x10000000, RZ, 0xc0, !PT ;  /* 0x1000000014ff7812 */ /* 0x000fc4000780c0ff */
[----:B-1----:R-:W-:Y:S01]  /*89d90*/  PRMT R0, R4, 0x7770, RZ ;  /* 0x0000777004007816 */ /* 0x002fe200000000ff */
[----:B------:R-:W2:Y:S08]  /*89da0*/  LDL.LU.64 R22, [R1+0x6f0] ;  /* 0x0006f00001167983 */ /* 0x000eb00000300a00 */
[----:B------:R1:W-:Y:S01]  /*89db0*/  @P6 STG.E.U8 desc[UR54][R24.64], R0 ;  /* 0x0000000018006986 */ /* 0x0003e2000c101136 */
[----:B0-----:R-:W-:Y:S01]  /*89dc0*/  ISETP.LT.AND P6, PT, R29, UR4, !P2 ;  /* 0x000000041d007c0c */ /* 0x001fe2000d7c1270 */
[----:B------:R-:W0:Y:S01]  /*89dd0*/  LDCU UR4, c[0x0][0x398] ;  /* 0x00007300ff0477ac */ /* 0x000e220008000800 */
[----:B------:R-:W-:Y:S01]  /*89de0*/  LOP3.LUT P2, RZ, R20, 0x40000000, RZ, 0xc0, !PT ;  /* 0x4000000014ff7812 */ /* 0x000fe2000784c0ff */
[----:B-1----:R-:W2:Y:S04]  /*89df0*/  LDL.LU.64 R24, [R1+0x708] ;  /* 0x0007080001187983 */ /* 0x002ea80000300a00 */
[----:B------:R-:W2:Y:S01]  /*89e00*/  LDL.LU.64 R20, [R1+0x6c8] ;  /* 0x0006c80001147983 */ /* 0x000ea20000300a00 */
[----:B------:R-:W-:-:S05]  /*89e10*/  PRMT R0, R4, 0x7771, RZ ;  /* 0x0000777104007816 */ /* 0x000fca00000000ff */
[----:B--2---:R1:W-:Y:S01]  /*89e20*/  @P6 STG.E.U8 desc[UR54][R20.64], R0 ;  /* 0x0000000014006986 */ /* 0x0043e2000c101136 */
[----:B0-----:R-:W-:Y:S01]  /*89e30*/  ISETP.LT.AND P6, PT, R11, UR4, !P4 ;  /* 0x000000040b007c0c */ /* 0x001fe2000e7c1270 */
[----:B------:R-:W0:Y:S02]  /*89e40*/  LDCU UR4, c[0x0][0x398] ;  /* 0x00007300ff0477ac */ /* 0x000e240008000800 */
[----:B-1----:R-:W2:Y:S01]  /*89e50*/  LDL.LU.64 R20, [R1+0x700] ;  /* 0x0007000001147983 */ /* 0x002ea20000300a00 */
[----:B------:R-:W-:-:S03]  /*89e60*/  PRMT R0, R4, 0x7772, RZ ;  /* 0x0000777204007816 */ /* 0x000fc600000000ff */
[----:B------:R-:W2:Y:S06]  /*89e70*/  LDL.LU R28, [R1] ;  /* 0x00000000011c7983 */ /* 0x000eac0000300800 */
        /* <DEDUP_REMOVED lines=9> */
[----:B------:R-:W-:-:S09]  /*89f10*/  PRMT R0, R5, 0x7770, RZ ;  /* 0x0000777005007816 */ /* 0x000fd200000000ff */
[----:B---3--:R1:W-:Y:S04]  /*89f20*/  @P6 STG.E.U8 desc[UR54][R6.64], R0 ;  /* 0x0000000006006986 */ /* 0x0083e8000c101136 */
[----:B-1----:R-:W3:Y:S01]  /*89f30*/  LDL.LU.64 R6, [R1+0x728] ;  /* 0x0007280001067983 */ /* 0x002ee20000300a00 */
[----:B0-----:R-:W-:Y:S01]  /*89f40*/  ISETP.LT.AND P6, PT, R29, UR4, !P3 ;  /* 0x000000041d007c0c */ /* 0x001fe2000dfc1270 */
[----:B------:R-:W0:Y:S01]  /*89f50*/  LDCU UR4, c[0x0][0x398] ;  /* 0x00007300ff0477ac */ /* 0x000e220008000800 */
[----:B------:R-:W-:-:S11]  /*89f60*/  PRMT R0, R5, 0x7771, RZ ;  /* 0x0000777105007816 */ /* 0x000fd600000000ff */
[----:B------:R1:W-:Y:S01]  /*89f70*/  @P6 STG.E.U8 desc[UR54][R22.64], R0 ;  /* 0x0000000016006986 */ /* 0x0003e2000c101136 */
[----:B0-----:R-:W-:Y:S01]  /*89f80*/  ISETP.LT.AND P6, PT, R11, UR4, !P0 ;  /* 0x000000040b007c0c */ /* 0x001fe2000c7c1270 */
[----:B------:R-:W0:Y:S02]  /*89f90*/  LDCU UR4, c[0x0][0x398] ;  /* 0x00007300ff0477ac */ /* 0x000e240008000800 */
[----:B-1----:R-:W3:Y:S01]  /*89fa0*/  LDL.LU.64 R22, [R1+0x720] ;  /* 0x0007200001167983 */ /* 0x002ee20000300a00 */
[----:B------:R-:W-:-:S03]  /*89fb0*/  PRMT R0, R5, 0x7772, RZ ;  /* 0x0000777205007816 */ /* 0x000fc600000000ff */
[----:B------:R-:W3:Y:S06]  /*89fc0*/  LDL.LU R4, [R1+0x4] ;  /* 0x0000040001047983 */ /* 0x000eec0000300800 */
[----:B------:R1:W-:Y:S01]  /*89fd0*/  @P6 STG.E.U8 desc[UR54][R24.64], R0 ;  /* 0x0000000018006986 */ /* 0x0003e2000c101136 */
[----:B0-----:R-:W-:Y:S01]  /*89fe0*/  ISETP.LT.AND P6, PT, R29, UR4, !P0 ;  /* 0x000000041d007c0c */ /* 0x001fe2000c7c1270 */
[----:B------:R-:W0:Y:S02]  /*89ff0*/  LDCU UR4, c[0x0][0x398] ;  /* 0x00007300ff0477ac */ /* 0x000e240008000800 */
[----:B-1----:R-:W3:Y:S01]  /*8a000*/  LDL.LU.64 R24, [R1+0x738] ;  /* 0x0007380001187983 */ /* 0x002ee20000300a00 */
[----:B------:R-:W-:-:S02]  /*8a010*/  PRMT R0, R5, 0x7773, RZ ;  /* 0x0000777305007816 */ /* 0x000fc400000000ff */
[----:B------:R-:W-:-:S07]  /*8a020*/  LOP3.LUT P4, RZ, R19, 0x2, RZ, 0xc0, !PT ;  /* 0x0000000213ff7812 */ /* 0x000fce000788c0ff */
[----:B--2---:R1:W-:Y:S01]  /*8a030*/  @P6 STG.E.U8 desc[UR54][R20.64], R0 ;  /* 0x0000000014006986 */ /* 0x0043e2000c101136 */
[----:B0-----:R-:W-:Y:S01]  /*8a040*/  ISETP.LT.AND P6, PT, R11, UR4, !P2 ;  /* 0x000000040b007c0c */ /* 0x001fe2000d7c1270 */
[----:B------:R-:W0:Y:S02]  /*8a050*/  LDCU UR4, c[0x0][0x398] ;  /* 0x00007300ff0477ac */ /* 0x000e240008000800 */
[----:B-1----:R-:W2:Y:S01]  /*8a060*/  LDL.LU.64 R20, [R1+0x730] ;  /* 0x0007300001147983 */ /* 0x002ea20000300a00 */
[----:B------:R-:W-:-:S09]  /*8a070*/  PRMT R0, R28, 0x7770, RZ ;  /* 0x000077701c007816 */ /* 0x000fd200000000ff */
        /* <DEDUP_REMOVED lines=9> */
[----:B------:R-:W-:-:S03]  /*8a110*/  PRMT R0, R28, 0x7772, RZ ;  /* 0x000077721c007816 */ /* 0x000fc600000000ff */
[----:B------:R-:W4:Y:S06]  /*8a120*/  LDL.LU R5, [R1+0x8] ;  /* 0x0000080001057983 */ /* 0x000f2c0000300800 */
[----:B---3--:R1:W-:Y:S04]  /*8a130*/  @P6 STG.E.U8 desc[UR54][R6.64], R0 ;  /* 0x0000000006006986 */ /* 0x0083e8000c101136 */
[----:B-1----:R-:W3:Y:S01]  /*8a140*/  LDL.LU.64 R6, [R1+0x758] ;  /* 0x0007580001067983 */ /* 0x002ee20000300a00 */
[----:B0-----:R-:W-:Y:S01]  /*8a150*/  ISETP.LT.AND P6, PT, R29, UR4, !P4 ;  /* 0x000000041d007c0c */ /* 0x001fe2000e7c1270 */
[----:B------:R-:W0:Y:S01]  /*8a160*/  LDCU UR4, c[0x0][0x398] ;  /* 0x00007300ff0477ac */ /* 0x000e220008000800 */
[----:B------:R-:W-:-:S02]  /*8a170*/  PRMT R0, R28, 0x7773, RZ ;  /* 0x000077731c007816 */ /* 0x000fc400000000ff */
[----:B------:R-:W-:-:S09]  /*8a180*/  LOP3.LUT P3, RZ, R19, 0x10, RZ, 0xc0, !PT ;  /* 0x0000001013ff7812 */ /* 0x000fd2000786c0ff */
[----:B------:R1:W-:Y:S01]  /*8a190*/  @P6 STG.E.U8 desc[UR54][R22.64], R0 ;  /* 0x0000000016006986 */ /* 0x0003e2000c101136 */
[----:B0-----:R-:W-:Y:S01]  /*8a1a0*/  ISETP.LT.AND P6, PT, R11, UR4, !P3 ;  /* 0x000000040b007c0c */ /* 0x001fe2000dfc1270 */
[----:B------:R-:W0:Y:S02]  /*8a1b0*/  LDCU UR4, c[0x0][0x398] ;  /* 0x00007300ff0477ac */ /* 0x000e240008000800 */
[----:B-1----:R-:W3:Y:S01]  /*8a1c0*/  LDL.LU.64 R22, [R1+0x750] ;  /* 0x0007500001167983 */ /* 0x002ee20000300a00 */
[----:B------:R-:W-:-:S09]  /*8a1d0*/  PRMT R0, R4, 0x7770, RZ ;  /* 0x0000777004007816 */ /* 0x000fd200000000ff */
[----:B------:R1:W-:Y:S01]  /*8a1e0*/  @P6 STG.E.U8 desc[UR54][R24.64], R0 ;  /* 0x0000000018006986 */ /* 0x0003e2000c101136 */
[----:B0-----:R-:W-:Y:S01]  /*8a1f0*/  ISETP.LT.AND P6, PT, R29, UR4, !P3 ;  /* 0x000000041d007c0c */ /* 0x001fe2000dfc1270 */
[----:B------:R-:W0:Y:S02]  /*8a200*/  LDCU UR4, c[0x0][0x398] ;  /* 0x00007300ff0477ac */ /* 0x000e240008000800 */
[----:B-1----:R-:W3:Y:S01]  /*8a210*/  LDL.LU.64 R24, [R1+0x768] ;  /* 0x0007680001187983 */ /* 0x002ee20000300a00 */
[----:B------:R-:W-:Y:S02]  /*8a220*/  PRMT R0, R4, 0x7771, RZ ;  /* 0x0000777104007816 */ /* 0x000fe400000000ff */
[C---:B------:R-:W-:Y:S02]  /*8a230*/  LOP3.LUT P0, RZ, R19.reuse, 0x20, RZ, 0xc0, !PT ;  /* 0x0000002013ff7812 */ /* 0x040fe4000780c0ff */
[----:B------:R-:W-:-:S05]  /*8a240*/  LOP3.LUT P2, RZ, R19, 0x100, RZ, 0xc0, !PT ;  /* 0x0000010013ff7812 */ /* 0x000fca000784c0ff */
[----:B--2---:R1:W-:Y:S01]  /*8a250*/  @P6 STG.E.U8 desc[UR54][R20.64], R0 ;  /* 0x0000000014006986 */ /* 0x0043e2000c101136 */
[----:B0-----:R-:W-:Y:S01]  /*8a260*/  ISETP.LT.AND P6, PT, R11, UR4, !P0 ;  /* 0x000000040b007c0c */ /* 0x001fe2000c7c1270 */
[----:B------:R-:W0:Y:S02]  /*8a270*/  LDCU UR4, c[0x0][0x398] ;  /* 0x00007300ff0477ac */ /* 0x000e240008000800 */
[----:B-1----:R-:W2:Y:S01]  /*8a280*/  LDL.LU.64 R20, [R1+0x760] ;  /* 0x0007600001147983 */ /* 0x002ea20000300a00 */
[----:B------:R-:W-:-:S03]  /*8a290*/  PRMT R0, R4, 0x7772, RZ ;  /* 0x0000777204007816 */ /* 0x000fc600000000ff */
[----:B------:R-:W2:Y:S06]  /*8a2a0*/  LDL.LU R28, [R1+0xc] ;  /* 0x00000c00011c7983 */ /* 0x000eac0000300800 */
        /* <DEDUP_REMOVED lines=15> */
[----:B------:R-:W-:Y:S02]  /*8a3a0*/  PRMT R0, R5, 0x7771, RZ ;  /* 0x0000777105007816 */ /* 0x000fe400000000ff */
        /* <DEDUP_REMOVED lines=10> */
[----:B------:R-:W-:-:S03]  /*8a450*/  PRMT R0, R5, 0x7773, RZ ;  /* 0x0000777305007816 */ /* 0x000fc600000000ff */
[----:B------:R-:W3:Y:S01]  /*8a460*/  LDL.LU R5, [R1+0x1e98] ;  /* 0x001e980001057983 */ /* 0x000ee20000300800 */
[C---:B------:R-:W-:Y:S02]  /*8a470*/  LOP3.LUT P3, RZ, R19.reuse, 0x1000, RZ, 0xc0, !PT ;  /* 0x0000100013ff7812 */ /* 0x040fe4000786c0ff */
[----:B------:R-:W-:-:S03]  /*8a480*/  LOP3.LUT P0, RZ, R19, 0x4000, RZ, 0xc0, !PT ;  /* 0x0000400013ff7812 */ /* 0x000fc6000780c0ff */
        /* <DEDUP_REMOVED lines=23> */
[----:B------:R-:W0:Y:S01]  /*8a600*/  LDCU UR4, c[0x0][0x398] ;  /* 0x00007300ff0477ac */ /* 0x000e220008000800 */
[----:B-1----:R-:W-:Y:S01]  /*8a610*/  PRMT R0, R4, 0x7770, RZ ;  /* 0x0000777004007816 */ /* 0x002fe200000000ff */
[----:B------:R-:W3:Y:S10]  /*8a620*/  LDL.LU.64 R22, [R1+0x7b8] ;  /* 0x0007b80001167983 */ /* 0x000ef40000300a00 */
[----:B------:R1:W-:Y:S01]  /*8a630*/  @P6 STG.E.U8 desc[UR54][R24.64], R0 ;  /* 0x0000000018006986 */ /* 0x0003e2000c101136 */
[----:B0-----:R-:W-:Y:S01]  /*8a640*/  ISETP.LT.AND P6, PT, R29, UR4, !P2 ;  /* 0x000000041d007c0c */ /* 0x001fe2000d7c1270 */
[----:B------:R-:W0:Y:S01]  /*8a650*/  LDCU UR4, c[0x0][0x398] ;  /* 0x00007300ff0477ac */ /* 0x000e220008000800 */
[----:B------:R-:W-:-:S02]  /*8a660*/  LOP3.LUT P4, RZ, R19, 0x40000, RZ, 0xc0, !PT ;  /* 0x0004000013ff7812 */ /* 0x000fc4000788c0ff */
[----:B-1----:R-:W-:Y:S01]  /*8a670*/  PRMT R0, R4, 0x7771, RZ ;  /* 0x0000777104007816 */ /* 0x002fe200000000ff */
[----:B------:R-:W3:Y:S01]  /*8a680*/  LDL.LU.64 R24, [R1+0x7d0] ;  /* 0x0007d00001187983 */ /* 0x000ee20000300a00 */
[C---:B------:R-:W-:Y:S02]  /*8a690*/  LOP3.LUT P3, RZ, R19.reuse, 0x100000, RZ, 0xc0, !PT ;  /* 0x0010000013ff7812 */ /* 0x040fe4000786c0ff */
[C---:B------:R-:W-:Y:S02]  /*8a6a0*/  LOP3.LUT P0, RZ, R19.reuse, 0x800000, RZ, 0xc0, !PT ;  /* 0x0080000013ff7812 */ /* 0x040fe4000780c0ff */
[----:B------:R-:W-:-:S03]  /*8a6b0*/  LOP3.LUT P2, RZ, R19, 0x4000000, RZ, 0xc0, !PT ;  /* 0x0400000013ff7812 */ /* 0x000fc6000784c0ff */
[----:B--2---:R1:W-:Y:S01]  /*8a6c0*/  @P6 STG.E.U8 desc[UR54][R20.64], R0 ;  /* 0x0000000014006986 */ /* 0x0043e2000c101136 */
[----:B0-----:R-:W-:Y:S01]  /*8a6d0*/  ISETP.LT.AND P6, PT, R11, UR4, !P4 ;  /* 0x000000040b007c0c */ /* 0x001fe2000e7c1270 */
[----:B------:R-:W0:Y:S01]  /*8a6e0*/  LDCU UR4, c[0x0][0x398] ;  /* 0x00007300ff0477ac */ /* 0x000e220008000800 */
[C---:B-1----:R-:W-:Y:S01]  /*8a6f0*/  PRMT R0, R4.reuse, 0x7772, RZ ;  /* 0x0000777204007816 */ /* 0x042fe200000000ff */
[----:B------:R-:W2:Y:S10]  /*8a700*/  LDL.LU.64 R20, [R1+0x7c8] ;  /* 0x0007c80001147983 */ /* 0x000eb40000300a00 */
[----:B----4-:R1:W-:Y:S01]  /*8a710*/  @P6 STG.E.U8 desc[UR54][R26.64], R0 ;  /* 0x000000001a006986 */ /* 0x0103e2000c101136 */
[----:B0-----:R-:W-:Y:S01]  /*8a720*/  ISETP.LT.AND P6, PT, R29, UR4, !P4 ;  /* 0x000000041d007c0c */ /* 0x001fe2000e7c1270 */
[----:B------:R-:W0:Y:S01]  /*8a730*/  LDCU UR4, c[0x0][0x398] ;  /* 0x00007300ff0477ac */ /* 0x000e220008000800 */
[----:B------:R-:W-:-:S02]  /*8a740*/  PRMT R4, R4, 0x7773, RZ ;  /* 0x0000777304047816 */ /* 0x000fc400000000ff */
[----:B-1----:R-:W-:Y:S01]  /*8a750*/  PRMT R0, R5, 0x7770, RZ ;  /* 0x0000777005007816 */ /* 0x002fe200000000ff */
[----:B------:R-:W4:Y:S08]  /*8a760*/  LDL.LU.64 R26, [R1+0x7e0] ;  /* 0x0007e000011a7983 */ /* 0x000f300000300a00 */
[----:B------:R1:W-:Y:S01]  /*8a770*/  @P6 STG.E.U8 desc[UR54][R2.64], R4 ;  /* 0x0000000402006986 */ /* 0x0003e2000c101136 */
[----:B0-----:R-:W-:Y:S01]  /*8a780*/  ISETP.LT.AND P6, PT, R11, UR4, !P3 ;  /* 0x000000040b007c0c */ /* 0x001fe2000dfc1270 */
[----:B------:R-:W0:Y:S01]  /*8a790*/  LDCU UR4, c[0x0][0x398] ;  /* 0x00007300ff0477ac */ /* 0x000e220008000800 */
[----:B------:R-:W-:Y:S01]  /*8a7a0*/  LOP3.LUT P4, RZ, R19, 0x8000000, RZ, 0xc0, !PT ;  /* 0x0800000013ff7812 */ /* 0x000fe2000788c0ff */
[----:B-1----:R-:W2:Y:S10]  /*8a7b0*/  LDL.LU.64 R2, [R1+0x7d8] ;  /* 0x0007d80001027983 */ /* 0x002eb40000300a00 */
[----:B---3--:R1:W-:Y:S01]  /*8a7c0*/  @P6 STG.E.U8 desc[UR54][R6.64], R0 ;  /* 0x0000000006006986 */ /* 0x0083e2000c101136 */
[----:B0-----:R-:W-:Y:S01]  /*8a7d0*/  ISETP.LT.AND P6, PT, R29, UR4, !P3 ;  /* 0x000000041d007c0c */ /* 0x001fe2000dfc1270 */
[----:B------:R-:W0:Y:S01]  /*8a7e0*/  LDCU UR4, c[0x0][0x398] ;  /* 0x00007300ff0477ac */ /* 0x000e220008000800 */
[----:B------:R-:W-:Y:S01]  /*8a7f0*/  LOP3.LUT P3, RZ, R19, 0x40000000, RZ, 0xc0, !PT ;  /* 0x4000000013ff7812 */ /* 0x000fe2000786c0ff */
[----:B-1----:R-:W3:Y:S04]  /*8a800*/  LDL.LU.64 R6, [R1+0x1e90] ;  /* 0x001e900001067983 */ /* 0x002ee80000300a00 */
[----:B------:R-:W2:Y:S04]  /*8a810*/  LDL.LU.64 R28, [R1+0x7f0] ;  /* 0x0007f000011c7983 */ /* 0x000ea80000300a00 */
[----:B------:R-:W2:Y:S01]  /*8a820*/  LDL.LU R19, [R1+0xfa4] ;  /* 0x000fa40001137983 */ /* 0x000ea20000300800 */
[----:B------:R-:W-:-:S05]  /*8a830*/  PRMT R0, R5, 0x7771, RZ ;  /* 0x0000777105007816 */ /* 0x000fca00000000ff */
[----:B------:R1:W-:Y:S01]  /*8a840*/  @P6 STG.E.U8 desc[UR54][R22.64], R0 ;  /* 0x0000000016006986 */ /* 0x0003e2000c101136 */
[----:B0-----:R-:W-:Y:S01]  /*8a850*/  ISETP.LT.AND P6, PT, R11, UR4, !P0 ;  /* 0x000000040b007c0c */ /* 0x001fe2000c7c1270 */
[----:B------:R-:W2:Y:S02]  /*8a860*/  LDCU UR4, c[0x0][0x398] ;  /* 0x00007300ff0477ac */ /* 0x000ea40008000800 */
[----:B-1----:R-:W3:Y:S01]  /*8a870*/  LDL.LU.64 R22, [R1+0x7e8] ;  /* 0x0007e80001167983 */ /* 0x002ee20000300a00 */
[----:B------:R-:W-:-:S09]  /*8a880*/  PRMT R0, R5, 0x7772, RZ ;  /* 0x0000777205007816 */ /* 0x000fd200000000ff */
[----:B------:R0:W-:Y:S04]  /*8a890*/  @P6 STG.E.U8 desc[UR54][R24.64], R0 ;  /* 0x0000000018006986 */ /* 0x0001e8000c101136 */
[----:B0-----:R-:W4:Y:S01]  /*8a8a0*/  LDL.LU.64 R24, [R1+0x808] ;  /* 0x0008080001187983 */ /* 0x001f220000300a00 */
[----:B------:R-:W-:Y:S02]  /*8a8b0*/  PRMT R5, R5, 0x7773, RZ ;  /* 0x0000777305057816 */ /* 0x000fe400000000ff */
[----:B--2---:R-:W-:Y:S01]  /*8a8c0*/  ISETP.LT.AND P6, PT, R19, UR4, !P0 ;  /* 0x0000000413007c0c */ /* 0x004fe2000c7c1270 */
[----:B------:R-:W0:-:S12]  /*8a8d0*/  LDCU UR4, c[0x0][0x398] ;  /* 0x00007300ff0477ac */ /* 0x000e180008000800 */
[----:B------:R1:W-:Y:S01]  /*8a8e0*/  @P6 STG.E.U8 desc[UR54][R20.64], R5 ;  /* 0x0000000514006986 */ /* 0x0003e2000c101136 */
[----:B0-----:R-:W-:Y:S01]  /*8a8f0*/  ISETP.LT.AND P6, PT, R11, UR4, !P2 ;  /* 0x000000040b007c0c */ /* 0x001fe2000d7c1270 */
[----:B------:R-:W0:Y:S02]  /*8a900*/  LDCU UR4, c[0x0][0x398] ;  /* 0x00007300ff0477ac */ /* 0x000e240008000800 */
[----:B-1----:R-:W2:Y:S01]  /*8a910*/  LDL.LU.64 R20, [R1+0x800] ;  /* 0x0008000001147983 */ /* 0x002ea20000300a00 */
[----:B---3--:R-:W-:-:S09]  /*8a920*/  PRMT R0, R6, 0x7770, RZ ;  /* 0x0000777006007816 */ /* 0x008fd200000000ff */
[----:B----4-:R1:W-:Y:S01]  /*8a930*/  @P6 STG.E.U8 desc[UR54][R26.64], R0 ;  /* 0x000000001a006986 */ /* 0x0103e2000c101136 */
[----:B0-----:R-:W-:Y:S01]  /*8a940*/  ISETP.LT.AND P6, PT, R19, UR4, !P2 ;  /* 0x0000000413007c0c */ /* 0x001fe2000d7c1270 */
[----:B------:R-:W0:Y:S02]  /*8a950*/  LDCU UR4, c[0x0][0x398] ;  /* 0x00007300ff0477ac */ /* 0x000e240008000800 */
[----:B-1----:R-:W3:Y:S01]  /*8a960*/  LDL.LU.64 R26, [R1+0x818] ;  /* 0x00081800011a7983 */ /* 0x002ee20000300a00 */
[----:B------:R-:W-:-:S09]  /*8a970*/  PRMT R0, R6, 0x7771, RZ ;  /* 0x0000777106007816 */ /* 0x000fd200000000ff */
[----:B------:R1:W-:Y:S04]  /*8a980*/  @P6 STG.E.U8 desc[UR54][R2.64], R0 ;  /* 0x0000000002006986 */ /* 0x0003e8000c101136 */
[----:B-1----:R-:W4:Y:S01]  /*8a990*/  LDL.LU.64 R2, [R1+0x810] ;  /* 0x0008100001027983 */ /* 0x002f220000300a00 */
[----:B0-----:R-:W-:Y:S01]  /*8a9a0*/  ISETP.LT.AND P6, PT, R11, UR4, !P4 ;  /* 0x000000040b007c0c */ /* 0x001fe2000e7c1270 */
[----:B------:R-:W0:Y:S01]  /*8a9b0*/  LDCU UR4, c[0x0][0x398] ;  /* 0x00007300ff0477ac */ /* 0x000e220008000800 */
[----:B------:R-:W-:-:S11]  /*8a9c0*/  PRMT R0, R6, 0x7772, RZ ;  /* 0x0000777206007816 */ /* 0x000fd600000000ff */
[----:B------:R1:W-:Y:S01]  /*8a9d0*/  @P6 STG.E.U8 desc[UR54][R28.64], R0 ;  /* 0x000000001c006986 */ /* 0x0003e2000c101136 */
        /* <DEDUP_REMOVED lines=15> */
[----:B--2---:R1:W-:Y:S01]  /*8aad0*/  @P6 STG.E.U8 desc[UR54][R20.64], R0 ;  /* 0x0000000014006986 */ /* 0x0043e2000c101136 */
[----:B0-----:R-:W-:Y:S01]  /*8aae0*/  ISETP.LT.AND P6, PT, R11, UR4, !P0 ;  /* 0x000000040b007c0c */ /* 0x001fe2000c7c1270 */
[----:B------:R-:W0:Y:S02]  /*8aaf0*/  LDCU UR4, c[0x0][0x398] ;  /* 0x00007300ff0477ac */ /* 0x000e240008000800 */
[----:B-1----:R-:W2:Y:S01]  /*8ab00*/  LDL.LU.64 R20, [R1+0x830] ;  /* 0x0008300001147983 */ /* 0x002ea20000300a00 */
[----:B------:R-:W-:-:S09]  /*8ab10*/  PRMT R0, R7, 0x7772, RZ ;  /* 0x0000777207007816 */ /* 0x000fd200000000ff */
[----:B---3--:R1:W-:Y:S01]  /*8ab20*/  @P6 STG.E.U8 desc[UR54][R26.64], R0 ;  /* 0x000000001a006986 */ /* 0x0083e2000c101136 */
[----:B0-----:R-:W-:Y:S01]  /*8ab30*/  ISETP.LT.AND P6, PT, R19, UR4, !P0 ;  /* 0x0000000413007c0c */ /* 0x001fe2000c7c1270 */
[----:B------:R-:W0:Y:S01]  /*8ab40*/  LDCU UR4, c[0x0][0x398] ;  /* 0x00007300ff0477ac */ /* 0x000e220008000800 */
[----:B------:R-:W-:Y:S01]  /*8ab50*/  PRMT R7, R7, 0x7773, RZ ;  /* 0x0000777307077816 */ /* 0x000fe200000000ff */
[----:B-1----:R-:W3:Y:S10]  /*8ab60*/  LDL.LU.64 R26, [R1+0x848] ;  /* 0x00084800011a7983 */ /* 0x002ef40000300a00 */
[----:B----4-:R1:W-:Y:S04]  /*8ab70*/  @P6 STG.E.U8 desc[UR54][R2.64], R7 ;  /* 0x0000000702006986 */ /* 0x0103e8000c101136 */
[----:B-1----:R-:W4:Y:S01]  /*8ab80*/  LDL.LU.64 R2, [R1+0x840] ;  /* 0x0008400001027983 */ /* 0x002f220000300a00 */
[----:B------:R-:W-:-:S04]  /*8ab90*/  LOP3.LUT P2, RZ, R18, 0x4, RZ, 0xc0, !PT ;  /* 0x0000000412ff7812 */ /* 0x000fc8000784c0ff */
[----:B0-----:R-:W-:Y:S01]  /*8aba0*/  ISETP.LT.AND P6, PT, R11, UR4, !P2 ;  /* 0x000000040b007c0c */ /* 0x001fe2000d7c1270 */
[----:B------:R-:W0:Y:S01]  /*8abb0*/  LDCU UR4, c[0x0][0x398] ;  /* 0x00007300ff0477ac */ /* 0x000e220008000800 */
[----:B------:R-:W-:-:S11]  /*8abc0*/  PRMT R0, R8, 0x7770, RZ ;  /* 0x0000777008007816 */ /* 0x000fd600000000ff */
        /* <DEDUP_REMOVED lines=16> */
[----:B------:R-:W-:Y:S02]  /*8acd0*/  LOP3.LUT P3, RZ, R18, 0x40, RZ, 0xc0, !PT ;  /* 0x0000004012ff7812 */ /* 0x000fe4000786c0ff */
[----:B------:R-:W-:-:S05]  /*8ace0*/  PRMT R0, R9, 0x7770, RZ ;  /* 0x0000777009007816 */ /* 0x000fca00000000ff */
[----:B--2---:R1:W-:Y:S01]  /*8acf0*/  @P6 STG.E.U8 desc[UR54][R20.64], R8 ;  /* 0x0000000814006986 */ /* 0x0043e2000c101136 */
[----:B0-----:R-:W-:Y:S01]  /*8ad00*/  ISETP.LT.AND P6, PT, R11, UR4, !P3 ;  /* 0x000000040b007c0c */ /* 0x001fe2000dfc1270 */
[----:B------:R-:W0:Y:S02]  /*8ad10*/  LDCU UR4, c[0x0][0x398] ;  /* 0x00007300ff0477ac */ /* 0x000e240008000800 */
[----:B-1----:R-:W2:Y:S10]  /*8ad20*/  LDL.LU.64 R20, [R1+0x860] ;  /* 0x0008600001147983 */ /* 0x002eb40000300a00 */
[----:B---3--:R1:W-:Y:S01]  /*8ad30*/  @P6 STG.E.U8 desc[UR54][R26.64], R0 ;  /* 0x000000001a006986 */ /* 0x0083e2000c101136 */
[----:B0-----:R-:W-:Y:S01]  /*8ad40*/  ISETP.LT.AND P6, PT, R19, UR4, !P3 ;  /* 0x0000000413007c0c */ /* 0x001fe2000dfc1270 */
[----:B------:R-:W0:Y:S02]  /*8ad50*/  LDCU UR4, c[0x0][0x398] ;  /* 0x00007300ff0477ac */ /* 0x000e240008000800 */
[----:B-1----:R-:W3:Y:S01]  /*8ad60*/  LDL.LU.64 R26, [R1+0x908] ;  /* 0x00090800011a7983 */ /* 0x002ee20000300a00 */
[----:B------:R-:W-:-:S09]  /*8ad70*/  PRMT R0, R9, 0x7771, RZ ;  /* 0x0000777109007816 */ /* 0x000fd200000000ff */
        /* <DEDUP_REMOVED lines=8> */
[----:B------:R-:W0:Y:S01]  /*8ae00*/  LDCU UR4, c[0x0][0x398] ;  /* 0x00007300ff0477ac */ /* 0x000e220008000800 */
[----:B------:R-:W-:Y:S02]  /*8ae10*/  PRMT R9, R9, 0x7773, RZ ;  /* 0x0000777309097816 */ /* 0x000fe400000000ff */
[----:B------:R-:W-:Y:S02]  /*8ae20*/  LOP3.LUT P2, RZ, R18, 0x400, RZ, 0xc0, !PT ;  /* 0x0000040012ff7812 */ /* 0x000fe4000784c0ff */
[----:B-1----:R-:W-:Y:S01]  /*8ae30*/  PRMT R0, R10, 0x7770, RZ ;  /* 0x000077700a007816 */ /* 0x002fe200000000ff */
[----:B------:R-:W4:Y:S06]  /*8ae40*/  LDL.LU.64 R28, [R1+0x918] ;  /* 0x00091800011c7983 */ /* 0x000f2c0000300a00 */
[----:B------:R1:W-:Y:S01]  /*8ae50*/  @P6 STG.E.U8 desc[UR54][R22.64], R9 ;  /* 0x0000000916006986 */ /* 0x0003e2000c101136 */
[----:B0-----:R-:W-:Y:S01]  /*8ae60*/  ISETP.LT.AND P6, PT, R11, UR4, !P2 ;  /* 0x000000040b007c0c */ /* 0x001fe2000d7c1270 */
[----:B------:R-:W0:Y:S01]  /*8ae70*/  LDCU UR4, c[0x0][0x398] ;  /* 0x00007300ff0477ac */ /* 0x000e220008000800 */
[----:B------:R-:W-:Y:S01]  /*8ae80*/  LOP3.LUT P4, RZ, R18, 0x2000, RZ, 0xc0, !PT ;  /* 0x0000200012ff7812 */ /* 0x000fe2000788c0ff */
[----:B-1----:R-:W4:Y:S10]  /*8ae90*/  LDL.LU.64 R22, [R1+0x910] ;  /* 0x0009100001167983 */ /* 0x002f340000300a00 */
[----:B------:R1:W-:Y:S01]  /*8aea0*/  @P6 STG.E.U8 desc[UR54][R24.64], R0 ;  /* 0x0000000018006986 */ /* 0x0003e2000c101136 */
[----:B0-----:R-:W-:Y:S01]  /*8aeb0*/  ISETP.LT.AND P6, PT, R19, UR4, !P2 ;  /* 0x0000000413007c0c */ /* 0x001fe2000d7c1270 */
[----:B------:R-:W0:Y:S01]  /*8aec0*/  LDCU UR4, c[0x0][0x398] ;  /* 0x00007300ff0477ac */ /* 0x000e220008000800 */
[C---:B-1----:R-:W-:Y:S01]  /*8aed0*/  PRMT R0, R10.reuse, 0x7771, RZ ;  /* 0x000077710a007816 */ /* 0x042fe200000000ff */
[----:B------:R-:W4:Y:S10]  /*8aee0*/  LDL.LU.64 R24, [R1+0x928] ;  /* 0x0009280001187983 */ /* 0x000f340000300a00 */
[----:B--2---:R1:W-:Y:S01]  /*8aef0*/  @P6 STG.E.U8 desc[UR54][R20.64], R0 ;  /* 0x0000000014006986 */ /* 0x0043e2000c101136 */
[----:B0-----:R-:W-:Y:S01]  /*8af00*/  ISETP.LT.AND P6, PT, R11, UR4, !P4 ;  /* 0x000000040b007c0c */ /* 0x001fe2000e7c1270 */
[----:B------:R-:W0:Y:S01]  /*8af10*/  LDCU UR4, c[0x0][0x398] ;  /* 0x00007300ff0477ac */ /* 0x000e220008000800 */
[C---:B-1----:R-:W-:Y:S01]  /*8af20*/  PRMT R0, R10.reuse, 0x7772, RZ ;  /* 0x000077720a007816 */ /* 0x042fe200000000ff */
[----:B------:R-:W2:Y:S01]  /*8af30*/  LDL.LU.64 R20, [R1+0x920] ;  /* 0x0009200001147983 */ /* 0x000ea20000300a00 */
[----:B------:R-:W-:-:S03]  /*8af40*/  PRMT R10, R10, 0x7773, RZ ;  /* 0x000077730a0a7816 */ /* 0x000fc600000000ff */
[----:B------:R-:W2:Y:S06]  /*8af50*/  LDL.LU R11, [R1+0x1e88] ;  /* 0x001e8800010b7983 */ /* 0x000eac0000300800 */
[----:B---3--:R1:W-:Y:S01]  /*8af60*/  @P6 STG.E.U8 desc[UR54][R26.64], R0 ;  /* 0x000000001a006986 */ /* 0x0083e2000c101136 */
[----:B0-----:R-:W-:Y:S01]  /*8af70*/  ISETP.LT.AND P6, PT, R19, UR4, !P4 ;  /* 0x0000000413007c0c */ /* 0x001fe2000e7c1270 */
[----:B------:R-:W0:Y:S02]  /*8af80*/  LDCU UR4, c[0x0][0x398] ;  /* 0x00007300ff0477ac */ /* 0x000e240008000800 */
[----:B-1----:R-:W3:Y:S10]  /*8af90*/  LDL.LU.64 R26, [R1+0x938] ;  /* 0x00093800011a7983 */ /* 0x002ef40000300a00 */
[----:B----4-:R1:W-:Y:S04]  /*8afa0*/  @P6 STG.E.U8 desc[UR54][R2.64], R10 ;  /* 0x0000000a02006986 */ /* 0x0103e8000c101136 */
[----:B-1----:R-:W4:Y:S04]  /*8afb0*/  LDL.LU.64 R2, [R1+0x930] ;  /* 0x0009300001027983 */ /* 0x002f280000300a00 */
[----:B------:R-:W0:Y:S01]  /*8afc0*/  LDL.LU R10, [R1+0xfa0] ;  /* 0x000fa000010a7983 */ /* 0x000e220000300800 */
[----:B------:R-:W-:-:S02]  /*8afd0*/  LOP3.LUT P3, RZ, R18, 0x10000, RZ, 0xc0, !PT ;  /* 0x0001000012ff7812 */ /* 0x000fc4000786c0ff */
[C---:B------:R-:W-:Y:S02]  /*8afe0*/  LOP3.LUT P0, RZ, R18.reuse, 0x20000, RZ, 0xc0, !PT ;  /* 0x0002000012ff7812 */ /* 0x040fe4000780c0ff */
[----:B------:R-:W-:Y:S02]  /*8aff0*/  LOP3.LUT P2, RZ, R18, 0x100000, RZ, 0xc0, !PT ;  /* 0x0010000012ff7812 */ /* 0x000fe4000784c0ff */
[----:B--2---:R-:W-:Y:S02]  /*8b000*/  PRMT R0, R11, 0x7770, RZ ;  /* 0x000077700b007816 */ /* 0x004fe400000000ff */
[----:B0-----:R-:W-:Y:S01]  /*8b010*/  ISETP.LT.AND P6, PT, R10, UR4, !P3 ;  /* 0x000000040a007c0c */ /* 0x001fe2000dfc1270 */
[----:B------:R-:W0:-:S12]  /*8b020*/  LDCU UR4, c[0x0][0x398] ;  /* 0x00007300ff0477ac */ /* 0x000e180008000800 */
[----:B------:R1:W-:Y:S04]  /*8b030*/  @P6 STG.E.U8 desc[UR54][R28.64], R0 ;  /* 0x000000001c006986 */ /* 0x0003e8000c101136 */
[----:B-1----:R-:W2:Y:S01]  /*8b040*/  LDL.LU.64 R28, [R1+0x948] ;  /* 0x00094800011c7983 */ /* 0x002ea20000300a00 */
[----:B0-----:R-:W-:Y:S01]  /*8b050*/  ISETP.LT.AND P6, PT, R19, UR4, !P3 ;  /* 0x0000000413007c0c */ /* 0x001fe2000dfc1270 */
[----:B------:R-:W0:Y:S01]  /*8b060*/  LDCU UR4, c[0x0][0x398] ;  /* 0x00007300ff0477ac */ /* 0x000e220008000800 */
[----:B------:R-:W-:-:S11]  /*8b070*/  PRMT R0, R11, 0x7771, RZ ;  /* 0x000077710b007816 */ /* 0x000fd600000000ff */
[----:B------:R1:W-:Y:S01]  /*8b080*/  @P6 STG.E.U8 desc[UR54][R22.64], R0 ;  /* 0x0000000016006986 */ /* 0x0003e2000c101136 */
[----:B0-----:R-:W-:Y:S01]  /*8b090*/  ISETP.LT.AND P6, PT, R10, UR4, !P0 ;  /* 0x000000040a007c0c */ /* 0x001fe2000c7c1270 */
[----:B------:R-:W0:Y:S02]  /*8b0a0*/  LDCU UR4, c[0x0][0x398] ;  /* 0x00007300ff0477ac */ /* 0x000e240008000800 */
[----:B-1----:R-:W2:Y:S01]  /*8b0b0*/  LDL.LU.64 R22, [R1+0x940] ;  /* 0x0009400001167983 */ /* 0x002ea20000300a00 */
[----:B------:R-:W-:-:S09]  /*8b0c0*/  PRMT R0, R11, 0x7772, RZ ;  /* 0x000077720b007816 */ /* 0x000fd200000000ff */
        /* <DEDUP_REMOVED lines=10> */
[----:B---3--:R1:W-:Y:S04]  /*8b170*/  @P6 STG.E.U8 desc[UR54][R26.64], R0 ;  /* 0x000000001a006986 */ /* 0x0083e8000c101136 */
[----:B-1----:R-:W3:Y:S01]  /*8b180*/  LDL.LU.64 R26, [R1+0x970] ;  /* 0x00097000011a7983 */ /* 0x002ee20000300a00 */
        /* <DEDUP_REMOVED lines=8> */
[C---:B------:R-:W-:Y:S02]  /*8b210*/  PRMT R0, R12.reuse, 0x7772, RZ ;  /* 0x000077720c007816 */ /* 0x040fe400000000ff */
[----:B------:R-:W-:Y:S02]  /*8b220*/  PRMT R12, R12, 0x7773, RZ ;  /* 0x000077730c0c7816 */ /* 0x000fe400000000ff */
[----:B------:R-:W-:-:S05]  /*8b230*/  LOP3.LUT P3, RZ, R18, 0x1000000, RZ, 0xc0, !PT ;  /* 0x0100000012ff7812 */ /* 0x000fca000786c0ff */
[----:B--2---:R1:W-:Y:S04]  /*8b240*/  @P6 STG.E.U8 desc[UR54][R28.64], R0 ;  /* 0x000000001c006986 */ /* 0x0043e8000c101136 */
[----:B-1----:R-:W2:Y:S01]  /*8b250*/  LDL.LU.64 R28, [R1+0x980] ;  /* 0x00098000011c7983 */ /* 0x002ea20000300a00 */
[----:B0-----:R-:W-:Y:S01]  /*8b260*/  ISETP.LT.AND P6, PT, R19, UR4, !P4 ;  /* 0x0000000413007c0c */ /* 0x001fe2000e7c1270 */
[----:B------:R-:W0:-:S12]  /*8b270*/  LDCU UR4, c[0x0][0x398] ;  /* 0x00007300ff0477ac */ /* 0x000e180008000800 */
        /* <DEDUP_REMOVED lines=9> */
[C---:B------:R-:W-:Y:S02]  /*8b310*/  PRMT R0, R13.reuse, 0x7771, RZ ;  /* 0x000077710d007816 */ /* 0x040fe400000000ff */
[----:B------:R-:W-:Y:S01]  /*8b320*/  LOP3.LUT P0, RZ, R18, 0x4000000, RZ, 0xc0, !PT ;  /* 0x0400000012ff7812 */ /* 0x000fe2000780c0ff */
[----:B------:R-:W2:Y:S06]  /*8b330*/  LDL.LU.64 R4, [R1+0x988] ;  /* 0x0009880001047983 */ /* 0x000eac0000300a00 */
[----:B------:R1:W-:Y:S01]  /*8b340*/  @P6 STG.E.U8 desc[UR54][R20.64], R0 ;  /* 0x0000000014006986 */ /* 0x0003e2000c101136 */
[----:B0-----:R-:W-:Y:S01]  /*8b350*/  ISETP.LT.AND P6, PT, R10, UR4, !P0 ;  /* 0x000000040a007c0c */ /* 0x001fe2000c7c1270 */
[----:B------:R-:W0:Y:S01]  /*8b360*/  LDCU UR4, c[0x0][0x398] ;  /* 0x00007300ff0477ac */ /* 0x000e220008000800 */
[----:B-1----:R-:W-:-:S11]  /*8b370*/  PRMT R0, R13, 0x7772, RZ ;  /* 0x000077720d007816 */ /* 0x002fd600000000ff */
[----:B---3--:R1:W-:Y:S04]  /*8b380*/  @P6 STG.E.U8 desc[UR54][R26.64], R0 ;  /* 0x000000001a006986 */ /* 0x0083e8000c101136 */
[----:B-1----:R-:W3:Y:S04]  /*8b390*/  LDL.LU.64 R26, [R1+0x9a0] ;  /* 0x0009a000011a7983 */ /* 0x002ee80000300a00 */
[----:B------:R-:W3:Y:S01]  /*8b3a0*/  LDL.LU.64 R20, [R1+0x998] ;  /* 0x0009980001147983 */ /* 0x000ee20000300a00 */
[----:B0-----:R-:W-:Y:S01]  /*8b3b0*/  ISETP.LT.AND P6, PT, R19, UR4, !P0 ;  /* 0x0000000413007c0c */ /* 0x001fe2000c7c1270 */
[----:B------:R-:W0:Y:S01]  /*8b3c0*/  LDCU UR4, c[0x0][0x398] ;  /* 0x00007300ff0477ac */ /* 0x000e220008000800 */
[----:B------:R-:W-:-:S02]  /*8b3d0*/  PRMT R13, R13, 0x7773, RZ ;  /* 0x000077730d0d7816 */ /* 0x000fc400000000ff */
[----:B------:R-:W-:-:S09]  /*8b3e0*/  LOP3.LUT P2, RZ, R18, 0x10000000, RZ, 0xc0, !PT ;  /* 0x1000000012ff7812 */ /* 0x000fd2000784c0ff */
[----:B----4-:R-:W-:Y:S01]  /*8b3f0*/  @P6 STG.E.U8 desc[UR54][R2.64], R13 ;  /* 0x0000000d02006986 */ /* 0x010fe2000c101136 */
[----:B0-----:R-:W-:Y:S01]  /*8b400*/  ISETP.LT.AND P6, PT, R10, UR4, !P2 ;  /* 0x000000040a007c0c */ /* 0x001fe2000d7c1270 */
[----:B------:R-:W0:Y:S01]  /*8b410*/  LDCU UR4, c[0x0][0x398] ;  /* 0x00007300ff0477ac */ /* 0x000e220008000800 */
[----:B------:R-:W-:Y:S02]  /*8b420*/  PRMT R0, R14, 0x7770, RZ ;  /* 0x000077700e007816 */ /* 0x000fe400000000ff */
[----:B------:R-:W-:-:S09]  /*8b430*/  LOP3.LUT P4, RZ, R18, 0x40000000, RZ, 0xc0, !PT ;  /* 0x4000000012ff7812 */ /* 0x000fd2000788c0ff */
[----:B--2---:R1:W-:Y:S04]  /*8b440*/  @P6 STG.E.U8 desc[UR54][R28.64], R0 ;  /* 0x000000001c006986 */ /* 0x0043e8000c101136 */
[----:B-1----:R-:W2:Y:S04]  /*8b450*/  LDL.LU.64 R28, [R1+0x9a8] ;  /* 0x0009a800011c7983 */ /* 0x002ea80000300a00 */
[----:B------:R-:W4:Y:S01]  /*8b460*/  LDL.LU R3, [R1+0x1d0] ;  /* 0x0001d00001037983 */ /* 0x000f220000300800 */
        /* <DEDUP_REMOVED lines=13> */
[----:B------:R-:W-:Y:S01]  /*8b540*/  LOP3.LUT P3, RZ, R17, 0x1, RZ, 0xc0, !PT ;  /* 0x0000000111ff7812 */ /* 0x000fe2000786c0ff */
[----:B------:R-:W4:Y:S06]  /*8b550*/  LDL.LU.64 R8, [R1+0x9b8] ;  /* 0x0009b80001087983 */ /* 0x000f2c0000300a00 */
[----:B------:R-:W-:Y:S01]  /*8b560*/  @P6 STG.E.U8 desc[UR54][R4.64], R14 ;  /* 0x0000000e04006986 */ /* 0x000fe2000c101136 */
[----:B0-----:R-:W-:Y:S01]  /*8b570*/  ISETP.LT.AND P6, PT, R10, UR4, !P3 ;  /* 0x000000040a007c0c */ /* 0x001fe2000dfc1270 */
[----:B------:R-:W0:Y:S01]  /*8b580*/  LDCU UR4, c[0x0][0x398] ;  /* 0x00007300ff0477ac */ /* 0x000e220008000800 */
[----:B------:R-:W-:-:S11]  /*8b590*/  PRMT R0, R15, 0x7770, RZ ;  /* 0x000077700f007816 */ /* 0x000fd600000000ff */
[----:B---3--:R1:W-:Y:S01]  /*8b5a0*/  @P6 STG.E.U8 desc[UR54][R26.64], R0 ;  /* 0x000000001a006986 */ /* 0x0083e2000c101136 */
[----:B0-----:R-:W-:Y:S01]  /*8b5b0*/  ISETP.LT.AND P6, PT, R19, UR4, !P3 ;  /* 0x0000000413007c0c */ /* 0x001fe2000dfc1270 */
[----:B------:R-:W0:Y:S02]  /*8b5c0*/  LDCU UR4, c[0x0][0x398] ;  /* 0x00007300ff0477ac */ /* 0x000e240008000800 */
[----:B-1----:R-:W3:Y:S01]  /*8b5d0*/  LDL.LU.64 R26, [R1+0x9d0] ;  /* 0x0009d000011a7983 */ /* 0x002ee20000300a00 */
[----:B------:R-:W-:-:S09]  /*8b5e0*/  PRMT R0, R15, 0x7771, RZ ;  /* 0x000077710f007816 */ /* 0x000fd200000000ff */
[----:B------:R1:W-:Y:S04]  /*8b5f0*/  @P6 STG.E.U8 desc[UR54][R20.64], R0 ;  /* 0x0000000014006986 */ /* 0x0003e8000c101136 */
[----:B-1----:R-:W3:Y:S01]  /*8b600*/  LDL.LU.64 R20, [R1+0x9c8] ;  /* 0x0009c80001147983 */ /* 0x002ee20000300a00 */
[----:B------:R-:W-:-:S04]  /*8b610*/  LOP3.LUT P0, RZ, R17, 0x8, RZ, 0xc0, !PT ;  /* 0x0000000811ff7812 */ /* 0x000fc8000780c0ff */
[----:B0-----:R-:W-:Y:S01]  /*8b620*/  ISETP.LT.AND P6, PT, R10, UR4, !P0 ;  /* 0x000000040a007c0c */ /* 0x001fe2000c7c1270 */
[----:B------:R-:W0:Y:S01]  /*8b630*/  LDCU UR4, c[0x0][0x398] ;  /* 0x00007300ff0477ac */ /* 0x000e220008000800 */
[C---:B------:R-:W-:Y:S02]  /*8b640*/  PRMT R0, R15.reuse, 0x7772, RZ ;  /* 0x000077720f007816 */ /* 0x040fe400000000ff */
[----:B------:R-:W-:Y:S02]  /*8b650*/  PRMT R15, R15, 0x7773, RZ ;  /* 0x000077730f0f7816 */ /* 0x000fe400000000ff */
[----:B------:R-:W-:-:S07]  /*8b660*/  LOP3.LUT P2, RZ, R17, 0x40, RZ, 0xc0, !PT ;  /* 0x0000004011ff7812 */ /* 0x000fce000784c0ff */
[----:B--2---:R1:W-:Y:S04]  /*8b670*/  @P6 STG.E.U8 desc[UR54][R28.64], R0 ;  /* 0x000000001c006986 */ /* 0x0043e8000c101136 */
[----:B----4-:R-:W2:Y:S04]  /*8b680*/  LDS.128 R4, [R3] ;  /* 0x0000000003047984 */ /* 0x010ea80000000c00 */
[----:B-1----:R-:W4:Y:S01]  /*8b690*/  LDL.LU.64 R28, [R1+0x9e0] ;  /* 0x0009e000011c7983 */ /* 0x002f220000300a00 */
[----:B0-----:R-:W-:Y:S01]  /*8b6a0*/  ISETP.LT.AND P6, PT, R19, UR4, !P0 ;  /* 0x0000000413007c0c */ /* 0x001fe2000c7c1270 */
[----:B------:R-:W0:-:S12]  /*8b6b0*/  LDCU UR4, c[0x0][0x398] ;  /* 0x00007300ff0477ac */ /* 0x000e180008000800 */
[----:B------:R1:W-:Y:S01]  /*8b6c0*/  @P6 STG.E.U8 desc[UR54][R22.64], R15 ;  /* 0x0000000f16006986 */ /* 0x0003e2000c101136 */
[----:B0-----:R-:W-:Y:S01]  /*8b6d0*/  ISETP.LT.AND P6, PT, R10, UR4, !P2 ;  /* 0x000000040a007c0c */ /* 0x001fe2000d7c1270 */
[----:B------:R-:W0:Y:S02]  /*8b6e0*/  LDCU UR4, c[0x0][0x398] ;  /* 0x00007300ff0477ac */ /* 0x000e240008000800 */
[----:B-1----:R-:W4:Y:S01]  /*8b6f0*/  LDL.LU.64 R22, [R1+0x9d8] ;  /* 0x0009d80001167983 */ /* 0x002f220000300a00 */
[----:B--2---:R-:W-:-:S09]  /*8b700*/  PRMT R0, R4, 0x7770, RZ ;  /* 0x0000777004007816 */ /* 0x004fd200000000ff */
[----:B------:R1:W-:Y:S01]  /*8b710*/  @P6 STG.E.U8 desc[UR54][R24.64], R0 ;  /* 0x0000000018006986 */ /* 0x0003e2000c101136 */
[----:B0-----:R-:W-:Y:S01]  /*8b720*/  ISETP.LT.AND P6, PT, R19, UR4, !P2 ;  /* 0x0000000413007c0c */ /* 0x001fe2000d7c1270 */
[----:B------:R-:W0:Y:S02]  /*8b730*/  LDCU UR4, c[0x0][0x398] ;  /* 0x00007300ff0477ac */ /* 0x000e240008000800 */
[----:B-1----:R-:W2:Y:S01]  /*8b740*/  LDL.LU.64 R24, [R1+0x9f0] ;  /* 0x0009f00001187983 */ /* 0x002ea20000300a00 */
[----:B------:R-:W-:Y:S02]  /*8b750*/  PRMT R0, R4, 0x7771, RZ ;  /* 0x0000777104007816 */ /* 0x000fe400000000ff */
[----:B------:R-:W-:-:S07]  /*8b760*/  LOP3.LUT P4, RZ, R17, 0x80, RZ, 0xc0, !PT ;  /* 0x0000008011ff7812 */ /* 0x000fce000788c0ff */
[----:B------:R1:W-:Y:S01]  /*8b770*/  @P6 STG.E.U8 desc[UR54][R8.64], R0 ;  /* 0x0000000008006986 */ /* 0x0003e2000c101136 */
        /* <DEDUP_REMOVED lines=9> */
[----:B------:R1:W-:Y:S04]  /*8b810*/  @P6 STG.E.U8 desc[UR54][R20.64], R4 ;  /* 0x0000000414006986 */ /* 0x0003e8000c101136 */
[----:B-1----:R-:W3:Y:S01]  /*8b820*/  LDL.LU.64 R20, [R1+0x9f8] ;  /* 0x0009f80001147983 */ /* 0x002ee20000300a00 */
[----:B------:R-:W-:-:S04]  /*8b830*/  LOP3.LUT P3, RZ, R17, 0x400, RZ, 0xc0, !PT ;  /* 0x0000040011ff7812 */ /* 0x000fc8000786c0ff */
[----:B0-----:R-:W-:Y:S01]  /*8b840*/  ISETP.LT.AND P6, PT, R10, UR4, !P3 ;  /* 0x000000040a007c0c */ /* 0x001fe2000dfc1270 */
[----:B------:R-:W0:Y:S01]  /*8b850*/  LDCU UR4, c[0x0][0x398] ;  /* 0x00007300ff0477ac */ /* 0x000e220008000800 */
[----:B------:R-:W-:Y:S02]  /*8b860*/  PRMT R0, R5, 0x7770, RZ ;  /* 0x0000777005007816 */ /* 0x000fe400000000ff */
[----:B------:R-:W-:-:S09]  /*8b870*/  LOP3.LUT P0, RZ, R17, 0x1000, RZ, 0xc0, !PT ;  /* 0x0000100011ff7812 */ /* 0x000fd2000780c0ff */
[----:B----4-:R1:W-:Y:S04]  /*8b880*/  @P6 STG.E.U8 desc[UR54][R28.64], R0 ;  /* 0x000000001c006986 */ /* 0x0103e8000c101136 */
        /* <DEDUP_REMOVED lines=9> */
[----:B--2---:R1:W-:Y:S01]  /*8b920*/  @P6 STG.E.U8 desc[UR54][R24.64], R0 ;  /* 0x0000000018006986 */ /* 0x0043e2000c101136 */
        /* <DEDUP_REMOVED lines=23> */
[----:B----4-:R1:W-:Y:S04]  /*8baa0*/  @P6 STG.E.U8 desc[UR54][R28.64], R0 ;  /* 0x000000001c006986 */ /* 0x0103e8000c101136 */
[----:B-1----:R-:W4:Y:S01]  /*8bab0*/  LDL.LU.64 R28, [R1+0xa40] ;  /* 0x000a4000011c7983 */ /* 0x002f220000300a00 */
[----:B0-----:R-:W-:Y:S01]  /*8bac0*/  ISETP.LT.AND P6, PT, R19, UR4, !P4 ;  /* 0x0000000413007c0c */ /* 0x001fe2000e7c1270 */
[----:B------:R-:W0:Y:S01]  /*8bad0*/  LDCU UR4, c[0x0][0x398] ;  /* 0x00007300ff0477ac */ /* 0x000e220008000800 */
[----:B------:R-:W-:-:S11]  /*8bae0*/  PRMT R0, R7, 0x7770, RZ ;  /* 0x0000777007007816 */ /* 0x000fd600000000ff */
[----:B------:R1:W-:Y:S01]  /*8baf0*/  @P6 STG.E.U8 desc[UR54][R22.64], R6 ;  /* 0x0000000616006986 */ /* 0x0003e2000c101136 */
[C---:B0-----:R-:W-:Y:S01]  /*8bb00*/  ISETP.LT.AND P6, PT, R10.reuse, UR4, !P3 ;  /* 0x000000040a007c0c */ /* 0x041fe2000dfc1270 */
[----:B------:R-:W0:Y:S01]  /*8bb10*/  LDCU UR4, c[0x0][0x398] ;  /* 0x00007300ff0477ac */ /* 0x000e220008000800 */
[----:B------:R-:W-:Y:S01]  /*8bb20*/  LOP3.LUT P0, RZ, R17, 0x100000, RZ, 0xc0, !PT ;  /* 0x0010000011ff7812 */ /* 0x000fe2000780c0ff */
[----:B-1----:R-:W4:Y:S10]  /*8bb30*/  LDL.LU.64 R22, [R1+0xa38] ;  /* 0x000a380001167983 */ /* 0x002f340000300a00 */
[----:B--2---:R1:W-:Y:S01]  /*8bb40*/  @P6 STG.E.U8 desc[UR54][R24.64], R0 ;  /* 0x0000000018006986 */ /* 0x0043e2000c101136 */
[----:B0-----:R-:W-:Y:S01]  /*8bb50*/  ISETP.LT.AND P6, PT, R19, UR4, !P3 ;  /* 0x0000000413007c0c */ /* 0x001fe2000dfc1270 */
[----:B------:R-:W0:Y:S01]  /*8bb60*/  LDCU UR4, c[0x0][0x398] ;  /* 0x00007300ff0477ac */ /* 0x000e220008000800 */
[C---:B-1----:R-:W-:Y:S01]  /*8bb70*/  PRMT R0, R7.reuse, 0x7771, RZ ;  /* 0x0000777107007816 */ /* 0x042fe200000000ff */
[----:B------:R-:W2:Y:S10]  /*8bb80*/  LDL.LU.64 R24, [R1+0xa50] ;  /* 0x000a500001187983 */ /* 0x000eb40000300a00 */
[----:B------:R1:W-:Y:S01]  /*8bb90*/  @P6 STG.E.U8 desc[UR54][R8.64], R0 ;  /* 0x0000000008006986 */ /* 0x0003e2000c101136 */
[----:B0-----:R-:W-:Y:S01]  /*8bba0*/  ISETP.LT.AND P6, PT, R10, UR4, !P0 ;  /* 0x000000040a007c0c */ /* 0x001fe2000c7c1270 */
[----:B------:R-:W0:Y:S01]  /*8bbb0*/  LDCU UR4, c[0x0][0x398] ;  /* 0x00007300ff0477ac */ /* 0x000e220008000800 */
[----:B-1----:R-:W-:-:S11]  /*8bbc0*/  PRMT R0, R7, 0x7772, RZ ;  /* 0x0000777207007816 */ /* 0x002fd600000000ff */
[----:B---3--:R1:W-:Y:S01]  /*8bbd0*/  @P6 STG.E.U8 desc[UR54][R26.64], R0 ;  /* 0x000000001a006986 */ /* 0x0083e2000c101136 */
[----:B0-----:R-:W-:Y:S01]  /*8bbe0*/  ISETP.LT.AND P6, PT, R19, UR4, !P0 ;  /* 0x0000000413007c0c */ /* 0x001fe2000c7c1270 */
[----:B------:R-:W0:Y:S01]  /*8bbf0*/  LDCU UR4, c[0x0][0x398] ;  /* 0x00007300ff0477ac */ /* 0x000e220008000800 */
[----:B------:R-:W-:Y:S02]  /*8bc00*/  PRMT R7, R7, 0x7773, RZ ;  /* 0x0000777307077816 */ /* 0x000fe400000000ff */
[----:B------:R-:W-:Y:S01]  /*8bc10*/  LOP3.LUT P2, RZ, R17, 0x400000, RZ, 0xc0, !PT ;  /* 0x0040000011ff7812 */ /* 0x000fe2000784c0ff */
[----:B-1----:R-:W3:Y:S08]  /*8bc20*/  LDL.LU.64 R26, [R1+0xa48] ;  /* 0x000a4800011a7983 */ /* 0x002ef00000300a00 */
[----:B------:R-:W-:Y:S04]  /*8bc30*/  @P6 STG.E.U8 desc[UR54][R20.64], R7 ;  /* 0x0000000714006986 */ /* 0x000fe8000c101136 */
[----:B------:R-:W1:Y:S01]  /*8bc40*/  LDS.128 R4, [R3+0x400] ;  /* 0x0004000003047984 */ /* 0x000e620000000c00 */
[----:B0-----:R-:W-:Y:S01]  /*8bc50*/  ISETP.LT.AND P6, PT, R10, UR4, !P2 ;  /* 0x000000040a007c0c */ /* 0x001fe2000d7c1270 */
[----:B------:R-:W0:Y:S01]  /*8bc60*/  LDCU UR4, c[0x0][0x398] ;  /* 0x00007300ff0477ac */ /* 0x000e220008000800 */
[C---:B-1----:R-:W-:Y:S01]  /*8bc70*/  PRMT R0, R4.reuse, 0x7770, RZ ;  /* 0x0000777004007816 */ /* 0x042fe200000000ff */
[----:B------:R-:W-:Y:S10]  /*8bc80*/  STL.64 [R1+0x1e80], R6 ;  /* 0x001e800601007387 */ /* 0x000ff40000100a00 */
[----:B----4-:R1:W-:Y:S04]  /*8bc90*/  @P6 STG.E.U8 desc[UR54][R28.64], R0 ;  /* 0x000000001c006986 */ /* 0x0103e8000c101136 */
[----:B-1----:R-:W4:Y:S04]  /*8bca0*/  LDL.LU.64 R28, [R1+0xa58] ;  /* 0x000a5800011c7983 */ /* 0x002f280000300a00 */
[----:B------:R-:W4:Y:S01]  /*8bcb0*/  LDL.LU.64 R6, [R1+0xa30] ;  /* 0x000a300001067983 */ /* 0x000f220000300a00 */
[----:B0-----:R-:W-:Y:S01]  /*8bcc0*/  ISETP.LT.AND P6, PT, R19, UR4, !P2 ;  /* 0x0000000413007c0c */ /* 0x001fe2000d7c1270 */
[----:B------:R-:W0:Y:S01]  /*8bcd0*/  LDCU UR4, c[0x0][0x398] ;  /* 0x00007300ff0477ac */ /* 0x000e220008000800 */
[----:B------:R-:W-:Y:S01]  /*8bce0*/  PRMT R0, R4, 0x7771, RZ ;  /* 0x0000777104007816 */ /* 0x000fe200000000ff */
[----:B------:R-:W4:Y:S01]  /*8bcf0*/  LDL.LU.64 R14, [R1+0x770] ;  /* 0x00077000010e7983 */ /* 0x000f220000300a00 */
[----:B------:R-:W-:-:S02]  /*8bd00*/  LOP3.LUT P1, RZ, R17, 0x2000000, RZ, 0xc0, !PT ;  /* 0x0200000011ff7812 */ /* 0x000fc4000782c0ff */
[----:B------:R-:W-:Y:S01]  /*8bd10*/  LOP3.LUT P5, RZ, R16, 0x40000, RZ, 0xc0, !PT ;  /* 0x0004000010ff7812 */ /* 0x000fe200078ac0ff */
[----:B------:R-:W4:Y:S06]  /*8bd20*/  LDL.LU.64 R12, [R1+0x6e8] ;  /* 0x0006e800010c7983 */ /* 0x000f2c0000300a00 */
[----:B------:R1:W-:Y:S01]  /*8bd30*/  @P6 STG.E.U8 desc[UR54][R22.64], R0 ;  /* 0x0000000016006986 */ /* 0x0003e2000c101136 */
[----:B0-----:R-:W-:Y:S01]  /*8bd40*/  ISETP.LT.AND P6, PT, R10, UR4, !P1 ;  /* 0x000000040a007c0c */ /* 0x001fe2000cfc1270 */
[----:B------:R-:W0:Y:S01]  /*8bd50*/  LDCU UR4, c[0x0][0x398] ;  /* 0x00007300ff0477ac */ /* 0x000e220008000800 */
[----:B-1----:R-:W-:-:S11]  /*8bd60*/  PRMT R0, R4, 0x7772, RZ ;  /* 0x0000777204007816 */ /* 0x002fd600000000ff */
[----:B--2---:R1:W-:Y:S01]  /*8bd70*/  @P6 STG.E.U8 desc[UR54][R24.64], R0 ;  /* 0x0000000018006986 */ /* 0x0043e2000c101136 */
[----:B0-----:R-:W-:Y:S01]  /*8bd80*/  ISETP.LT.AND P6, PT, R19, UR4, !P1 ;  /* 0x0000000413007c0c */ /* 0x001fe2000cfc1270 */
[----:B------:R-:W0:Y:S01]  /*8bd90*/  LDCU UR4, c[0x0][0x398] ;  /* 0x00007300ff0477ac */ /* 0x000e220008000800 */
[----:B------:R-:W-:Y:S02]  /*8bda0*/  PRMT R4, R4, 0x7773, RZ ;  /* 0x0000777304047816 */ /* 0x000fe400000000ff */
[C---:B------:R-:W-:Y:S02]  /*8bdb0*/  LOP3.LUT P4, RZ, R16.reuse, 0x20000, RZ, 0xc0, !PT ;  /* 0x0002000010ff7812 */ /* 0x040fe4000788c0ff */
[C---:B------:R-:W-:Y:S02]  /*8bdc0*/  LOP3.LUT P3, RZ, R16.reuse, 0x10000, RZ, 0xc0, !PT ;  /* 0x0001000010ff7812 */ /* 0x040fe4000786c0ff */
[C---:B------:R-:W-:Y:S02]  /*8bdd0*/  LOP3.LUT P0, RZ, R16.reuse, 0x8000, RZ, 0xc0, !PT ;  /* 0x0000800010ff7812 */ /* 0x040fe4000780c0ff */
[----:B------:R-:W-:-:S02]  /*8bde0*/  LOP3.LUT P2, RZ, R16, 0x4000, RZ, 0xc0, !PT ;  /* 0x0000400010ff7812 */ /* 0x000fc4000784c0ff */
[----:B------:R-:W-:Y:S02]  /*8bdf0*/  LOP3.LUT P1, RZ, R16, 0x2000, RZ, 0xc0, !PT ;  /* 0x0000200010ff7812 */ /* 0x000fe4000782c0ff */
[----:B------:R-:W2:Y:S01]  /*8be00*/  LDL.LU.64 R16, [R1+0x7f8] ;  /* 0x0007f80001107983 */ /* 0x000ea20000300a00 */
[C---:B-1----:R-:W-:Y:S02]  /*8be10*/  PRMT R0, R5.reuse, 0x7770, RZ ;  /* 0x0000777005007816 */ /* 0x042fe400000000ff */
[----:B------:R-:W-:Y:S01]  /*8be20*/  PRMT R2, R5, 0x7771, RZ ;  /* 0x0000777105027816 */ /* 0x000fe200000000ff */
[----:B------:R-:W2:Y:S04]  /*8be30*/  LDL.LU.64 R8, [R1+0x5c8] ;  /* 0x0005c80001087983 */ /* 0x000ea80000300a00 */
[----:B------:R-:W2:Y:S04]  /*8be40*/  LDL.LU.64 R20, [R1+0x580] ;  /* 0x0005800001147983 */ /* 0x000ea80000300a00 */
[----:B------:R-:W2:Y:S04]  /*8be50*/  LDL.LU.64 R22, [R1+0x280] ;  /* 0x0002800001167983 */ /* 0x000ea80000300a00 */
[----:B------:R-:W2:Y:S04]  /*8be60*/  LDL.LU.64 R24, [R1+0x1e0] ;  /* 0x0001e00001187983 */ /* 0x000ea80000300a00 */
[----:B---3--:R1:W-:Y:S01]  /*8be70*/  @P6 STG.E.U8 desc[UR54][R26.64], R4 ;  /* 0x000000041a006986 */ /* 0x0083e2000c101136 */
[C---:B------:R-:W-:Y:S01]  /*8be80*/  ISETP.LT.AND P6, PT, R10.reuse, UR5, !P5 ;  /* 0x000000050a007c0c */ /* 0x040fe2000efc1270 */
[----:B------:R-:W3:Y:S01]  /*8be90*/  LDCU UR5, c[0x0][0x398] ;  /* 0x00007300ff0577ac */ /* 0x000ee20008000800 */
[C---:B0-----:R-:W-:Y:S01]  /*8bea0*/  ISETP.LT.AND P5, PT, R19.reuse, UR4, !P5 ;  /* 0x0000000413007c0c */ /* 0x041fe2000efa1270 */
[----:B------:R-:W0:Y:S01]  /*8beb0*/  LDCU UR4, c[0x0][0x398] ;  /* 0x00007300ff0477ac */ /* 0x000e220008000800 */
[----:B-1----:R-:W2:Y:S09]  /*8bec0*/  LDL.LU.64 R26, [R1+0x1d8] ;  /* 0x0001d800011a7983 */ /* 0x002eb20000300a00 */
[----:B----4-:R1:W-:Y:S04]  /*8bed0*/  @P6 STG.E.U8 desc[UR54][R28.64], R0 ;  /* 0x000000001c006986 */ /* 0x0103e8000c101136 */
[----:B------:R4:W-:Y:S04]  /*8bee0*/  @P5 STG.E.U8 desc[UR54][R6.64], R2 ;  /* 0x0000000206005986 */ /* 0x0009e8000c101136 */
[----:B-1----:R-:W2:Y:S04]  /*8bef0*/  LDL.LU.64 R28, [R1+0x660] ;  /* 0x00066000011c7983 */ /* 0x002ea80000300a00 */
[----:B----4-:R-:W4:Y:S01]  /*8bf00*/  LDL.LU.64 R6, [R1+0x1e80] ;  /* 0x001e800001067983 */ /* 0x010f220000300a00 */
[C---:B------:R-:W-:Y:S01]  /*8bf10*/  ISETP.LT.AND P6, PT, R10.reuse, UR6, !P4 ;  /* 0x000000060a007c0c */ /* 0x040fe2000e7c1270 */
[----:B------:R-:W1:Y:S01]  /*8bf20*/  LDCU UR6, c[0x0][0x398] ;  /* 0x00007300ff0677ac */ /* 0x000e620008000800 */
[----:B---3--:R-:W-:Y:S01]  /*8bf30*/  ISETP.LT.AND P5, PT, R10, UR5, !P3 ;  /* 0x000000050a007c0c */ /* 0x008fe2000dfa1270 */
[----:B------:R-:W3:Y:S01]  /*8bf40*/  LDCU UR5, c[0x0][0x398] ;  /* 0x00007300ff0577ac */ /* 0x000ee20008000800 */
[----:B------:R-:W-:-:S02]  /*8bf50*/  ISETP.LT.AND P4, PT, R19, UR7, !P4 ;  /* 0x0000000713007c0c */ /* 0x000fc4000e781270 */
[C---:B------:R-:W-:Y:S02]  /*8bf60*/  PRMT R3, R5.reuse, 0x7772, RZ ;  /* 0x0000777205037816 */ /* 0x040fe400000000ff */
[----:B------:R-:W-:Y:S02]  /*8bf70*/  PRMT R5, R5, 0x7773, RZ ;  /* 0x0000777305057816 */ /* 0x000fe400000000ff */
[----:B0-----:R-:W-:-:S03]  /*8bf80*/  ISETP.LT.AND P3, PT, R19, UR4, !P3 ;  /* 0x0000000413007c0c */ /* 0x001fc6000df61270 */
[----:B--2---:R0:W-:Y:S01]  /*8bf90*/  @P6 STG.E.U8 desc[UR54][R16.64], R3 ;  /* 0x0000000310006986 */ /* 0x0041e2000c101136 */
[C---:B------:R-:W-:Y:S02]  /*8bfa0*/  ISETP.LT.AND P6, PT, R10.reuse, UR8, !P2 ;  /* 0x000000080a007c0c */ /* 0x040fe4000d7c1270 */
[C---:B------:R-:W-:Y:S01]  /*8bfb0*/  ISETP.LT.AND P2, PT, R19.reuse, UR9, !P2 ;  /* 0x0000000913007c0c */ /* 0x040fe2000d741270 */
[----:B------:R-:W-:Y:S01]  /*8bfc0*/  @P4 STG.E.U8 desc[UR54][R14.64], R5 ;  /* 0x000000050e004986 */ /* 0x000fe2000c101136 */
[----:B------:R-:W-:Y:S02]  /*8bfd0*/  ISETP.LT.AND P4, PT, R10, UR10, !P0 ;  /* 0x0000000a0a007c0c */ /* 0x000fe4000c781270 */
[----:B------:R-:W-:Y:S02]  /*8bfe0*/  ISETP.LT.AND P0, PT, R19, UR11, !P0 ;  /* 0x0000000b13007c0c */ /* 0x000fe4000c701270 */
[----:B----4-:R-:W-:-:S05]  /*8bff0*/  PRMT R4, R6, 0x7770, RZ ;  /* 0x0000777006047816 */ /* 0x010fca00000000ff */
[----:B------:R2:W-:Y:S01]  /*8c000*/  @P5 STG.E.U8 desc[UR54][R12.64], R4 ;  /* 0x000000040c005986 */ /* 0x0005e2000c101136 */
[----:B-1----:R-:W-:Y:S02]  /*8c010*/  ISETP.LT.AND P5, PT, R10, UR6, !P1 ;  /* 0x000000060a007c0c */ /* 0x002fe4000cfa1270 */
[----:B---3--:R-:W-:Y:S02]  /*8c020*/  ISETP.LT.AND P1, PT, R19, UR5, !P1 ;  /* 0x0000000513007c0c */ /* 0x008fe4000cf21270 */
[C---:B------:R-:W-:Y:S02]  /*8c030*/  PRMT R0, R6.reuse, 0x7771, RZ ;  /* 0x0000777106007816 */ /* 0x040fe400000000ff */
[C---:B------:R-:W-:Y:S02]  /*8c040*/  PRMT R2, R6.reuse, 0x7772, RZ ;  /* 0x0000777206027816 */ /* 0x040fe400000000ff */
[----:B------:R-:W-:Y:S02]  /*8c050*/  PRMT R6, R6, 0x7773, RZ ;  /* 0x0000777306067816 */ /* 0x000fe400000000ff */
[C---:B0-----:R-:W-:Y:S01]  /*8c060*/  PRMT R3, R7.reuse, 0x7770, RZ ;  /* 0x0000777007037816 */ /* 0x041fe200000000ff */
[----:B------:R0:W-:Y:S01]  /*8c070*/  @P3 STG.E.U8 desc[UR54][R8.64], R0 ;  /* 0x0000000008003986 */ /* 0x0001e2000c101136 */
[----:B--2---:R-:W-:-:S02]  /*8c080*/  PRMT R4, R7, 0x7771, RZ ;  /* 0x0000777107047816 */ /* 0x004fc400000000ff */
[C---:B------:R-:W-:Y:S01]  /*8c090*/  PRMT R5, R7.reuse, 0x7772, RZ ;  /* 0x0000777207057816 */ /* 0x040fe200000000ff */
[----:B------:R0:W-:Y:S04]  /*8c0a0*/  @P6 STG.E.U8 desc[UR54][R20.64], R2 ;  /* 0x0000000214006986 */ /* 0x0001e8000c101136 */
[----:B------:R0:W-:Y:S04]  /*8c0b0*/  @P2 STG.E.U8 desc[UR54][R22.64], R6 ;  /* 0x0000000616002986 */ /* 0x0001e8000c101136 */
[----:B------:R0:W-:Y:S04]  /*8c0c0*/  @P5 STG.E.U8 desc[UR54][R24.64], R3 ;  /* 0x0000000318005986 */ /* 0x0001e8000c101136 */
[----:B------:R0:W-:Y:S01]  /*8c0d0*/  @P1 STG.E.U8 desc[UR54][R26.64], R4 ;  /* 0x000000041a001986 */ /* 0x0001e2000c101136 */
[----:B------:R-:W-:-:S03]  /*8c0e0*/  PRMT R7, R7, 0x7773, RZ ;  /* 0x0000777307077816 */ /* 0x000fc600000000ff */
[----:B------:R0:W-:Y:S01]  /*8c0f0*/  @P4 STG.E.U8 desc[UR54][R28.64], R5 ;  /* 0x000000051c004986 */ /* 0x0001e2000c101136 */
[----:B------:R-:W-:Y:S05]  /*8c100*/  @!P0 EXIT ;  /* 0x000000000000894d */ /* 0x000fea0003800000 */
[----:B0-----:R-:W2:Y:S04]  /*8c110*/  LDL.LU.64 R28, [R1+0x4f8] ;  /* 0x0004f800011c7983 */ /* 0x001ea80000300a00 */
[----:B--2---:R-:W-:Y:S01]  /*8c120*/  STG.E.U8 desc[UR54][R28.64], R7 ;  /* 0x000000071c007986 */ /* 0x004fe2000c101136 */
[----:B------:R-:W-:Y:S05]  /*8c130*/  EXIT ;  /* 0x000000000000794d */ /* 0x000fea0003800000 */
.L_x_3:
[----:B------:R-:W-:-:S00]  /*8c140*/  BRA `(.L_x_3) ;  /* 0xfffffffc00fc7947 */ /* 0x000fc0000383ffff */
[----:B------:R-:W-:-:S00]  /*8c150*/  NOP ;  /* 0x0000000000007918 */ /* 0x000fc00000000000 */
        /* <DEDUP_REMOVED lines=10> */
.L_x_4:


//--------------------- .nv.shared.matmul_kernel  --------------------------
	.section	.nv.shared.matmul_kernel,"aw",@nobits
	.sectionflags	@""
	.align	16
	.zero		1024


//--------------------- .nv.shared.reserved.0     --------------------------
	.section	.nv.shared.reserved.0,"aw",@nobits
	.weak		__nv_reservedSMEM_offset_0_alias
	.size		__nv_reservedSMEM_offset_0_alias, 0, 64
	.other		__nv_reservedSMEM_offset_0_alias,@"STO_CUDA_RESERVED_SHARED STV_DEFAULT"
__nv_reservedSMEM_offset_0_alias:
	.zero		0
	.zero		64


//--------------------- .nv.constant0.matmul_kernel --------------------------
	.section	.nv.constant0.matmul_kernel,"a",@progbits
	.sectionflags	@""
	.align	4
.nv.constant0.matmul_kernel:
	.zero		976


//--------------------- SYMBOLS --------------------------

	.type		.nv.reservedSmem.offset0,@object
	.size		.nv.reservedSmem.offset0,0x4
	.type		.nv.reservedSmem.cap,@object
	.size		.nv.reservedSmem.cap,0x4
